// auto-generated by cutlass_sweep.conv — config: {"arch": "sm_100", "cluster_m": 2, "cluster_n": 1, "conv_kind": "fprop", "dtype": "tf32", "ndim": 3, "tile_k": 64, "tile_m": 128, "tile_n": 128}
#include "cutlass/cutlass.h"
#include "cute/tensor.hpp"
#include "cutlass/kernel_hardware_info.hpp"
#include "cutlass/conv/convolution.h"
#include "cutlass/conv/dispatch_policy.hpp"
#include "cutlass/conv/collective/collective_builder.hpp"
#include "cutlass/conv/kernel/conv_universal.hpp"
#include "cutlass/conv/device/conv_universal_adapter.hpp"
#include "cutlass/epilogue/collective/collective_builder.hpp"

using namespace cute;
using Elem = cutlass::tfloat32_t;
using Acc  = float;
using LayoutAB = cutlass::layout::TensorNDHWC;
using LayoutC  = cutlass::layout::TensorNDHWC;
constexpr auto ConvOp = cutlass::conv::Operator::kFprop;
using TileShape    = Shape<_128, _128, Shape<_64>>;
using ClusterShape = Shape<_2, _1, _1>;

using CollectiveEpilogue = typename cutlass::epilogue::collective::CollectiveBuilder<
    cutlass::arch::Sm100, cutlass::arch::OpClassTensorOp,
    TileShape, ClusterShape,
    cutlass::epilogue::collective::EpilogueTileAuto,
    Acc, Acc,
    Elem, LayoutC, 128 / cutlass::sizeof_bits<Elem>::value,
    Elem, LayoutC, 128 / cutlass::sizeof_bits<Elem>::value,
    cutlass::epilogue::collective::EpilogueScheduleAuto
  >::CollectiveOp;

using CollectiveMainloop = typename cutlass::conv::collective::CollectiveBuilder<
    cutlass::arch::Sm100, cutlass::arch::OpClassTensorOp, ConvOp,
    Elem, LayoutAB, 128 / cutlass::sizeof_bits<Elem>::value,
    Elem, LayoutAB, 128 / cutlass::sizeof_bits<Elem>::value,
    Acc,
    TileShape, ClusterShape,
    cutlass::conv::collective::StageCountAutoCarveout<
        static_cast<int>(sizeof(typename CollectiveEpilogue::SharedStorage))>,
    cutlass::conv::collective::KernelScheduleAuto
  >::CollectiveOp;

using ProblemShape = cutlass::conv::ConvProblemShape<
    ConvOp, CollectiveMainloop::DispatchPolicy::NumSpatialDimensions>;
using ConvKernel = cutlass::conv::kernel::ConvUniversal<
    ProblemShape, CollectiveMainloop, CollectiveEpilogue>;
using Conv = cutlass::conv::device::ConvUniversalAdapter<ConvKernel>;

auto* _anchor = &cutlass::device_kernel<ConvKernel>;


// ===== COMPILED SASS (sm_100a) =====

	.target	sm_100a

	.elftype	@"ET_EXEC"


//--------------------- .note.nv.tkinfo           --------------------------
	.section	.note.nv.tkinfo,"",@"SHT_NOTE"
	.sectionflags	@"SHF_NOTE_NV_TKINFO"
	.tkinfo
        /*0018*/ 	.word	0x00000002
        /*0030*/ 	.string	""
        /*0030*/ 	.string	"ptxas"
        /*0030*/ 	.string	"Cuda compilation tools, release 13.0, V13.0.88"
        /*0030*/ 	.string	"Build cuda_13.0.r13.0/compiler.36424714_0"
        /*0030*/ 	.string	"-arch sm_100a -m 64 "



//--------------------- .note.nv.cuinfo           --------------------------
	.section	.note.nv.cuinfo,"",@"SHT_NOTE"
	.sectionflags	@"SHF_NOTE_NV_CUINFO"
        /*0018*/ 	.short	0x0002
        /*001a*/ 	.short	0x0064
        /*001c*/ 	.short	0x0082
	.zero		2


//--------------------- .nv.info                  --------------------------
	.section	.nv.info,"",@"SHT_CUDA_INFO"
	.align	4


	//----- nvinfo : EIATTR_REGCOUNT
	.align		4
        /*0000*/ 	.byte	0x04, 0x2f
        /*0002*/ 	.short	(.L_19 - .L_18)
	.align		4
.L_18:
        /*0004*/ 	.word	index@(_ZN7cutlass13device_kernelINS_4conv6kernel13ConvUniversalINS1_16ConvProblemShapeILNS1_8OperatorE0ELi3EEENS1_10collective14CollectiveConvINS1_47MainloopSm100TmaUmmaWarpSpecializedImplicitGemmILS5_0ELi6ELi3ELi1ELi2EN4cute5tupleIJNSA_1CILi2EEENSC_ILi1EEESE_EEEEENSB_IJNSC_ILi128EEESH_NSB_IJNSC_ILi64EEEEEEEEENS_10tfloat32_tESL_NSA_8TiledMMAINSA_8MMA_AtomIJNSA_23SM100_MMA_TF32_2x1SM_SSISL_SL_fLi128ELi128ELNSA_4UMMA5MajorE0ELSQ_0ELNSP_7ScaleInE0ELSR_0EEEEEENSA_6LayoutINSB_IJSE_SE_SE_EEENSB_IJNSC_ILi0EEESW_SW_EEEEENSB_IJNSA_10UnderscoreESZ_SZ_EEEEENS7_6detail27Sm100ImplicitGemmTileTraitsINSA_25SM100_TMA_2SM_LOAD_IM2COLENSA_14ComposedLayoutINSA_7SwizzleILi3ELi4ELi3EEENSA_18smem_ptr_flag_bitsILi32EEENSU_INSB_IJNSC_ILi8EEENSC_ILi32EEEEEENSB_IJS1B_SE_EEEEEEEvEENS13_INSA_18SM100_TMA_2SM_LOADES1F_vEEEENS_8epilogue10collective18CollectiveEpilogueINS1K_23Sm100TmaWarpSpecializedILi4ELi2ELi16ELb1ELb0EEEJNSB_IJSI_SH_SJ_EEENSB_IJNSU_ISI_SE_EENSU_INSB_IJNSC_ILi16EEESD_EEENSB_IJSE_SI_EEEEEEEESL_NSB_IJNSB_IJllllEEESE_SW_EEESL_S1X_NS1K_6fusion15FusionCallbacksIS1O_NS1Y_17LinearCombinationISL_fSL_fLNS_15FloatRoundStyleE2EEES1P_S1V_JEEENSA_5SM1004TMEM4LOAD26SM100_TMEM_LOAD_32dp32b16xENSA_20SM90_TMA_LOAD_IM2COLENS15_INS16_ILi2ELi4ELi3EEES19_NSU_INSB_IJS1A_S1R_EEENSB_IJS1R_SE_EEEEEEENSA_39AutoVectorizingCopyWithAssumedAlignmentILi128EEENSA_21SM90_TMA_STORE_IM2COLES2D_S2F_S2F_EEEvvEEEEvNT_6ParamsE)
        /*0008*/ 	.word	0x00000060


	//----- nvinfo : EIATTR_FRAME_SIZE
	.align		4
.L_19:
        /*000c*/ 	.byte	0x04, 0x11
        /*000e*/ 	.short	(.L_21 - .L_20)
	.align		4
.L_20:
        /*0010*/ 	.word	index@($__internal_2_$__cuda_sm10x_tcgen05_guardrail_trap_unallocated_columns_being_dealloced)
        /*0014*/ 	.word	0x00000008


	//----- nvinfo : EIATTR_FRAME_SIZE
	.align		4
.L_21:
        /*0018*/ 	.byte	0x04, 0x11
        /*001a*/ 	.short	(.L_23 - .L_22)
	.align		4
.L_22:
        /*001c*/ 	.word	index@($__internal_1_$__cuda_sm10x_tcgen05_guardrail_trap_phase_invalid_during_alloc)
        /*0020*/ 	.word	0x00000008


	//----- nvinfo : EIATTR_FRAME_SIZE
	.align		4
.L_23:
        /*0024*/ 	.byte	0x04, 0x11
        /*0026*/ 	.short	(.L_25 - .L_24)
	.align		4
.L_24:
        /*0028*/ 	.word	index@($__internal_0_$__cuda_sm10x_tcgen05_guardrail_trap_col_being_dealloced_not_returned_by_alloc)
        /*002c*/ 	.word	0x00000008


	//----- nvinfo : EIATTR_FRAME_SIZE
	.align		4
.L_25:
        /*0030*/ 	.byte	0x04, 0x11
        /*0032*/ 	.short	(.L_27 - .L_26)
	.align		4
.L_26:
        /*0034*/ 	.word	index@(_ZN7cutlass13device_kernelINS_4conv6kernel13ConvUniversalINS1_16ConvProblemShapeILNS1_8OperatorE0ELi3EEENS1_10collective14CollectiveConvINS1_47MainloopSm100TmaUmmaWarpSpecializedImplicitGemmILS5_0ELi6ELi3ELi1ELi2EN4cute5tupleIJNSA_1CILi2EEENSC_ILi1EEESE_EEEEENSB_IJNSC_ILi128EEESH_NSB_IJNSC_ILi64EEEEEEEEENS_10tfloat32_tESL_NSA_8TiledMMAINSA_8MMA_AtomIJNSA_23SM100_MMA_TF32_2x1SM_SSISL_SL_fLi128ELi128ELNSA_4UMMA5MajorE0ELSQ_0ELNSP_7ScaleInE0ELSR_0EEEEEENSA_6LayoutINSB_IJSE_SE_SE_EEENSB_IJNSC_ILi0EEESW_SW_EEEEENSB_IJNSA_10UnderscoreESZ_SZ_EEEEENS7_6detail27Sm100ImplicitGemmTileTraitsINSA_25SM100_TMA_2SM_LOAD_IM2COLENSA_14ComposedLayoutINSA_7SwizzleILi3ELi4ELi3EEENSA_18smem_ptr_flag_bitsILi32EEENSU_INSB_IJNSC_ILi8EEENSC_ILi32EEEEEENSB_IJS1B_SE_EEEEEEEvEENS13_INSA_18SM100_TMA_2SM_LOADES1F_vEEEENS_8epilogue10collective18CollectiveEpilogueINS1K_23Sm100TmaWarpSpecializedILi4ELi2ELi16ELb1ELb0EEEJNSB_IJSI_SH_SJ_EEENSB_IJNSU_ISI_SE_EENSU_INSB_IJNSC_ILi16EEESD_EEENSB_IJSE_SI_EEEEEEEESL_NSB_IJNSB_IJllllEEESE_SW_EEESL_S1X_NS1K_6fusion15FusionCallbacksIS1O_NS1Y_17LinearCombinationISL_fSL_fLNS_15FloatRoundStyleE2EEES1P_S1V_JEEENSA_5SM1004TMEM4LOAD26SM100_TMEM_LOAD_32dp32b16xENSA_20SM90_TMA_LOAD_IM2COLENS15_INS16_ILi2ELi4ELi3EEES19_NSU_INSB_IJS1A_S1R_EEENSB_IJS1R_SE_EEEEEEENSA_39AutoVectorizingCopyWithAssumedAlignmentILi128EEENSA_21SM90_TMA_STORE_IM2COLES2D_S2F_S2F_EEEvvEEEEvNT_6ParamsE)
        /*0038*/ 	.word	0x00000008


	//----- nvinfo : EIATTR_MIN_STACK_SIZE
	.align		4
.L_27:
        /*003c*/ 	.byte	0x04, 0x12
        /*003e*/ 	.short	(.L_29 - .L_28)
	.align		4
.L_28:
        /*0040*/ 	.word	index@(_ZN7cutlass13device_kernelINS_4conv6kernel13ConvUniversalINS1_16ConvProblemShapeILNS1_8OperatorE0ELi3EEENS1_10collective14CollectiveConvINS1_47MainloopSm100TmaUmmaWarpSpecializedImplicitGemmILS5_0ELi6ELi3ELi1ELi2EN4cute5tupleIJNSA_1CILi2EEENSC_ILi1EEESE_EEEEENSB_IJNSC_ILi128EEESH_NSB_IJNSC_ILi64EEEEEEEEENS_10tfloat32_tESL_NSA_8TiledMMAINSA_8MMA_AtomIJNSA_23SM100_MMA_TF32_2x1SM_SSISL_SL_fLi128ELi128ELNSA_4UMMA5MajorE0ELSQ_0ELNSP_7ScaleInE0ELSR_0EEEEEENSA_6LayoutINSB_IJSE_SE_SE_EEENSB_IJNSC_ILi0EEESW_SW_EEEEENSB_IJNSA_10UnderscoreESZ_SZ_EEEEENS7_6detail27Sm100ImplicitGemmTileTraitsINSA_25SM100_TMA_2SM_LOAD_IM2COLENSA_14ComposedLayoutINSA_7SwizzleILi3ELi4ELi3EEENSA_18smem_ptr_flag_bitsILi32EEENSU_INSB_IJNSC_ILi8EEENSC_ILi32EEEEEENSB_IJS1B_SE_EEEEEEEvEENS13_INSA_18SM100_TMA_2SM_LOADES1F_vEEEENS_8epilogue10collective18CollectiveEpilogueINS1K_23Sm100TmaWarpSpecializedILi4ELi2ELi16ELb1ELb0EEEJNSB_IJSI_SH_SJ_EEENSB_IJNSU_ISI_SE_EENSU_INSB_IJNSC_ILi16EEESD_EEENSB_IJSE_SI_EEEEEEEESL_NSB_IJNSB_IJllllEEESE_SW_EEESL_S1X_NS1K_6fusion15FusionCallbacksIS1O_NS1Y_17LinearCombinationISL_fSL_fLNS_15FloatRoundStyleE2EEES1P_S1V_JEEENSA_5SM1004TMEM4LOAD26SM100_TMEM_LOAD_32dp32b16xENSA_20SM90_TMA_LOAD_IM2COLENS15_INS16_ILi2ELi4ELi3EEES19_NSU_INSB_IJS1A_S1R_EEENSB_IJS1R_SE_EEEEEEENSA_39AutoVectorizingCopyWithAssumedAlignmentILi128EEENSA_21SM90_TMA_STORE_IM2COLES2D_S2F_S2F_EEEvvEEEEvNT_6ParamsE)
        /*0044*/ 	.word	0x00000008
.L_29:


//--------------------- .nv.compat                --------------------------
	.section	.nv.compat,"",@"SHT_CUDA_COMPAT_INFO"
	.align	4
        /*0000*/ 	.byte	0x02, 0x09, 0x01, 0x00, 0x02, 0x02, 0x02, 0x00, 0x02, 0x05, 0x05, 0x00, 0x03, 0x07, 0x01, 0x01
        /*0010*/ 	.byte	0x02, 0x03, 0x01, 0x00, 0x02, 0x06, 0x01, 0x00, 0x04, 0x0b, 0x08, 0x00, 0x09, 0x00, 0x00, 0x00
        /*0020*/ 	.byte	0x00, 0x00, 0x00, 0x00


//--------------------- .nv.info._ZN7cutlass13device_kernelINS_4conv6kernel13ConvUniversalINS1_16ConvProblemShapeILNS1_8OperatorE0ELi3EEENS1_10collective14CollectiveConvINS1_47MainloopSm100TmaUmmaWarpSpecializedImplicitGemmILS5_0ELi6ELi3ELi1ELi2EN4cute5tupleIJNSA_1CILi2EEENSC_ILi1EEESE_EEEEENSB_IJNSC_ILi128EEESH_NSB_IJNSC_ILi64EEEEEEEEENS_10tfloat32_tESL_NSA_8TiledMMAINSA_8MMA_AtomIJNSA_23SM100_MMA_TF32_2x1SM_SSISL_SL_fLi128ELi128ELNSA_4UMMA5MajorE0ELSQ_0ELNSP_7ScaleInE0ELSR_0EEEEEENSA_6LayoutINSB_IJSE_SE_SE_EEENSB_IJNSC_ILi0EEESW_SW_EEEEENSB_IJNSA_10UnderscoreESZ_SZ_EEEEENS7_6detail27Sm100ImplicitGemmTileTraitsINSA_25SM100_TMA_2SM_LOAD_IM2COLENSA_14ComposedLayoutINSA_7SwizzleILi3ELi4ELi3EEENSA_18smem_ptr_flag_bitsILi32EEENSU_INSB_IJNSC_ILi8EEENSC_ILi32EEEEEENSB_IJS1B_SE_EEEEEEEvEENS13_INSA_18SM100_TMA_2SM_LOADES1F_vEEEENS_8epilogue10collective18CollectiveEpilogueINS1K_23Sm100TmaWarpSpecializedILi4ELi2ELi16ELb1ELb0EEEJNSB_IJSI_SH_SJ_EEENSB_IJNSU_ISI_SE_EENSU_INSB_IJNSC_ILi16EEESD_EEENSB_IJSE_SI_EEEEEEEESL_NSB_IJNSB_IJllllEEESE_SW_EEESL_S1X_NS1K_6fusion15FusionCallbacksIS1O_NS1Y_17LinearCombinationISL_fSL_fLNS_15FloatRoundStyleE2EEES1P_S1V_JEEENSA_5SM1004TMEM4LOAD26SM100_TMEM_LOAD_32dp32b16xENSA_20SM90_TMA_LOAD_IM2COLENS15_INS16_ILi2ELi4ELi3EEES19_NSU_INSB_IJS1A_S1R_EEENSB_IJS1R_SE_EEEEEEENSA_39AutoVectorizingCopyWithAssumedAlignmentILi128EEENSA_21SM90_TMA_STORE_IM2COLES2D_S2F_S2F_EEEvvEEEEvNT_6ParamsE --------------------------
	.section	.nv.info._ZN7cutlass13device_kernelINS_4conv6kernel13ConvUniversalINS1_16ConvProblemShapeILNS1_8OperatorE0ELi3EEENS1_10collective14CollectiveConvINS1_47MainloopSm100TmaUmmaWarpSpecializedImplicitGemmILS5_0ELi6ELi3ELi1ELi2EN4cute5tupleIJNSA_1CILi2EEENSC_ILi1EEESE_EEEEENSB_IJNSC_ILi128EEESH_NSB_IJNSC_ILi64EEEEEEEEENS_10tfloat32_tESL_NSA_8TiledMMAINSA_8MMA_AtomIJNSA_23SM100_MMA_TF32_2x1SM_SSISL_SL_fLi128ELi128ELNSA_4UMMA5MajorE0ELSQ_0ELNSP_7ScaleInE0ELSR_0EEEEEENSA_6LayoutINSB_IJSE_SE_SE_EEENSB_IJNSC_ILi0EEESW_SW_EEEEENSB_IJNSA_10UnderscoreESZ_SZ_EEEEENS7_6detail27Sm100ImplicitGemmTileTraitsINSA_25SM100_TMA_2SM_LOAD_IM2COLENSA_14ComposedLayoutINSA_7SwizzleILi3ELi4ELi3EEENSA_18smem_ptr_flag_bitsILi32EEENSU_INSB_IJNSC_ILi8EEENSC_ILi32EEEEEENSB_IJS1B_SE_EEEEEEEvEENS13_INSA_18SM100_TMA_2SM_LOADES1F_vEEEENS_8epilogue10collective18CollectiveEpilogueINS1K_23Sm100TmaWarpSpecializedILi4ELi2ELi16ELb1ELb0EEEJNSB_IJSI_SH_SJ_EEENSB_IJNSU_ISI_SE_EENSU_INSB_IJNSC_ILi16EEESD_EEENSB_IJSE_SI_EEEEEEEESL_NSB_IJNSB_IJllllEEESE_SW_EEESL_S1X_NS1K_6fusion15FusionCallbacksIS1O_NS1Y_17LinearCombinationISL_fSL_fLNS_15FloatRoundStyleE2EEES1P_S1V_JEEENSA_5SM1004TMEM4LOAD26SM100_TMEM_LOAD_32dp32b16xENSA_20SM90_TMA_LOAD_IM2COLENS15_INS16_ILi2ELi4ELi3EEES19_NSU_INSB_IJS1A_S1R_EEENSB_IJS1R_SE_EEEEEEENSA_39AutoVectorizingCopyWithAssumedAlignmentILi128EEENSA_21SM90_TMA_STORE_IM2COLES2D_S2F_S2F_EEEvvEEEEvNT_6ParamsE,"",@"SHT_CUDA_INFO"
	.sectionflags	@""
	.align	4


	//----- nvinfo : EIATTR_CUDA_API_VERSION
	.align		4
        /*0000*/ 	.byte	0x04, 0x37
        /*0002*/ 	.short	(.L_31 - .L_30)
.L_30:
        /*0004*/ 	.word	0x00000082


	//----- nvinfo : EIATTR_KPARAM_INFO
	.align		4
.L_31:
        /*0008*/ 	.byte	0x04, 0x17
        /*000a*/ 	.short	(.L_33 - .L_32)
.L_32:
        /*000c*/ 	.word	0x00000000
        /*0010*/ 	.short	0x0000
        /*0012*/ 	.short	0x0000
        /*0014*/ 	.byte	0x00, 0xf0, 0x01, 0x24


	//----- nvinfo : EIATTR_AT_ENTRY_FRAGMENTS
	.align		4
.L_33:
        /*0018*/ 	.byte	0x04, 0x4f
        /*001a*/ 	.short	(.L_35 - .L_34)


	//   ....[0]....
.L_34:
        /*001c*/ 	.word	0x00000007


	//----- nvinfo : EIATTR_RESERVED_SMEM_USED
	.align		4
.L_35:
        /*0020*/ 	.byte	0x01, 0x41
	.zero		2


	//----- nvinfo : EIATTR_SPARSE_MMA_MASK
	.align		4
        /*0024*/ 	.byte	0x03, 0x50
        /*0026*/ 	.short	0x0000


	//----- nvinfo : EIATTR_TCGEN05_2CTA_USED
	.align		4
        /*0028*/ 	.byte	0x01, 0x52
	.zero		2


	//----- nvinfo : EIATTR_MAXREG_COUNT
	.align		4
        /*002c*/ 	.byte	0x03, 0x1b
        /*002e*/ 	.short	0x00ff


	//----- nvinfo : EIATTR_NUM_BARRIERS
	.align		4
        /*0030*/ 	.byte	0x02, 0x4c
        /*0032*/ 	.byte	0x07
	.zero		1


	//----- nvinfo : EIATTR_EXTERNS
	.align		4
        /*0034*/ 	.byte	0x04, 0x0f
        /*0036*/ 	.short	(.L_37 - .L_36)


	//   ....[0]....
	.align		4
.L_36:
        /*0038*/ 	.word	index@(__assertfail)


	//----- nvinfo : EIATTR_MERCURY_ISA_VERSION
	.align		4
.L_37:
        /*003c*/ 	.byte	0x03, 0x5f
        /*003e*/ 	.short	0x0101


	//----- nvinfo : EIATTR_INT_WARP_WIDE_INSTR_OFFSETS
	.align		4
        /*0040*/ 	.byte	0x04, 0x31
        /*0042*/ 	.short	(.L_39 - .L_38)


	//   ....[0]....
.L_38:
        /*0044*/ 	.word	0x00000c90


	//   ....[1]....
        /*0048*/ 	.word	0x00000d40


	//   ....[2]....
        /*004c*/ 	.word	0x00008090


	//   ....[3]....
        /*0050*/ 	.word	0x000080b0


	//   ....[4]....
        /*0054*/ 	.word	0x000080e0


	//   ....[5]....
        /*0058*/ 	.word	0x00008e50


	//   ....[6]....
        /*005c*/ 	.word	0x00008f00


	//   ....[7]....
        /*0060*/ 	.word	0x00008f80


	//   ....[8]....
        /*0064*/ 	.word	0x00009040


	//   ....[9]....
        /*0068*/ 	.word	0x00009120


	//   ....[10]....
        /*006c*/ 	.word	0x000091b0


	//   ....[11]....
        /*0070*/ 	.word	0x00009240


	//   ....[12]....
        /*0074*/ 	.word	0x00009340


	//   ....[13]....
        /*0078*/ 	.word	0x000093d0


	//   ....[14]....
        /*007c*/ 	.word	0x00009470


	//   ....[15]....
        /*0080*/ 	.word	0x000095c0


	//   ....[16]....
        /*0084*/ 	.word	0x00009630


	//----- nvinfo : EIATTR_COOP_GROUP_MASK_REGIDS
	.align		4
.L_39:
        /*0088*/ 	.byte	0x04, 0x29
        /*008a*/ 	.short	(.L_41 - .L_40)


	//   ....[0]....
.L_40:
        /*008c*/ 	.word	0xffffffff


	//   ....[1]....
        /*0090*/ 	.word	0xffffffff


	//   ....[2]....
        /*0094*/ 	.word	0xffffffff


	//   ....[3]....
        /*0098*/ 	.word	0xffffffff


	//   ....[4]....
        /*009c*/ 	.word	0xffffffff


	//   ....[5]....
        /*00a0*/ 	.word	0xffffffff


	//   ....[6]....
        /*00a4*/ 	.word	0xffffffff


	//   ....[7]....
        /*00a8*/ 	.word	0xffffffff


	//   ....[8]....
        /*00ac*/ 	.word	0xffffffff


	//   ....[9]....
        /*00b0*/ 	.word	0xffffffff


	//   ....[10]....
        /*00b4*/ 	.word	0xffffffff


	//   ....[11]....
        /*00b8*/ 	.word	0xffffffff


	//   ....[12]....
        /*00bc*/ 	.word	0xffffffff


	//----- nvinfo : EIATTR_COOP_GROUP_INSTR_OFFSETS
	.align		4
.L_41:
        /*00c0*/ 	.byte	0x04, 0x28
        /*00c2*/ 	.short	(.L_43 - .L_42)


	//   ....[0]....
.L_42:
        /*00c4*/ 	.word	0x000000d0


	//   ....[1]....
        /*00c8*/ 	.word	0x00000540


	//   ....[2]....
        /*00cc*/ 	.word	0x00000720


	//   ....[3]....
        /*00d0*/ 	.word	0x000008c0


	//   ....[4]....
        /*00d4*/ 	.word	0x000009c0


	//   ....[5]....
        /*00d8*/ 	.word	0x00000b10


	//   ....[6]....
        /*00dc*/ 	.word	0x00000db0


	//   ....[7]....
        /*00e0*/ 	.word	0x00005f40


	//   ....[8]....
        /*00e4*/ 	.word	0x00006d60


	//   ....[9]....
        /*00e8*/ 	.word	0x00007230


	//   ....[10]....
        /*00ec*/ 	.word	0x00007260


	//   ....[11]....
        /*00f0*/ 	.word	0x00007fb0


	//   ....[12]....
        /*00f4*/ 	.word	0x000081b0


	//----- nvinfo : EIATTR_VRC_CTA_INIT_COUNT
	.align		4
.L_43:
        /*00f8*/ 	.byte	0x02, 0x4a
        /*00fa*/ 	.byte	0x80
	.zero		1


	//----- nvinfo : EIATTR_SYSCALL_OFFSETS
	.align		4
        /*00fc*/ 	.byte	0x04, 0x46
        /*00fe*/ 	.short	(.L_45 - .L_44)


	//   ....[0]....
.L_44:
        /*0100*/ 	.word	0x0000a230


	//   ....[1]....
        /*0104*/ 	.word	0x0000a320


	//   ....[2]....
        /*0108*/ 	.word	0x0000acc0


	//   ....[3]....
        /*010c*/ 	.word	0x0000b6d0


	//   ....[4]....
        /*0110*/ 	.word	0x0000c090


	//   ....[5]....
        /*0114*/ 	.word	0x0000ca40


	//----- nvinfo : EIATTR_MBARRIER_INSTR_OFFSETS
	.align		4
.L_45:
        /*0118*/ 	.byte	0x04, 0x39
        /*011a*/ 	.short	(.L_47 - .L_46)


	//   ....[0]....
.L_46:
        /*011c*/ 	.word	0x00000650
        /*0120*/ 	.word	0x000000ff
        /*0124*/ 	.word	0x00000000
        /*0128*/ 	.short	0x0100
        /*012a*/ 	.byte	0x04
	.zero		1


	//   ....[1]....
        /*012c*/ 	.word	0x00000660
        /*0130*/ 	.word	0x000000ff
        /*0134*/ 	.word	0x00000030
        /*0138*/ 	.short	0x0100
        /*013a*/ 	.byte	0x04
	.zero		1


	//   ....[2]....
        /*013c*/ 	.word	0x00000670
        /*0140*/ 	.word	0x000000ff
        /*0144*/ 	.word	0x00000008
        /*0148*/ 	.short	0x0100
        /*014a*/ 	.byte	0x04
	.zero		1


	//   ....[3]....
        /*014c*/ 	.word	0x00000680
        /*0150*/ 	.word	0x000000ff
        /*0154*/ 	.word	0x00000038
        /*0158*/ 	.short	0x0100
        /*015a*/ 	.byte	0x04
	.zero		1


	//   ....[4]....
        /*015c*/ 	.word	0x00000690
        /*0160*/ 	.word	0x000000ff
        /*0164*/ 	.word	0x00000010
        /*0168*/ 	.short	0x0100
        /*016a*/ 	.byte	0x04
	.zero		1


	//   ....[5]....
        /*016c*/ 	.word	0x000006a0
        /*0170*/ 	.word	0x000000ff
        /*0174*/ 	.word	0x00000040
        /*0178*/ 	.short	0x0100
        /*017a*/ 	.byte	0x04
	.zero		1


	//   ....[6]....
        /*017c*/ 	.word	0x000006b0
        /*0180*/ 	.word	0x000000ff
        /*0184*/ 	.word	0x00000018
        /*0188*/ 	.short	0x0100
        /*018a*/ 	.byte	0x04
	.zero		1


	//   ....[7]....
        /*018c*/ 	.word	0x000006c0
        /*0190*/ 	.word	0x000000ff
        /*0194*/ 	.word	0x00000048
        /*0198*/ 	.short	0x0100
        /*019a*/ 	.byte	0x04
	.zero		1


	//   ....[8]....
        /*019c*/ 	.word	0x000006d0
        /*01a0*/ 	.word	0x000000ff
        /*01a4*/ 	.word	0x00000020
        /*01a8*/ 	.short	0x0100
        /*01aa*/ 	.byte	0x04
	.zero		1


	//   ....[9]....
        /*01ac*/ 	.word	0x000006e0
        /*01b0*/ 	.word	0x000000ff
        /*01b4*/ 	.word	0x00000050
        /*01b8*/ 	.short	0x0100
        /*01ba*/ 	.byte	0x04
	.zero		1


	//   ....[10]....
        /*01bc*/ 	.word	0x000006f0
        /*01c0*/ 	.word	0x000000ff
        /*01c4*/ 	.word	0x00000028
        /*01c8*/ 	.short	0x0100
        /*01ca*/ 	.byte	0x04
	.zero		1


	//   ....[11]....
        /*01cc*/ 	.word	0x00000700
        /*01d0*/ 	.word	0x000000ff
        /*01d4*/ 	.word	0x00000058
        /*01d8*/ 	.short	0x0100
        /*01da*/ 	.byte	0x04
	.zero		1


	//   ....[12]....
        /*01dc*/ 	.word	0x00000830
        /*01e0*/ 	.word	0x000000ff
        /*01e4*/ 	.word	0x00000060
        /*01e8*/ 	.short	0x0100
        /*01ea*/ 	.byte	0x04
	.zero		1


	//   ....[13]....
        /*01ec*/ 	.word	0x00000840
        /*01f0*/ 	.word	0x000000ff
        /*01f4*/ 	.word	0x00000080
        /*01f8*/ 	.short	0x0100
        /*01fa*/ 	.byte	0x04
	.zero		1


	//   ....[14]....
        /*01fc*/ 	.word	0x00000850
        /*0200*/ 	.word	0x000000ff
        /*0204*/ 	.word	0x00000068
        /*0208*/ 	.short	0x0100
        /*020a*/ 	.byte	0x04
	.zero		1


	//   ....[15]....
        /*020c*/ 	.word	0x00000860
        /*0210*/ 	.word	0x000000ff
        /*0214*/ 	.word	0x00000088
        /*0218*/ 	.short	0x0100
        /*021a*/ 	.byte	0x04
	.zero		1


	//   ....[16]....
        /*021c*/ 	.word	0x00000870
        /*0220*/ 	.word	0x000000ff
        /*0224*/ 	.word	0x00000070
        /*0228*/ 	.short	0x0100
        /*022a*/ 	.byte	0x04
	.zero		1


	//   ....[17]....
        /*022c*/ 	.word	0x00000880
        /*0230*/ 	.word	0x000000ff
        /*0234*/ 	.word	0x00000090
        /*0238*/ 	.short	0x0100
        /*023a*/ 	.byte	0x04
	.zero		1


	//   ....[18]....
        /*023c*/ 	.word	0x00000890
        /*0240*/ 	.word	0x000000ff
        /*0244*/ 	.word	0x00000078
        /*0248*/ 	.short	0x0100
        /*024a*/ 	.byte	0x04
	.zero		1


	//   ....[19]....
        /*024c*/ 	.word	0x000008a0
        /*0250*/ 	.word	0x000000ff
        /*0254*/ 	.word	0x00000098
        /*0258*/ 	.short	0x0100
        /*025a*/ 	.byte	0x04
	.zero		1


	//   ....[20]....
        /*025c*/ 	.word	0x00000990
        /*0260*/ 	.word	0x000000ff
        /*0264*/ 	.word	0x000000a0
        /*0268*/ 	.short	0x0100
        /*026a*/ 	.byte	0x04
	.zero		1


	//   ....[21]....
        /*026c*/ 	.word	0x000009a0
        /*0270*/ 	.word	0x000000ff
        /*0274*/ 	.word	0x000000a8
        /*0278*/ 	.short	0x0100
        /*027a*/ 	.byte	0x04
	.zero		1


	//   ....[22]....
        /*027c*/ 	.word	0x00000ae0
        /*0280*/ 	.word	0x000000ff
        /*0284*/ 	.word	0x000000b0
        /*0288*/ 	.short	0x0100
        /*028a*/ 	.byte	0x06
	.zero		1


	//   ....[23]....
        /*028c*/ 	.word	0x00000af0
        /*0290*/ 	.word	0x000000ff
        /*0294*/ 	.word	0x000000b8
        /*0298*/ 	.short	0x0100
        /*029a*/ 	.byte	0x06
	.zero		1


	//   ....[24]....
        /*029c*/ 	.word	0x00000c30
        /*02a0*/ 	.word	0x000000ff
        /*02a4*/ 	.word	0x000000c0
        /*02a8*/ 	.short	0x0100
        /*02aa*/ 	.byte	0x04
	.zero		1


	//   ....[25]....
        /*02ac*/ 	.word	0x00000c40
        /*02b0*/ 	.word	0x000000ff
        /*02b4*/ 	.word	0x000000d0
        /*02b8*/ 	.short	0x0100
        /*02ba*/ 	.byte	0x04
	.zero		1


	//   ....[26]....
        /*02bc*/ 	.word	0x00000c50
        /*02c0*/ 	.word	0x000000ff
        /*02c4*/ 	.word	0x000000c8
        /*02c8*/ 	.short	0x0100
        /*02ca*/ 	.byte	0x04
	.zero		1


	//   ....[27]....
        /*02cc*/ 	.word	0x00000c60
        /*02d0*/ 	.word	0x000000ff
        /*02d4*/ 	.word	0x000000d8
        /*02d8*/ 	.short	0x0100
        /*02da*/ 	.byte	0x04
	.zero		1


	//   ....[28]....
        /*02dc*/ 	.word	0x00000d60
        /*02e0*/ 	.word	0x000000ff
        /*02e4*/ 	.word	0x000000e0
        /*02e8*/ 	.short	0x0100
        /*02ea*/ 	.byte	0x06
	.zero		1


	//   ....[29]....
        /*02ec*/ 	.word	0x00001920
        /*02f0*/ 	.word	0x000000ff
        /*02f4*/ 	.word	0x00000030
        /*02f8*/ 	.short	0x010a
        /*02fa*/ 	.byte	0x04
	.zero		1


	//   ....[30]....
        /*02fc*/ 	.word	0x000028c0
        /*0300*/ 	.word	0x000000ff
        /*0304*/ 	.word	0x00000030
        /*0308*/ 	.short	0x010a
        /*030a*/ 	.byte	0x0a
	.zero		1


	//   ....[31]....
        /*030c*/ 	.word	0x00002d00
        /*0310*/ 	.word	0x000000ff
        /*0314*/ 	.word	0x00000030
        /*0318*/ 	.short	0x010a
        /*031a*/ 	.byte	0x05
	.zero		1


	//   ....[32]....
        /*031c*/ 	.word	0x00003cb0
        /*0320*/ 	.word	0x000000ff
        /*0324*/ 	.word	0x000000a8
        /*0328*/ 	.short	0x0101
        /*032a*/ 	.byte	0x37
	.zero		1


	//   ....[33]....
        /*032c*/ 	.word	0x00003ce0
        /*0330*/ 	.word	0x000000ff
        /*0334*/ 	.word	0x00000030
        /*0338*/ 	.short	0x010a
        /*033a*/ 	.byte	0x04
	.zero		1


	//   ....[34]....
        /*033c*/ 	.word	0x00004bc0
        /*0340*/ 	.word	0x000000ff
        /*0344*/ 	.word	0x00000030
        /*0348*/ 	.short	0x010a
        /*034a*/ 	.byte	0x0a
	.zero		1


	//   ....[35]....
        /*034c*/ 	.word	0x00004f50
        /*0350*/ 	.word	0x000000ff
        /*0354*/ 	.word	0x00000030
        /*0358*/ 	.short	0x010a
        /*035a*/ 	.byte	0x05
	.zero		1


	//   ....[36]....
        /*035c*/ 	.word	0x00005f50
        /*0360*/ 	.word	0x000000ff
        /*0364*/ 	.word	0x000000b0
        /*0368*/ 	.short	0x010a
        /*036a*/ 	.byte	0x37
	.zero		1


	//   ....[37]....
        /*036c*/ 	.word	0x00006020
        /*0370*/ 	.word	0x000000ff
        /*0374*/ 	.word	0x00000000
        /*0378*/ 	.short	0x0101
        /*037a*/ 	.byte	0x04
	.zero		1


	//   ....[38]....
        /*037c*/ 	.word	0x000066a0
        /*0380*/ 	.word	0x000000ff
        /*0384*/ 	.word	0x00000000
        /*0388*/ 	.short	0x010a
        /*038a*/ 	.byte	0x04
	.zero		1


	//   ....[39]....
        /*038c*/ 	.word	0x00006740
        /*0390*/ 	.word	0x000000ff
        /*0394*/ 	.word	0x00000000
        /*0398*/ 	.short	0x010a
        /*039a*/ 	.byte	0x05
	.zero		1


	//   ....[40]....
        /*039c*/ 	.word	0x000067e0
        /*03a0*/ 	.word	0x000000ff
        /*03a4*/ 	.word	0x00000000
        /*03a8*/ 	.short	0x010a
        /*03aa*/ 	.byte	0x05
	.zero		1


	//   ....[41]....
        /*03ac*/ 	.word	0x00006880
        /*03b0*/ 	.word	0x000000ff
        /*03b4*/ 	.word	0x00000000
        /*03b8*/ 	.short	0x010a
        /*03ba*/ 	.byte	0x05
	.zero		1


	//   ....[42]....
        /*03bc*/ 	.word	0x00006920
        /*03c0*/ 	.word	0x000000ff
        /*03c4*/ 	.word	0x00000000
        /*03c8*/ 	.short	0x010a
        /*03ca*/ 	.byte	0x05
	.zero		1


	//   ....[43]....
        /*03cc*/ 	.word	0x000069d0
        /*03d0*/ 	.word	0x00000000
        /*03d4*/ 	.word	0x00000000
        /*03d8*/ 	.short	0x010a
        /*03da*/ 	.byte	0xff
	.zero		1


	//   ....[44]....
        /*03dc*/ 	.word	0x00006b20
        /*03e0*/ 	.word	0x000000ff
        /*03e4*/ 	.word	0x000000b8
        /*03e8*/ 	.short	0x010a
        /*03ea*/ 	.byte	0x04
	.zero		1


	//   ....[45]....
        /*03ec*/ 	.word	0x00006bc0
        /*03f0*/ 	.word	0x000000ff
        /*03f4*/ 	.word	0x000000b0
        /*03f8*/ 	.short	0x010a
        /*03fa*/ 	.byte	0x04
	.zero		1


	//   ....[46]....
        /*03fc*/ 	.word	0x00006c60
        /*0400*/ 	.word	0x000000ff
        /*0404*/ 	.word	0x00000000
        /*0408*/ 	.short	0x0101
        /*040a*/ 	.byte	0x05
	.zero		1


	//   ....[47]....
        /*040c*/ 	.word	0x00006ca0
        /*0410*/ 	.word	0x000000ff
        /*0414*/ 	.word	0x000000b8
        /*0418*/ 	.short	0x0106
        /*041a*/ 	.byte	0x04
	.zero		1


	//   ....[48]....
        /*041c*/ 	.word	0x00006ce0
        /*0420*/ 	.word	0x00000000
        /*0424*/ 	.word	0x000000b8
        /*0428*/ 	.short	0x010a
        /*042a*/ 	.byte	0xff
	.zero		1


	//   ....[49]....
        /*042c*/ 	.word	0x00006f30
        /*0430*/ 	.word	0x000000ff
        /*0434*/ 	.word	0x00000008
        /*0438*/ 	.short	0x010a
        /*043a*/ 	.byte	0x05
	.zero		1


	//   ....[50]....
        /*043c*/ 	.word	0x00006f50
        /*0440*/ 	.word	0x000000ff
        /*0444*/ 	.word	0x00000008
        /*0448*/ 	.short	0x010a
        /*044a*/ 	.byte	0x05
	.zero		1


	//   ....[51]....
        /*044c*/ 	.word	0x000070e0
        /*0450*/ 	.word	0x000000ff
        /*0454*/ 	.word	0x00000008
        /*0458*/ 	.short	0x010a
        /*045a*/ 	.byte	0x05
	.zero		1


	//   ....[52]....
        /*045c*/ 	.word	0x00007100
        /*0460*/ 	.word	0x000000ff
        /*0464*/ 	.word	0x00000008
        /*0468*/ 	.short	0x010a
        /*046a*/ 	.byte	0x05
	.zero		1


	//   ....[53]....
        /*046c*/ 	.word	0x000071c0
        /*0470*/ 	.word	0x000000ff
        /*0474*/ 	.word	0x00000000
        /*0478*/ 	.short	0x0101
        /*047a*/ 	.byte	0x04
	.zero		1


	//   ....[54]....
        /*047c*/ 	.word	0x000075d0
        /*0480*/ 	.word	0x000000ff
        /*0484*/ 	.word	0x000000b0
        /*0488*/ 	.short	0x010a
        /*048a*/ 	.byte	0x16
	.zero		1


	//   ....[55]....
        /*048c*/ 	.word	0x00007670
        /*0490*/ 	.word	0x000000ff
        /*0494*/ 	.word	0x00000000
        /*0498*/ 	.short	0x0101
        /*049a*/ 	.byte	0x2b
	.zero		1


	//   ....[56]....
        /*049c*/ 	.word	0x000076b0
        /*04a0*/ 	.word	0x000000ff
        /*04a4*/ 	.word	0x000000d0
        /*04a8*/ 	.short	0x010a
        /*04aa*/ 	.byte	0x1b
	.zero		1


	//   ....[57]....
        /*04ac*/ 	.word	0x00007750
        /*04b0*/ 	.word	0x000000ff
        /*04b4*/ 	.word	0x00000000
        /*04b8*/ 	.short	0x010a
        /*04ba*/ 	.byte	0x04
	.zero		1


	//   ....[58]....
        /*04bc*/ 	.word	0x000077a0
        /*04c0*/ 	.word	0x000000ff
        /*04c4*/ 	.word	0x00000000
        /*04c8*/ 	.short	0x010a
        /*04ca*/ 	.byte	0x14
	.zero		1


	//   ....[59]....
        /*04cc*/ 	.word	0x000078f0
        /*04d0*/ 	.word	0x000000ff
        /*04d4*/ 	.word	0x00000000
        /*04d8*/ 	.short	0x010a
        /*04da*/ 	.byte	0x05
	.zero		1


	//   ....[60]....
        /*04dc*/ 	.word	0x00007da0
        /*04e0*/ 	.word	0x000000ff
        /*04e4*/ 	.word	0x00000000
        /*04e8*/ 	.short	0x010a
        /*04ea*/ 	.byte	0x04
	.zero		1


	//   ....[61]....
        /*04ec*/ 	.word	0x00007e40
        /*04f0*/ 	.word	0x00000002
        /*04f4*/ 	.word	0x00000000
        /*04f8*/ 	.short	0x010a
        /*04fa*/ 	.byte	0xff
	.zero		1


	//   ....[62]....
        /*04fc*/ 	.word	0x00007e80
        /*0500*/ 	.word	0x00000002
        /*0504*/ 	.word	0x00000000
        /*0508*/ 	.short	0x010a
        /*050a*/ 	.byte	0xff
	.zero		1


	//   ....[63]....
        /*050c*/ 	.word	0x00007ef0
        /*0510*/ 	.word	0x000000ff
        /*0514*/ 	.word	0x00000000
        /*0518*/ 	.short	0x0101
        /*051a*/ 	.byte	0x04
	.zero		1


	//   ....[64]....
        /*051c*/ 	.word	0x00007f30
        /*0520*/ 	.word	0x000000ff
        /*0524*/ 	.word	0x000000e0
        /*0528*/ 	.short	0x010a
        /*052a*/ 	.byte	0x16
	.zero		1


	//   ....[65]....
        /*052c*/ 	.word	0x00007fa0
        /*0530*/ 	.word	0x000000ff
        /*0534*/ 	.word	0x00000000
        /*0538*/ 	.short	0x0101
        /*053a*/ 	.byte	0x04
	.zero		1


	//   ....[66]....
        /*053c*/ 	.word	0x00008500
        /*0540*/ 	.word	0x000000ff
        /*0544*/ 	.word	0x000000b0
        /*0548*/ 	.short	0x010a
        /*054a*/ 	.byte	0x27
	.zero		1


	//   ....[67]....
        /*054c*/ 	.word	0x000085a0
        /*0550*/ 	.word	0x000000ff
        /*0554*/ 	.word	0x00000000
        /*0558*/ 	.short	0x0101
        /*055a*/ 	.byte	0x2e
	.zero		1


	//   ....[68]....
        /*055c*/ 	.word	0x00008af0
        /*0560*/ 	.word	0x000000ff
        /*0564*/ 	.word	0x000000a8
        /*0568*/ 	.short	0x010a
        /*056a*/ 	.byte	0x27
	.zero		1


	//   ....[69]....
        /*056c*/ 	.word	0x00008c90
        /*0570*/ 	.word	0x000000ff
        /*0574*/ 	.word	0x00000080
        /*0578*/ 	.short	0x010a
        /*057a*/ 	.byte	0x27
	.zero		1


	//   ....[70]....
        /*057c*/ 	.word	0x00008fd0
        /*0580*/ 	.word	0x000000ff
        /*0584*/ 	.word	0x00000060
        /*0588*/ 	.short	0x010b
        /*058a*/ 	.byte	0x27
	.zero		1


	//   ....[71]....
        /*058c*/ 	.word	0x00008fe0
        /*0590*/ 	.word	0x000000ff
        /*0594*/ 	.word	0x00000000
        /*0598*/ 	.short	0x0101
        /*059a*/ 	.byte	0x42
	.zero		1


	//   ....[72]....
        /*059c*/ 	.word	0x00009000
        /*05a0*/ 	.word	0x000000ff
        /*05a4*/ 	.word	0x00000088
        /*05a8*/ 	.short	0x010a
        /*05aa*/ 	.byte	0x27
	.zero		1


	//   ....[73]....
        /*05ac*/ 	.word	0x000091d0
        /*05b0*/ 	.word	0x000000ff
        /*05b4*/ 	.word	0x00000068
        /*05b8*/ 	.short	0x010b
        /*05ba*/ 	.byte	0x27
	.zero		1


	//   ....[74]....
        /*05bc*/ 	.word	0x000091e0
        /*05c0*/ 	.word	0x000000ff
        /*05c4*/ 	.word	0x00000000
        /*05c8*/ 	.short	0x0101
        /*05ca*/ 	.byte	0x41
	.zero		1


	//   ....[75]....
        /*05cc*/ 	.word	0x00009200
        /*05d0*/ 	.word	0x000000ff
        /*05d4*/ 	.word	0x00000090
        /*05d8*/ 	.short	0x010a
        /*05da*/ 	.byte	0x27
	.zero		1


	//   ....[76]....
        /*05dc*/ 	.word	0x000093f0
        /*05e0*/ 	.word	0x000000ff
        /*05e4*/ 	.word	0x00000070
        /*05e8*/ 	.short	0x010b
        /*05ea*/ 	.byte	0x27
	.zero		1


	//   ....[77]....
        /*05ec*/ 	.word	0x00009400
        /*05f0*/ 	.word	0x000000ff
        /*05f4*/ 	.word	0x00000000
        /*05f8*/ 	.short	0x0101
        /*05fa*/ 	.byte	0x40
	.zero		1


	//   ....[78]....
        /*05fc*/ 	.word	0x00009410
        /*0600*/ 	.word	0x000000ff
        /*0604*/ 	.word	0x00000098
        /*0608*/ 	.short	0x010a
        /*060a*/ 	.byte	0x27
	.zero		1


	//   ....[79]....
        /*060c*/ 	.word	0x00009650
        /*0610*/ 	.word	0x000000ff
        /*0614*/ 	.word	0x00000078
        /*0618*/ 	.short	0x010b
        /*061a*/ 	.byte	0x27
	.zero		1


	//   ....[80]....
        /*061c*/ 	.word	0x00009660
        /*0620*/ 	.word	0x000000ff
        /*0624*/ 	.word	0x00000000
        /*0628*/ 	.short	0x0101
        /*062a*/ 	.byte	0x31
	.zero		1


	//   ....[81]....
        /*062c*/ 	.word	0x000096a0
        /*0630*/ 	.word	0x000000ff
        /*0634*/ 	.word	0x00000080
        /*0638*/ 	.short	0x010a
        /*063a*/ 	.byte	0x27
	.zero		1


	//   ....[82]....
        /*063c*/ 	.word	0x000096c0
        /*0640*/ 	.word	0x000000ff
        /*0644*/ 	.word	0x00000088
        /*0648*/ 	.short	0x010a
        /*064a*/ 	.byte	0x27
	.zero		1


	//   ....[83]....
        /*064c*/ 	.word	0x000096e0
        /*0650*/ 	.word	0x000000ff
        /*0654*/ 	.word	0x00000090
        /*0658*/ 	.short	0x010a
        /*065a*/ 	.byte	0x27
	.zero		1


	//   ....[84]....
        /*065c*/ 	.word	0x00009720
        /*0660*/ 	.word	0x00000000
        /*0664*/ 	.word	0x00000098
        /*0668*/ 	.short	0x010a
        /*066a*/ 	.byte	0xff
	.zero		1


	//   ....[85]....
        /*066c*/ 	.word	0x00009ad0
        /*0670*/ 	.word	0x000000ff
        /*0674*/ 	.word	0x000000b0
        /*0678*/ 	.short	0x010a
        /*067a*/ 	.byte	0x2b
	.zero		1


	//   ....[86]....
        /*067c*/ 	.word	0x00009ba0
        /*0680*/ 	.word	0x000000ff
        /*0684*/ 	.word	0x00000000
        /*0688*/ 	.short	0x0101
        /*068a*/ 	.byte	0x04
	.zero		1


	//   ....[87]....
        /*068c*/ 	.word	0x0000a7f0
        /*0690*/ 	.word	0x000000ff
        /*0694*/ 	.word	0x00000060
        /*0698*/ 	.short	0x010a
        /*069a*/ 	.byte	0x2b
	.zero		1


	//   ....[88]....
        /*069c*/ 	.word	0x0000a890
        /*06a0*/ 	.word	0x00000057
        /*06a4*/ 	.word	0x000000c0
        /*06a8*/ 	.short	0x010a
        /*06aa*/ 	.byte	0xff
	.zero		1


	//   ....[89]....
        /*06ac*/ 	.word	0x0000aab0
        /*06b0*/ 	.word	0x000000ff
        /*06b4*/ 	.word	0x00000060
        /*06b8*/ 	.short	0x010a
        /*06ba*/ 	.byte	0x2b
	.zero		1


	//   ....[90]....
        /*06bc*/ 	.word	0x0000aba0
        /*06c0*/ 	.word	0x00000057
        /*06c4*/ 	.word	0x000000c0
        /*06c8*/ 	.short	0x010a
        /*06ca*/ 	.byte	0xff
	.zero		1


	//   ....[91]....
        /*06cc*/ 	.word	0x0000b400
        /*06d0*/ 	.word	0x00000000
        /*06d4*/ 	.word	0x00000000
        /*06d8*/ 	.short	0x0101
        /*06da*/ 	.byte	0xff
	.zero		1


	//   ....[92]....
        /*06dc*/ 	.word	0x0000b410
        /*06e0*/ 	.word	0x00000003
        /*06e4*/ 	.word	0x00000060
        /*06e8*/ 	.short	0x010a
        /*06ea*/ 	.byte	0xff
	.zero		1


	//   ....[93]....
        /*06ec*/ 	.word	0x0000b4f0
        /*06f0*/ 	.word	0x00000003
        /*06f4*/ 	.word	0x00000060
        /*06f8*/ 	.short	0x010a
        /*06fa*/ 	.byte	0xff
	.zero		1


	//   ....[94]....
        /*06fc*/ 	.word	0x0000bdc0
        /*0700*/ 	.word	0x0000005c
        /*0704*/ 	.word	0x00000000
        /*0708*/ 	.short	0x0101
        /*070a*/ 	.byte	0xff
	.zero		1


	//   ....[95]....
        /*070c*/ 	.word	0x0000bde0
        /*0710*/ 	.word	0x00000028
        /*0714*/ 	.word	0x00000060
        /*0718*/ 	.short	0x010a
        /*071a*/ 	.byte	0xff
	.zero		1


	//   ....[96]....
        /*071c*/ 	.word	0x0000beb0
        /*0720*/ 	.word	0x00000028
        /*0724*/ 	.word	0x00000060
        /*0728*/ 	.short	0x010a
        /*072a*/ 	.byte	0xff
	.zero		1


	//   ....[97]....
        /*072c*/ 	.word	0x0000c770
        /*0730*/ 	.word	0x0000005c
        /*0734*/ 	.word	0x00000000
        /*0738*/ 	.short	0x0101
        /*073a*/ 	.byte	0xff
	.zero		1


	//   ....[98]....
        /*073c*/ 	.word	0x0000c790
        /*0740*/ 	.word	0x0000005d
        /*0744*/ 	.word	0x00000060
        /*0748*/ 	.short	0x010a
        /*074a*/ 	.byte	0xff
	.zero		1


	//   ....[99]....
        /*074c*/ 	.word	0x0000c860
        /*0750*/ 	.word	0x0000005d
        /*0754*/ 	.word	0x00000060
        /*0758*/ 	.short	0x010a
        /*075a*/ 	.byte	0xff
	.zero		1


	//   ....[100]....
        /*075c*/ 	.word	0x0000cb70
        /*0760*/ 	.word	0x00000057
        /*0764*/ 	.word	0x00000000
        /*0768*/ 	.short	0x0101
        /*076a*/ 	.byte	0xff
	.zero		1


	//   ....[101]....
        /*076c*/ 	.word	0x0000d170
        /*0770*/ 	.word	0x00000002
        /*0774*/ 	.word	0x00000000
        /*0778*/ 	.short	0x0101
        /*077a*/ 	.byte	0xff
	.zero		1


	//   ....[102]....
        /*077c*/ 	.word	0x0000d3f0
        /*0780*/ 	.word	0x000000ff
        /*0784*/ 	.word	0x00000000
        /*0788*/ 	.short	0x0101
        /*078a*/ 	.byte	0x04
	.zero		1


	//   ....[103]....
        /*078c*/ 	.word	0x0000d420
        /*0790*/ 	.word	0x0000002b
        /*0794*/ 	.word	0x00000030
        /*0798*/ 	.short	0x010a
        /*079a*/ 	.byte	0xff
	.zero		1


	//   ....[104]....
        /*079c*/ 	.word	0x0000d480
        /*07a0*/ 	.word	0x0000002b
        /*07a4*/ 	.word	0x00000030
        /*07a8*/ 	.short	0x010a
        /*07aa*/ 	.byte	0xff
	.zero		1


	//   ....[105]....
        /*07ac*/ 	.word	0x0000d4e0
        /*07b0*/ 	.word	0x00000000
        /*07b4*/ 	.word	0x000000b0
        /*07b8*/ 	.short	0x010a
        /*07ba*/ 	.byte	0xff
	.zero		1


	//   ....[106]....
        /*07bc*/ 	.word	0x0000d540
        /*07c0*/ 	.word	0x00000000
        /*07c4*/ 	.word	0x00000000
        /*07c8*/ 	.short	0x010a
        /*07ca*/ 	.byte	0xff
	.zero		1


	//   ....[107]....
        /*07cc*/ 	.word	0x0000d5a0
        /*07d0*/ 	.word	0x00000000
        /*07d4*/ 	.word	0x00000000
        /*07d8*/ 	.short	0x010a
        /*07da*/ 	.byte	0xff
	.zero		1


	//   ....[108]....
        /*07dc*/ 	.word	0x0000d600
        /*07e0*/ 	.word	0x00000000
        /*07e4*/ 	.word	0x00000000
        /*07e8*/ 	.short	0x010a
        /*07ea*/ 	.byte	0xff
	.zero		1


	//   ....[109]....
        /*07ec*/ 	.word	0x0000d660
        /*07f0*/ 	.word	0x00000000
        /*07f4*/ 	.word	0x00000000
        /*07f8*/ 	.short	0x010a
        /*07fa*/ 	.byte	0xff
	.zero		1


	//   ....[110]....
        /*07fc*/ 	.word	0x0000d6c0
        /*0800*/ 	.word	0x00000000
        /*0804*/ 	.word	0x00000000
        /*0808*/ 	.short	0x010a
        /*080a*/ 	.byte	0xff
	.zero		1


	//   ....[111]....
        /*080c*/ 	.word	0x0000d720
        /*0810*/ 	.word	0x00000004
        /*0814*/ 	.word	0x000000b8
        /*0818*/ 	.short	0x010a
        /*081a*/ 	.byte	0xff
	.zero		1


	//   ....[112]....
        /*081c*/ 	.word	0x0000d780
        /*0820*/ 	.word	0x00000004
        /*0824*/ 	.word	0x000000b0
        /*0828*/ 	.short	0x010a
        /*082a*/ 	.byte	0xff
	.zero		1


	//   ....[113]....
        /*082c*/ 	.word	0x0000d7e0
        /*0830*/ 	.word	0x00000000
        /*0834*/ 	.word	0x00000008
        /*0838*/ 	.short	0x010a
        /*083a*/ 	.byte	0xff
	.zero		1


	//   ....[114]....
        /*083c*/ 	.word	0x0000d8d0
        /*0840*/ 	.word	0x00000000
        /*0844*/ 	.word	0x00000008
        /*0848*/ 	.short	0x010a
        /*084a*/ 	.byte	0xff
	.zero		1


	//   ....[115]....
        /*084c*/ 	.word	0x0000d930
        /*0850*/ 	.word	0x00000004
        /*0854*/ 	.word	0x000000b0
        /*0858*/ 	.short	0x010a
        /*085a*/ 	.byte	0xff
	.zero		1


	//   ....[116]....
        /*085c*/ 	.word	0x0000d990
        /*0860*/ 	.word	0x00000004
        /*0864*/ 	.word	0x000000d0
        /*0868*/ 	.short	0x010a
        /*086a*/ 	.byte	0xff
	.zero		1


	//   ....[117]....
        /*086c*/ 	.word	0x0000d9f0
        /*0870*/ 	.word	0x00000004
        /*0874*/ 	.word	0x00000000
        /*0878*/ 	.short	0x010a
        /*087a*/ 	.byte	0xff
	.zero		1


	//   ....[118]....
        /*087c*/ 	.word	0x0000da50
        /*0880*/ 	.word	0x00000002
        /*0884*/ 	.word	0x00000000
        /*0888*/ 	.short	0x010a
        /*088a*/ 	.byte	0xff
	.zero		1


	//   ....[119]....
        /*088c*/ 	.word	0x0000dab0
        /*0890*/ 	.word	0x00000002
        /*0894*/ 	.word	0x000000e0
        /*0898*/ 	.short	0x010a
        /*089a*/ 	.byte	0xff
	.zero		1


	//   ....[120]....
        /*089c*/ 	.word	0x0000db10
        /*08a0*/ 	.word	0x00000000
        /*08a4*/ 	.word	0x000000b0
        /*08a8*/ 	.short	0x010a
        /*08aa*/ 	.byte	0xff
	.zero		1


	//   ....[121]....
        /*08ac*/ 	.word	0x0000db70
        /*08b0*/ 	.word	0x00000000
        /*08b4*/ 	.word	0x000000a8
        /*08b8*/ 	.short	0x010a
        /*08ba*/ 	.byte	0xff
	.zero		1


	//   ....[122]....
        /*08bc*/ 	.word	0x0000dbd0
        /*08c0*/ 	.word	0x00000002
        /*08c4*/ 	.word	0x00000080
        /*08c8*/ 	.short	0x010a
        /*08ca*/ 	.byte	0xff
	.zero		1


	//   ....[123]....
        /*08cc*/ 	.word	0x0000dc30
        /*08d0*/ 	.word	0x00000002
        /*08d4*/ 	.word	0x00000088
        /*08d8*/ 	.short	0x010a
        /*08da*/ 	.byte	0xff
	.zero		1


	//   ....[124]....
        /*08dc*/ 	.word	0x0000dc90
        /*08e0*/ 	.word	0x00000002
        /*08e4*/ 	.word	0x00000090
        /*08e8*/ 	.short	0x010a
        /*08ea*/ 	.byte	0xff
	.zero		1


	//   ....[125]....
        /*08ec*/ 	.word	0x0000dcf0
        /*08f0*/ 	.word	0x00000000
        /*08f4*/ 	.word	0x00000098
        /*08f8*/ 	.short	0x010a
        /*08fa*/ 	.byte	0xff
	.zero		1


	//   ....[126]....
        /*08fc*/ 	.word	0x0000dd50
        /*0900*/ 	.word	0x00000000
        /*0904*/ 	.word	0x00000080
        /*0908*/ 	.short	0x010a
        /*090a*/ 	.byte	0xff
	.zero		1


	//   ....[127]....
        /*090c*/ 	.word	0x0000ddb0
        /*0910*/ 	.word	0x00000000
        /*0914*/ 	.word	0x00000088
        /*0918*/ 	.short	0x010a
        /*091a*/ 	.byte	0xff
	.zero		1


	//   ....[128]....
        /*091c*/ 	.word	0x0000de10
        /*0920*/ 	.word	0x00000000
        /*0924*/ 	.word	0x00000090
        /*0928*/ 	.short	0x010a
        /*092a*/ 	.byte	0xff
	.zero		1


	//   ....[129]....
        /*092c*/ 	.word	0x0000de70
        /*0930*/ 	.word	0x00000000
        /*0934*/ 	.word	0x000000b0
        /*0938*/ 	.short	0x010a
        /*093a*/ 	.byte	0xff
	.zero		1


	//   ....[130]....
        /*093c*/ 	.word	0x0000ded0
        /*0940*/ 	.word	0x00000002
        /*0944*/ 	.word	0x00000060
        /*0948*/ 	.short	0x010a
        /*094a*/ 	.byte	0xff
	.zero		1


	//   ....[131]....
        /*094c*/ 	.word	0x0000df20
        /*0950*/ 	.word	0x00000057
        /*0954*/ 	.word	0x000000c0
        /*0958*/ 	.short	0x010a
        /*095a*/ 	.byte	0xff
	.zero		1


	//   ....[132]....
        /*095c*/ 	.word	0x0000df70
        /*0960*/ 	.word	0x00000003
        /*0964*/ 	.word	0x00000060
        /*0968*/ 	.short	0x010a
        /*096a*/ 	.byte	0xff
	.zero		1


	//   ....[133]....
        /*096c*/ 	.word	0x0000dfc0
        /*0970*/ 	.word	0x00000028
        /*0974*/ 	.word	0x00000060
        /*0978*/ 	.short	0x010a
        /*097a*/ 	.byte	0xff
	.zero		1


	//   ....[134]....
        /*097c*/ 	.word	0x0000e010
        /*0980*/ 	.word	0x0000005d
        /*0984*/ 	.word	0x00000060
        /*0988*/ 	.short	0x010a
        /*098a*/ 	.byte	0xff
	.zero		1


	//----- nvinfo : EIATTR_NUM_MBARRIERS
	.align		4
.L_47:
        /*098c*/ 	.byte	0x03, 0x38
        /*098e*/ 	.short	0x001d


	//----- nvinfo : EIATTR_EXIT_INSTR_OFFSETS
	.align		4
        /*0990*/ 	.byte	0x04, 0x1c
        /*0992*/ 	.short	(.L_49 - .L_48)


	//   ....[0]....
.L_48:
        /*0994*/ 	.word	0x00006a00


	//   ....[1]....
        /*0998*/ 	.word	0x00006cb0


	//   ....[2]....
        /*099c*/ 	.word	0x00006d10


	//   ....[3]....
        /*09a0*/ 	.word	0x000081c0


	//   ....[4]....
        /*09a4*/ 	.word	0x00009750


	//   ....[5]....
        /*09a8*/ 	.word	0x00009790


	//   ....[6]....
        /*09ac*/ 	.word	0x0000d2d0


	//   ....[7]....
        /*09b0*/ 	.word	0x0000d350


	//   ....[8]....
        /*09b4*/ 	.word	0x0000d380


	//   ....[9]....
        /*09b8*/ 	.word	0x0000d400


	//----- nvinfo : EIATTR_MAX_THREADS
	.align		4
.L_49:
        /*09bc*/ 	.byte	0x04, 0x05
        /*09be*/ 	.short	(.L_51 - .L_50)
.L_50:
        /*09c0*/ 	.word	0x00000100
        /*09c4*/ 	.word	0x00000001
        /*09c8*/ 	.word	0x00000001


	//----- nvinfo : EIATTR_CRS_STACK_SIZE
	.align		4
.L_51:
        /*09cc*/ 	.byte	0x04, 0x1e
        /*09ce*/ 	.short	(.L_53 - .L_52)
.L_52:
        /*09d0*/ 	.word	0x00000000


	//----- nvinfo : EIATTR_CBANK_PARAM_SIZE
	.align		4
.L_53:
        /*09d4*/ 	.byte	0x03, 0x19
        /*09d6*/ 	.short	0x0900


	//----- nvinfo : EIATTR_PARAM_CBANK
	.align		4
        /*09d8*/ 	.byte	0x04, 0x0a
        /*09da*/ 	.short	(.L_55 - .L_54)
	.align		4
.L_54:
        /*09dc*/ 	.word	index@(.nv.constant0._ZN7cutlass13device_kernelINS_4conv6kernel13ConvUniversalINS1_16ConvProblemShapeILNS1_8OperatorE0ELi3EEENS1_10collective14CollectiveConvINS1_47MainloopSm100TmaUmmaWarpSpecializedImplicitGemmILS5_0ELi6ELi3ELi1ELi2EN4cute5tupleIJNSA_1CILi2EEENSC_ILi1EEESE_EEEEENSB_IJNSC_ILi128EEESH_NSB_IJNSC_ILi64EEEEEEEEENS_10tfloat32_tESL_NSA_8TiledMMAINSA_8MMA_AtomIJNSA_23SM100_MMA_TF32_2x1SM_SSISL_SL_fLi128ELi128ELNSA_4UMMA5MajorE0ELSQ_0ELNSP_7ScaleInE0ELSR_0EEEEEENSA_6LayoutINSB_IJSE_SE_SE_EEENSB_IJNSC_ILi0EEESW_SW_EEEEENSB_IJNSA_10UnderscoreESZ_SZ_EEEEENS7_6detail27Sm100ImplicitGemmTileTraitsINSA_25SM100_TMA_2SM_LOAD_IM2COLENSA_14ComposedLayoutINSA_7SwizzleILi3ELi4ELi3EEENSA_18smem_ptr_flag_bitsILi32EEENSU_INSB_IJNSC_ILi8EEENSC_ILi32EEEEEENSB_IJS1B_SE_EEEEEEEvEENS13_INSA_18SM100_TMA_2SM_LOADES1F_vEEEENS_8epilogue10collective18CollectiveEpilogueINS1K_23Sm100TmaWarpSpecializedILi4ELi2ELi16ELb1ELb0EEEJNSB_IJSI_SH_SJ_EEENSB_IJNSU_ISI_SE_EENSU_INSB_IJNSC_ILi16EEESD_EEENSB_IJSE_SI_EEEEEEEESL_NSB_IJNSB_IJllllEEESE_SW_EEESL_S1X_NS1K_6fusion15FusionCallbacksIS1O_NS1Y_17LinearCombinationISL_fSL_fLNS_15FloatRoundStyleE2EEES1P_S1V_JEEENSA_5SM1004TMEM4LOAD26SM100_TMEM_LOAD_32dp32b16xENSA_20SM90_TMA_LOAD_IM2COLENS15_INS16_ILi2ELi4ELi3EEES19_NSU_INSB_IJS1A_S1R_EEENSB_IJS1R_SE_EEEEEEENSA_39AutoVectorizingCopyWithAssumedAlignmentILi128EEENSA_21SM90_TMA_STORE_IM2COLES2D_S2F_S2F_EEEvvEEEEvNT_6ParamsE)
        /*09e0*/ 	.short	0x0380
        /*09e2*/ 	.short	0x0900


	//----- nvinfo : EIATTR_SW_WAR
	.align		4
.L_55:
        /*09e4*/ 	.byte	0x04, 0x36
        /*09e6*/ 	.short	(.L_57 - .L_56)
.L_56:
        /*09e8*/ 	.word	0x00000008
.L_57:


//--------------------- .nv.callgraph             --------------------------
	.section	.nv.callgraph,"",@"SHT_CUDA_CALLGRAPH"
	.align	4
	.sectionentsize	8
	.align		4
        /*0000*/ 	.word	0x00000000
	.align		4
        /*0004*/ 	.word	0xffffffff
	.align		4
        /*0008*/ 	.word	index@(_ZN7cutlass13device_kernelINS_4conv6kernel13ConvUniversalINS1_16ConvProblemShapeILNS1_8OperatorE0ELi3EEENS1_10collective14CollectiveConvINS1_47MainloopSm100TmaUmmaWarpSpecializedImplicitGemmILS5_0ELi6ELi3ELi1ELi2EN4cute5tupleIJNSA_1CILi2EEENSC_ILi1EEESE_EEEEENSB_IJNSC_ILi128EEESH_NSB_IJNSC_ILi64EEEEEEEEENS_10tfloat32_tESL_NSA_8TiledMMAINSA_8MMA_AtomIJNSA_23SM100_MMA_TF32_2x1SM_SSISL_SL_fLi128ELi128ELNSA_4UMMA5MajorE0ELSQ_0ELNSP_7ScaleInE0ELSR_0EEEEEENSA_6LayoutINSB_IJSE_SE_SE_EEENSB_IJNSC_ILi0EEESW_SW_EEEEENSB_IJNSA_10UnderscoreESZ_SZ_EEEEENS7_6detail27Sm100ImplicitGemmTileTraitsINSA_25SM100_TMA_2SM_LOAD_IM2COLENSA_14ComposedLayoutINSA_7SwizzleILi3ELi4ELi3EEENSA_18smem_ptr_flag_bitsILi32EEENSU_INSB_IJNSC_ILi8EEENSC_ILi32EEEEEENSB_IJS1B_SE_EEEEEEEvEENS13_INSA_18SM100_TMA_2SM_LOADES1F_vEEEENS_8epilogue10collective18CollectiveEpilogueINS1K_23Sm100TmaWarpSpecializedILi4ELi2ELi16ELb1ELb0EEEJNSB_IJSI_SH_SJ_EEENSB_IJNSU_ISI_SE_EENSU_INSB_IJNSC_ILi16EEESD_EEENSB_IJSE_SI_EEEEEEEESL_NSB_IJNSB_IJllllEEESE_SW_EEESL_S1X_NS1K_6fusion15FusionCallbacksIS1O_NS1Y_17LinearCombinationISL_fSL_fLNS_15FloatRoundStyleE2EEES1P_S1V_JEEENSA_5SM1004TMEM4LOAD26SM100_TMEM_LOAD_32dp32b16xENSA_20SM90_TMA_LOAD_IM2COLENS15_INS16_ILi2ELi4ELi3EEES19_NSU_INSB_IJS1A_S1R_EEENSB_IJS1R_SE_EEEEEEENSA_39AutoVectorizingCopyWithAssumedAlignmentILi128EEENSA_21SM90_TMA_STORE_IM2COLES2D_S2F_S2F_EEEvvEEEEvNT_6ParamsE)
	.align		4
        /*000c*/ 	.word	index@(__assertfail)
	.align		4
        /*0010*/ 	.word	0x00000000
	.align		4
        /*0014*/ 	.word	0xfffffffe
	.align		4
        /*0018*/ 	.word	0x00000000
	.align		4
        /*001c*/ 	.word	0xfffffffd
	.align		4
        /*0020*/ 	.word	0x00000000
	.align		4
        /*0024*/ 	.word	0xfffffffc


//--------------------- .nv.constant4             --------------------------
	.section	.nv.constant4,"a",@progbits
	.align	8
	.align		8
.nv.constant4:
        /*0000*/ 	.dword	__assertfail
	.align		8
        /*0008*/ 	.dword	__unnamed_1
	.align		8
        /*0010*/ 	.dword	__unnamed_2
	.align		8
        /*0018*/ 	.dword	_ZN39_INTERNAL_a6b144cb_4_k_cu_c4d08117_33304cuda3std3__45__cpo5beginE
	.align		8
        /*0020*/ 	.dword	_ZN39_INTERNAL_a6b144cb_4_k_cu_c4d08117_33304cuda3std3__45__cpo3endE
	.align		8
        /*0028*/ 	.dword	_ZN39_INTERNAL_a6b144cb_4_k_cu_c4d08117_33304cuda3std3__45__cpo6cbeginE
	.align		8
        /*0030*/ 	.dword	_ZN39_INTERNAL_a6b144cb_4_k_cu_c4d08117_33304cuda3std3__45__cpo4cendE
	.align		8
        /*0038*/ 	.dword	_ZN39_INTERNAL_a6b144cb_4_k_cu_c4d08117_33304cuda3std3__441_GLOBAL__N__a6b144cb_4_k_cu_c4d08117_33306ignoreE
	.align		8
        /*0040*/ 	.dword	_ZN39_INTERNAL_a6b144cb_4_k_cu_c4d08117_33304cuda3std3__419piecewise_constructE
	.align		8
        /*0048*/ 	.dword	_ZN39_INTERNAL_a6b144cb_4_k_cu_c4d08117_33304cuda3std3__48in_placeE
	.align		8
        /*0050*/ 	.dword	_ZN39_INTERNAL_a6b144cb_4_k_cu_c4d08117_33304cuda3std6ranges3__45__cpo4swapE
	.align		8
        /*0058*/ 	.dword	_ZN39_INTERNAL_a6b144cb_4_k_cu_c4d08117_33304cuda3std6ranges3__45__cpo9iter_moveE
	.align		8
        /*0060*/ 	.dword	_ZN39_INTERNAL_a6b144cb_4_k_cu_c4d08117_33304cute7productE
	.align		8
        /*0068*/ 	.dword	_ZN39_INTERNAL_a6b144cb_4_k_cu_c4d08117_33304cute1_E
	.align		8
        /*0070*/ 	.dword	$str$27
	.align		8
        /*0078*/ 	.dword	$str$28
	.align		8
        /*0080*/ 	.dword	$str$29
	.align		8
        /*0088*/ 	.dword	$str$30


//--------------------- .text._ZN7cutlass13device_kernelINS_4conv6kernel13ConvUniversalINS1_16ConvProblemShapeILNS1_8OperatorE0ELi3EEENS1_10collective14CollectiveConvINS1_47MainloopSm100TmaUmmaWarpSpecializedImplicitGemmILS5_0ELi6ELi3ELi1ELi2EN4cute5tupleIJNSA_1CILi2EEENSC_ILi1EEESE_EEEEENSB_IJNSC_ILi128EEESH_NSB_IJNSC_ILi64EEEEEEEEENS_10tfloat32_tESL_NSA_8TiledMMAINSA_8MMA_AtomIJNSA_23SM100_MMA_TF32_2x1SM_SSISL_SL_fLi128ELi128ELNSA_4UMMA5MajorE0ELSQ_0ELNSP_7ScaleInE0ELSR_0EEEEEENSA_6LayoutINSB_IJSE_SE_SE_EEENSB_IJNSC_ILi0EEESW_SW_EEEEENSB_IJNSA_10UnderscoreESZ_SZ_EEEEENS7_6detail27Sm100ImplicitGemmTileTraitsINSA_25SM100_TMA_2SM_LOAD_IM2COLENSA_14ComposedLayoutINSA_7SwizzleILi3ELi4ELi3EEENSA_18smem_ptr_flag_bitsILi32EEENSU_INSB_IJNSC_ILi8EEENSC_ILi32EEEEEENSB_IJS1B_SE_EEEEEEEvEENS13_INSA_18SM100_TMA_2SM_LOADES1F_vEEEENS_8epilogue10collective18CollectiveEpilogueINS1K_23Sm100TmaWarpSpecializedILi4ELi2ELi16ELb1ELb0EEEJNSB_IJSI_SH_SJ_EEENSB_IJNSU_ISI_SE_EENSU_INSB_IJNSC_ILi16EEESD_EEENSB_IJSE_SI_EEEEEEEESL_NSB_IJNSB_IJllllEEESE_SW_EEESL_S1X_NS1K_6fusion15FusionCallbacksIS1O_NS1Y_17LinearCombinationISL_fSL_fLNS_15FloatRoundStyleE2EEES1P_S1V_JEEENSA_5SM1004TMEM4LOAD26SM100_TMEM_LOAD_32dp32b16xENSA_20SM90_TMA_LOAD_IM2COLENS15_INS16_ILi2ELi4ELi3EEES19_NSU_INSB_IJS1A_S1R_EEENSB_IJS1R_SE_EEEEEEENSA_39AutoVectorizingCopyWithAssumedAlignmentILi128EEENSA_21SM90_TMA_STORE_IM2COLES2D_S2F_S2F_EEEvvEEEEvNT_6ParamsE --------------------------
	.section	.text._ZN7cutlass13device_kernelINS_4conv6kernel13ConvUniversalINS1_16ConvProblemShapeILNS1_8OperatorE0ELi3EEENS1_10collective14CollectiveConvINS1_47MainloopSm100TmaUmmaWarpSpecializedImplicitGemmILS5_0ELi6ELi3ELi1ELi2EN4cute5tupleIJNSA_1CILi2EEENSC_ILi1EEESE_EEEEENSB_IJNSC_ILi128EEESH_NSB_IJNSC_ILi64EEEEEEEEENS_10tfloat32_tESL_NSA_8TiledMMAINSA_8MMA_AtomIJNSA_23SM100_MMA_TF32_2x1SM_SSISL_SL_fLi128ELi128ELNSA_4UMMA5MajorE0ELSQ_0ELNSP_7ScaleInE0ELSR_0EEEEEENSA_6LayoutINSB_IJSE_SE_SE_EEENSB_IJNSC_ILi0EEESW_SW_EEEEENSB_IJNSA_10UnderscoreESZ_SZ_EEEEENS7_6detail27Sm100ImplicitGemmTileTraitsINSA_25SM100_TMA_2SM_LOAD_IM2COLENSA_14ComposedLayoutINSA_7SwizzleILi3ELi4ELi3EEENSA_18smem_ptr_flag_bitsILi32EEENSU_INSB_IJNSC_ILi8EEENSC_ILi32EEEEEENSB_IJS1B_SE_EEEEEEEvEENS13_INSA_18SM100_TMA_2SM_LOADES1F_vEEEENS_8epilogue10collective18CollectiveEpilogueINS1K_23Sm100TmaWarpSpecializedILi4ELi2ELi16ELb1ELb0EEEJNSB_IJSI_SH_SJ_EEENSB_IJNSU_ISI_SE_EENSU_INSB_IJNSC_ILi16EEESD_EEENSB_IJSE_SI_EEEEEEEESL_NSB_IJNSB_IJllllEEESE_SW_EEESL_S1X_NS1K_6fusion15FusionCallbacksIS1O_NS1Y_17LinearCombinationISL_fSL_fLNS_15FloatRoundStyleE2EEES1P_S1V_JEEENSA_5SM1004TMEM4LOAD26SM100_TMEM_LOAD_32dp32b16xENSA_20SM90_TMA_LOAD_IM2COLENS15_INS16_ILi2ELi4ELi3EEES19_NSU_INSB_IJS1A_S1R_EEENSB_IJS1R_SE_EEEEEEENSA_39AutoVectorizingCopyWithAssumedAlignmentILi128EEENSA_21SM90_TMA_STORE_IM2COLES2D_S2F_S2F_EEEvvEEEEvNT_6ParamsE,"ax",@progbits
	.align	128
.text._ZN7cutlass13device_kernelINS_4conv6kernel13ConvUniversalINS1_16ConvProblemShapeILNS1_8OperatorE0ELi3EEENS1_10collective14CollectiveConvINS1_47MainloopSm100TmaUmmaWarpSpecializedImplicitGemmILS5_0ELi6ELi3ELi1ELi2EN4cute5tupleIJNSA_1CILi2EEENSC_ILi1EEESE_EEEEENSB_IJNSC_ILi128EEESH_NSB_IJNSC_ILi64EEEEEEEEENS_10tfloat32_tESL_NSA_8TiledMMAINSA_8MMA_AtomIJNSA_23SM100_MMA_TF32_2x1SM_SSISL_SL_fLi128ELi128ELNSA_4UMMA5MajorE0ELSQ_0ELNSP_7ScaleInE0ELSR_0EEEEEENSA_6LayoutINSB_IJSE_SE_SE_EEENSB_IJNSC_ILi0EEESW_SW_EEEEENSB_IJNSA_10UnderscoreESZ_SZ_EEEEENS7_6detail27Sm100ImplicitGemmTileTraitsINSA_25SM100_TMA_2SM_LOAD_IM2COLENSA_14ComposedLayoutINSA_7SwizzleILi3ELi4ELi3EEENSA_18smem_ptr_flag_bitsILi32EEENSU_INSB_IJNSC_ILi8EEENSC_ILi32EEEEEENSB_IJS1B_SE_EEEEEEEvEENS13_INSA_18SM100_TMA_2SM_LOADES1F_vEEEENS_8epilogue10collective18CollectiveEpilogueINS1K_23Sm100TmaWarpSpecializedILi4ELi2ELi16ELb1ELb0EEEJNSB_IJSI_SH_SJ_EEENSB_IJNSU_ISI_SE_EENSU_INSB_IJNSC_ILi16EEESD_EEENSB_IJSE_SI_EEEEEEEESL_NSB_IJNSB_IJllllEEESE_SW_EEESL_S1X_NS1K_6fusion15FusionCallbacksIS1O_NS1Y_17LinearCombinationISL_fSL_fLNS_15FloatRoundStyleE2EEES1P_S1V_JEEENSA_5SM1004TMEM4LOAD26SM100_TMEM_LOAD_32dp32b16xENSA_20SM90_TMA_LOAD_IM2COLENS15_INS16_ILi2ELi4ELi3EEES19_NSU_INSB_IJS1A_S1R_EEENSB_IJS1R_SE_EEEEEEENSA_39AutoVectorizingCopyWithAssumedAlignmentILi128EEENSA_21SM90_TMA_STORE_IM2COLES2D_S2F_S2F_EEEvvEEEEvNT_6ParamsE:
        .type           _ZN7cutlass13device_kernelINS_4conv6kernel13ConvUniversalINS1_16ConvProblemShapeILNS1_8OperatorE0ELi3EEENS1_10collective14CollectiveConvINS1_47MainloopSm100TmaUmmaWarpSpecializedImplicitGemmILS5_0ELi6ELi3ELi1ELi2EN4cute5tupleIJNSA_1CILi2EEENSC_ILi1EEESE_EEEEENSB_IJNSC_ILi128EEESH_NSB_IJNSC_ILi64EEEEEEEEENS_10tfloat32_tESL_NSA_8TiledMMAINSA_8MMA_AtomIJNSA_23SM100_MMA_TF32_2x1SM_SSISL_SL_fLi128ELi128ELNSA_4UMMA5MajorE0ELSQ_0ELNSP_7ScaleInE0ELSR_0EEEEEENSA_6LayoutINSB_IJSE_SE_SE_EEENSB_IJNSC_ILi0EEESW_SW_EEEEENSB_IJNSA_10UnderscoreESZ_SZ_EEEEENS7_6detail27Sm100ImplicitGemmTileTraitsINSA_25SM100_TMA_2SM_LOAD_IM2COLENSA_14ComposedLayoutINSA_7SwizzleILi3ELi4ELi3EEENSA_18smem_ptr_flag_bitsILi32EEENSU_INSB_IJNSC_ILi8EEENSC_ILi32EEEEEENSB_IJS1B_SE_EEEEEEEvEENS13_INSA_18SM100_TMA_2SM_LOADES1F_vEEEENS_8epilogue10collective18CollectiveEpilogueINS1K_23Sm100TmaWarpSpecializedILi4ELi2ELi16ELb1ELb0EEEJNSB_IJSI_SH_SJ_EEENSB_IJNSU_ISI_SE_EENSU_INSB_IJNSC_ILi16EEESD_EEENSB_IJSE_SI_EEEEEEEESL_NSB_IJNSB_IJllllEEESE_SW_EEESL_S1X_NS1K_6fusion15FusionCallbacksIS1O_NS1Y_17LinearCombinationISL_fSL_fLNS_15FloatRoundStyleE2EEES1P_S1V_JEEENSA_5SM1004TMEM4LOAD26SM100_TMEM_LOAD_32dp32b16xENSA_20SM90_TMA_LOAD_IM2COLENS15_INS16_ILi2ELi4ELi3EEES19_NSU_INSB_IJS1A_S1R_EEENSB_IJS1R_SE_EEEEEEENSA_39AutoVectorizingCopyWithAssumedAlignmentILi128EEENSA_21SM90_TMA_STORE_IM2COLES2D_S2F_S2F_EEEvvEEEEvNT_6ParamsE,@function
        .size           _ZN7cutlass13device_kernelINS_4conv6kernel13ConvUniversalINS1_16ConvProblemShapeILNS1_8OperatorE0ELi3EEENS1_10collective14CollectiveConvINS1_47MainloopSm100TmaUmmaWarpSpecializedImplicitGemmILS5_0ELi6ELi3ELi1ELi2EN4cute5tupleIJNSA_1CILi2EEENSC_ILi1EEESE_EEEEENSB_IJNSC_ILi128EEESH_NSB_IJNSC_ILi64EEEEEEEEENS_10tfloat32_tESL_NSA_8TiledMMAINSA_8MMA_AtomIJNSA_23SM100_MMA_TF32_2x1SM_SSISL_SL_fLi128ELi128ELNSA_4UMMA5MajorE0ELSQ_0ELNSP_7ScaleInE0ELSR_0EEEEEENSA_6LayoutINSB_IJSE_SE_SE_EEENSB_IJNSC_ILi0EEESW_SW_EEEEENSB_IJNSA_10UnderscoreESZ_SZ_EEEEENS7_6detail27Sm100ImplicitGemmTileTraitsINSA_25SM100_TMA_2SM_LOAD_IM2COLENSA_14ComposedLayoutINSA_7SwizzleILi3ELi4ELi3EEENSA_18smem_ptr_flag_bitsILi32EEENSU_INSB_IJNSC_ILi8EEENSC_ILi32EEEEEENSB_IJS1B_SE_EEEEEEEvEENS13_INSA_18SM100_TMA_2SM_LOADES1F_vEEEENS_8epilogue10collective18CollectiveEpilogueINS1K_23Sm100TmaWarpSpecializedILi4ELi2ELi16ELb1ELb0EEEJNSB_IJSI_SH_SJ_EEENSB_IJNSU_ISI_SE_EENSU_INSB_IJNSC_ILi16EEESD_EEENSB_IJSE_SI_EEEEEEEESL_NSB_IJNSB_IJllllEEESE_SW_EEESL_S1X_NS1K_6fusion15FusionCallbacksIS1O_NS1Y_17LinearCombinationISL_fSL_fLNS_15FloatRoundStyleE2EEES1P_S1V_JEEENSA_5SM1004TMEM4LOAD26SM100_TMEM_LOAD_32dp32b16xENSA_20SM90_TMA_LOAD_IM2COLENS15_INS16_ILi2ELi4ELi3EEES19_NSU_INSB_IJS1A_S1R_EEENSB_IJS1R_SE_EEEEEEENSA_39AutoVectorizingCopyWithAssumedAlignmentILi128EEENSA_21SM90_TMA_STORE_IM2COLES2D_S2F_S2F_EEEvvEEEEvNT_6ParamsE,(.L_x_193 - _ZN7cutlass13device_kernelINS_4conv6kernel13ConvUniversalINS1_16ConvProblemShapeILNS1_8OperatorE0ELi3EEENS1_10collective14CollectiveConvINS1_47MainloopSm100TmaUmmaWarpSpecializedImplicitGemmILS5_0ELi6ELi3ELi1ELi2EN4cute5tupleIJNSA_1CILi2EEENSC_ILi1EEESE_EEEEENSB_IJNSC_ILi128EEESH_NSB_IJNSC_ILi64EEEEEEEEENS_10tfloat32_tESL_NSA_8TiledMMAINSA_8MMA_AtomIJNSA_23SM100_MMA_TF32_2x1SM_SSISL_SL_fLi128ELi128ELNSA_4UMMA5MajorE0ELSQ_0ELNSP_7ScaleInE0ELSR_0EEEEEENSA_6LayoutINSB_IJSE_SE_SE_EEENSB_IJNSC_ILi0EEESW_SW_EEEEENSB_IJNSA_10UnderscoreESZ_SZ_EEEEENS7_6detail27Sm100ImplicitGemmTileTraitsINSA_25SM100_TMA_2SM_LOAD_IM2COLENSA_14ComposedLayoutINSA_7SwizzleILi3ELi4ELi3EEENSA_18smem_ptr_flag_bitsILi32EEENSU_INSB_IJNSC_ILi8EEENSC_ILi32EEEEEENSB_IJS1B_SE_EEEEEEEvEENS13_INSA_18SM100_TMA_2SM_LOADES1F_vEEEENS_8epilogue10collective18CollectiveEpilogueINS1K_23Sm100TmaWarpSpecializedILi4ELi2ELi16ELb1ELb0EEEJNSB_IJSI_SH_SJ_EEENSB_IJNSU_ISI_SE_EENSU_INSB_IJNSC_ILi16EEESD_EEENSB_IJSE_SI_EEEEEEEESL_NSB_IJNSB_IJllllEEESE_SW_EEESL_S1X_NS1K_6fusion15FusionCallbacksIS1O_NS1Y_17LinearCombinationISL_fSL_fLNS_15FloatRoundStyleE2EEES1P_S1V_JEEENSA_5SM1004TMEM4LOAD26SM100_TMEM_LOAD_32dp32b16xENSA_20SM90_TMA_LOAD_IM2COLENS15_INS16_ILi2ELi4ELi3EEES19_NSU_INSB_IJS1A_S1R_EEENSB_IJS1R_SE_EEEEEEENSA_39AutoVectorizingCopyWithAssumedAlignmentILi128EEENSA_21SM90_TMA_STORE_IM2COLES2D_S2F_S2F_EEEvvEEEEvNT_6ParamsE)
        .other          _ZN7cutlass13device_kernelINS_4conv6kernel13ConvUniversalINS1_16ConvProblemShapeILNS1_8OperatorE0ELi3EEENS1_10collective14CollectiveConvINS1_47MainloopSm100TmaUmmaWarpSpecializedImplicitGemmILS5_0ELi6ELi3ELi1ELi2EN4cute5tupleIJNSA_1CILi2EEENSC_ILi1EEESE_EEEEENSB_IJNSC_ILi128EEESH_NSB_IJNSC_ILi64EEEEEEEEENS_10tfloat32_tESL_NSA_8TiledMMAINSA_8MMA_AtomIJNSA_23SM100_MMA_TF32_2x1SM_SSISL_SL_fLi128ELi128ELNSA_4UMMA5MajorE0ELSQ_0ELNSP_7ScaleInE0ELSR_0EEEEEENSA_6LayoutINSB_IJSE_SE_SE_EEENSB_IJNSC_ILi0EEESW_SW_EEEEENSB_IJNSA_10UnderscoreESZ_SZ_EEEEENS7_6detail27Sm100ImplicitGemmTileTraitsINSA_25SM100_TMA_2SM_LOAD_IM2COLENSA_14ComposedLayoutINSA_7SwizzleILi3ELi4ELi3EEENSA_18smem_ptr_flag_bitsILi32EEENSU_INSB_IJNSC_ILi8EEENSC_ILi32EEEEEENSB_IJS1B_SE_EEEEEEEvEENS13_INSA_18SM100_TMA_2SM_LOADES1F_vEEEENS_8epilogue10collective18CollectiveEpilogueINS1K_23Sm100TmaWarpSpecializedILi4ELi2ELi16ELb1ELb0EEEJNSB_IJSI_SH_SJ_EEENSB_IJNSU_ISI_SE_EENSU_INSB_IJNSC_ILi16EEESD_EEENSB_IJSE_SI_EEEEEEEESL_NSB_IJNSB_IJllllEEESE_SW_EEESL_S1X_NS1K_6fusion15FusionCallbacksIS1O_NS1Y_17LinearCombinationISL_fSL_fLNS_15FloatRoundStyleE2EEES1P_S1V_JEEENSA_5SM1004TMEM4LOAD26SM100_TMEM_LOAD_32dp32b16xENSA_20SM90_TMA_LOAD_IM2COLENS15_INS16_ILi2ELi4ELi3EEES19_NSU_INSB_IJS1A_S1R_EEENSB_IJS1R_SE_EEEEEEENSA_39AutoVectorizingCopyWithAssumedAlignmentILi128EEENSA_21SM90_TMA_STORE_IM2COLES2D_S2F_S2F_EEEvvEEEEvNT_6ParamsE,@"STO_CUDA_ENTRY STV_DEFAULT"
_ZN7cutlass13device_kernelINS_4conv6kernel13ConvUniversalINS1_16ConvProblemShapeILNS1_8OperatorE0ELi3EEENS1_10collective14CollectiveConvINS1_47MainloopSm100TmaUmmaWarpSpecializedImplicitGemmILS5_0ELi6ELi3ELi1ELi2EN4cute5tupleIJNSA_1CILi2EEENSC_ILi1EEESE_EEEEENSB_IJNSC_ILi128EEESH_NSB_IJNSC_ILi64EEEEEEEEENS_10tfloat32_tESL_NSA_8TiledMMAINSA_8MMA_AtomIJNSA_23SM100_MMA_TF32_2x1SM_SSISL_SL_fLi128ELi128ELNSA_4UMMA5MajorE0ELSQ_0ELNSP_7ScaleInE0ELSR_0EEEEEENSA_6LayoutINSB_IJSE_SE_SE_EEENSB_IJNSC_ILi0EEESW_SW_EEEEENSB_IJNSA_10UnderscoreESZ_SZ_EEEEENS7_6detail27Sm100ImplicitGemmTileTraitsINSA_25SM100_TMA_2SM_LOAD_IM2COLENSA_14ComposedLayoutINSA_7SwizzleILi3ELi4ELi3EEENSA_18smem_ptr_flag_bitsILi32EEENSU_INSB_IJNSC_ILi8EEENSC_ILi32EEEEEENSB_IJS1B_SE_EEEEEEEvEENS13_INSA_18SM100_TMA_2SM_LOADES1F_vEEEENS_8epilogue10collective18CollectiveEpilogueINS1K_23Sm100TmaWarpSpecializedILi4ELi2ELi16ELb1ELb0EEEJNSB_IJSI_SH_SJ_EEENSB_IJNSU_ISI_SE_EENSU_INSB_IJNSC_ILi16EEESD_EEENSB_IJSE_SI_EEEEEEEESL_NSB_IJNSB_IJllllEEESE_SW_EEESL_S1X_NS1K_6fusion15FusionCallbacksIS1O_NS1Y_17LinearCombinationISL_fSL_fLNS_15FloatRoundStyleE2EEES1P_S1V_JEEENSA_5SM1004TMEM4LOAD26SM100_TMEM_LOAD_32dp32b16xENSA_20SM90_TMA_LOAD_IM2COLENS15_INS16_ILi2ELi4ELi3EEES19_NSU_INSB_IJS1A_S1R_EEENSB_IJS1R_SE_EEEEEEENSA_39AutoVectorizingCopyWithAssumedAlignmentILi128EEENSA_21SM90_TMA_STORE_IM2COLES2D_S2F_S2F_EEEvvEEEEvNT_6ParamsE:
[----:B------:R-:W1:Y:S01]  /*0000*/  LDC R1, c[0x0][0x37c] ;  /* 0x0000df00ff017b82 */ /* 0x000e620000000800 */
[----:B------:R-:W2:Y:S01]  /*0010*/  S2R R74, SR_TID.X ;  /* 0x00000000004a7919 */ /* 0x000ea20000002100 */
[----:B------:R-:W3:Y:S06]  /*0020*/  LDCU.64 UR8, c[0x0][0x990] ;  /* 0x00013200ff0877ac */ /* 0x000eec0008000a00 */
[----:B------:R-:W4:Y:S01]  /*0030*/  S2UR UR4, SR_CgaCtaId ;  /* 0x00000000000479c3 */ /* 0x000f220000008800 */
[----:B-1----:R-:W-:Y:S01]  /*0040*/  VIADD R1, R1, 0xfffffff8 ;  /* 0xfffffff801017836 */ /* 0x002fe20000000000 */
[----:B------:R-:W-:-:S02]  /*0050*/  PRMT R62, RZ, 0x7610, R62 ;  /* 0x00007610ff3e7816 */ /* 0x000fc4000000003e */
[----:B------:R-:W-:Y:S02]  /*0060*/  ELECT P1, URZ, PT ;  /* 0x0000000000ff782f */ /* 0x000fe40003820000 */
[----:B------:R-:W-:Y:S01]  /*0070*/  R2UR UR42, R1 ;  /* 0x00000000012a72ca */ /* 0x000fe200000e0000 */
[----:B---3--:R-:W-:-:S04]  /*0080*/  UISETP.NE.U32.AND UP0, UPT, UR8, URZ, UPT ;  /* 0x000000ff0800728c */ /* 0x008fc8000bf05070 */
[----:B------:R-:W-:Y:S02]  /*0090*/  UISETP.NE.AND.EX UP0, UPT, UR9, URZ, UPT, UP0 ;  /* 0x000000ff0900728c */ /* 0x000fe4000bf05300 */
[----:B----4-:R-:W-:Y:S02]  /*00a0*/  ULOP3.LUT UR50, UR4, 0x1, URZ, 0xc0, !UPT ;  /* 0x0000000104327892 */ /* 0x010fe4000f8ec0ff */
[----:B------:R-:W-:Y:S01]  /*00b0*/  ULOP3.LUT UR49, UR4, 0x1, URZ, 0x3c, !UPT ;  /* 0x0000000104317892 */ /* 0x000fe2000f8e3cff */
[----:B--2---:R-:W-:-:S05]  /*00c0*/  SHF.R.U32.HI R63, RZ, 0x5, R74 ;  /* 0x00000005ff3f7819 */ /* 0x004fca000001164a */
[----:B------:R-:W1:Y:S02]  /*00d0*/  SHFL.IDX PT, R0, R63, RZ, 0x1f ;  /* 0x00001fff3f007589 */ /* 0x000e6400000e0000 */
[----:B-1----:R-:W-:Y:S01]  /*00e0*/  R2UR UR18, R0 ;  /* 0x00000000001272ca */ /* 0x002fe200000e0000 */
[----:B------:R-:W-:-:S14]  /*00f0*/  BRA.U UP0, `(.L_x_0) ;  /* 0x0000000100307547 */ /* 0x000fdc000b800000 */
[----:B------:R-:W1:Y:S02]  /*0100*/  LDCU.64 UR4, c[0x0][0x988] ;  /* 0x00013100ff0477ac */ /* 0x000e640008000a00 */
[----:B-1----:R-:W-:-:S04]  /*0110*/  UISETP.NE.U32.AND UP0, UPT, UR4, URZ, UPT ;  /* 0x000000ff0400728c */ /* 0x002fc8000bf05070 */
[----:B------:R-:W-:-:S09]  /*0120*/  UISETP.NE.AND.EX UP0, UPT, UR5, URZ, UPT, UP0 ;  /* 0x000000ff0500728c */ /* 0x000fd2000bf05300 */
[----:B------:R-:W-:Y:S05]  /*0130*/  BRA.U !UP0, `(.L_x_1) ;  /* 0x0000000108147547 */ /* 0x000fea000b800000 */
[----:B------:R-:W1:Y:S01]  /*0140*/  LDC.64 R2, c[0x0][0x988] ;  /* 0x00026200ff027b82 */ /* 0x000e620000000a00 */
[----:B------:R-:W1:Y:S02]  /*0150*/  LDCU.64 UR4, c[0x0][0x358] ;  /* 0x00006b00ff0477ac */ /* 0x000e640008000a00 */
[----:B-1----:R1:W5:Y:S01]  /*0160*/  LDG.E R27, desc[UR4][R2.64] ;  /* 0x00000004021b7981 */ /* 0x002362000c1e1900 */
[----:B------:R-:W-:Y:S01]  /*0170*/  HFMA2 R62, -RZ, RZ, 0, 5.9604644775390625e-08 ;  /* 0x00000001ff3e7431 */ /* 0x000fe200000001ff */
[----:B------:R-:W-:Y:S05]  /*0180*/  BRA `(.L_x_0) ;  /* 0x00000000000c7947 */ /* 0x000fea0003800000 */
.L_x_1:
[----:B------:R-:W1:Y:S01]  /*0190*/  LDCU UR4, c[0x0][0x980] ;  /* 0x00013000ff0477ac */ /* 0x000e620008000800 */
[----:B------:R-:W-:Y:S01]  /*01a0*/  HFMA2 R62, -RZ, RZ, 0, 5.9604644775390625e-08 ;  /* 0x00000001ff3e7431 */ /* 0x000fe200000001ff */
[----:B-1----:R-:W-:-:S07]  /*01b0*/  MOV R27, UR4 ;  /* 0x00000004001b7c02 */ /* 0x002fce0008000f00 */
.L_x_0:
[----:B------:R-:W2:Y:S02]  /*01c0*/  LDCU.64 UR4, c[0x0][0x9b0] ;  /* 0x00013600ff0477ac */ /* 0x000ea40008000a00 */
[----:B--2---:R-:W-:-:S04]  /*01d0*/  UISETP.NE.U32.AND UP0, UPT, UR4, URZ, UPT ;  /* 0x000000ff0400728c */ /* 0x004fc8000bf05070 */
[----:B------:R-:W-:-:S09]  /*01e0*/  UISETP.NE.AND.EX UP0, UPT, UR5, URZ, UPT, UP0 ;  /* 0x000000ff0500728c */ /* 0x000fd2000bf05300 */
[----:B------:R-:W-:Y:S05]  /*01f0*/  BRA.U UP0, `(.L_x_2) ;  /* 0x0000000100287547 */ /* 0x000fea000b800000 */
[----:B------:R-:W2:Y:S02]  /*0200*/  LDCU.64 UR4, c[0x0][0x9a8] ;  /* 0x00013500ff0477ac */ /* 0x000ea40008000a00 */
[----:B--2---:R-:W-:-:S04]  /*0210*/  UISETP.NE.U32.AND UP0, UPT, UR4, URZ, UPT ;  /* 0x000000ff0400728c */ /* 0x004fc8000bf05070 */
[----:B------:R-:W-:-:S09]  /*0220*/  UISETP.NE.AND.EX UP0, UPT, UR5, URZ, UPT, UP0 ;  /* 0x000000ff0500728c */ /* 0x000fd2000bf05300 */
[----:B------:R-:W-:Y:S05]  /*0230*/  BRA.U !UP0, `(.L_x_3) ;  /* 0x0000000108107547 */ /* 0x000fea000b800000 */
[----:B------:R-:W2:Y:S01]  /*0240*/  LDC.64 R24, c[0x0][0x9a8] ;  /* 0x00026a00ff187b82 */ /* 0x000ea20000000a00 */
[----:B------:R-:W2:Y:S02]  /*0250*/  LDCU.64 UR4, c[0x0][0x358] ;  /* 0x00006b00ff0477ac */ /* 0x000ea40008000a00 */
[----:B--2---:R2:W5:Y:S01]  /*0260*/  LDG.E R24, desc[UR4][R24.64] ;  /* 0x0000000418187981 */ /* 0x004562000c1e1900 */
[----:B------:R-:W-:Y:S05]  /*0270*/  BRA `(.L_x_2) ;  /* 0x0000000000087947 */ /* 0x000fea0003800000 */
.L_x_3:
[----:B------:R-:W2:Y:S02]  /*0280*/  LDCU UR4, c[0x0][0x9a0] ;  /* 0x00013400ff0477ac */ /* 0x000ea40008000800 */
[----:B--2---:R-:W-:Y:S02]  /*0290*/  MOV R24, UR4 ;  /* 0x0000000400187c02 */ /* 0x004fe40008000f00 */
.L_x_2:
[----:B------:R-:W-:Y:S01]  /*02a0*/  IMAD.U32 R0, RZ, RZ, UR18 ;  /* 0x00000012ff007e24 */ /* 0x000fe2000f8e00ff */
[----:B------:R-:W-:Y:S04]  /*02b0*/  BSSY.RECONVERGENT B0, `(.L_x_4) ;  /* 0x000000c000007945 */ /* 0x000fe80003800200 */
[C---:B------:R-:W-:Y:S02]  /*02c0*/  ISETP.NE.OR P2, PT, R0.reuse, 0x1, !P1 ;  /* 0x000000010000780c */ /* 0x040fe40004f45670 */
[----:B------:R-:W-:-:S11]  /*02d0*/  ISETP.NE.OR P0, PT, R0, 0x3, !P1 ;  /* 0x000000030000780c */ /* 0x000fd60004f05670 */
[----:B------:R-:W-:Y:S05]  /*02e0*/  @P2 BRA `(.L_x_5) ;  /* 0x0000000000202947 */ /* 0x000fea0003800000 */
[----:B------:R-:W3:Y:S02]  /*02f0*/  LDCU.64 UR4, c[0x0][0x348] ;  /* 0x00006900ff0477ac */ /* 0x000ee40008000a00 */
[----:B---3--:R-:W-:Y:S02]  /*0300*/  UIADD3 UR6, UP1, UPT, UR4, 0x80, URZ ;  /* 0x0000008004067890 */ /* 0x008fe4000ff3e0ff */
[----:B------:R-:W-:Y:S02]  /*0310*/  UIADD3 UR4, UP0, UPT, UR4, 0x200, URZ ;  /* 0x0000020004047890 */ /* 0x000fe4000ff1e0ff */
[----:B------:R-:W-:Y:S02]  /*0320*/  UIADD3.X UR7, UPT, UPT, URZ, UR5, URZ, UP1, !UPT ;  /* 0x00000005ff077290 */ /* 0x000fe40008ffe4ff */
[----:B------:R-:W-:-:S07]  /*0330*/  UIADD3.X UR5, UPT, UPT, URZ, UR5, URZ, UP0, !UPT ;  /* 0x00000005ff057290 */ /* 0x000fce00087fe4ff */
[----:B------:R3:W-:Y:S02]  /*0340*/  UTMACCTL.PF [UR6] ;  /* 0x00000000060079b9 */ /* 0x0007e40008040000 */
[----:B------:R3:W-:Y:S02]  /*0350*/  UTMACCTL.PF [UR4] ;  /* 0x00000000040079b9 */ /* 0x0007e40008040000 */
[----:B---3--:R-:W-:Y:S01]  /*0360*/  NOP ;  /* 0x0000000000007918 */ /* 0x008fe20000000000 */
.L_x_5:
[----:B------:R-:W-:Y:S05]  /*0370*/  BSYNC.RECONVERGENT B0 ;  /* 0x0000000000007941 */ /* 0x000fea0003800200 */
.L_x_4:
[----:B------:R-:W-:Y:S04]  /*0380*/  BSSY.RECONVERGENT B0, `(.L_x_6) ;  /* 0x000000a000007945 */ /* 0x000fe80003800200 */
        /* <DEDUP_REMOVED lines=9> */
.L_x_7:
[----:B------:R-:W-:Y:S05]  /*0420*/  BSYNC.RECONVERGENT B0 ;  /* 0x0000000000007941 */ /* 0x000fea0003800200 */
.L_x_6:
[----:B------:R-:W3:Y:S01]  /*0430*/  LDCU.64 UR4, c[0x0][0x988] ;  /* 0x00013100ff0477ac */ /* 0x000ee20008000a00 */
[----:B------:R-:W-:Y:S02]  /*0440*/  UISETP.EQ.U32.AND UP2, UPT, UR8, URZ, UPT ;  /* 0x000000ff0800728c */ /* 0x000fe4000bf42070 */
[----:B------:R-:W-:Y:S02]  /*0450*/  UPLOP3.LUT UP3, UPT, UPT, UPT, UPT, 0x80, 0x8 ;  /* 0x000000000008789c */ /* 0x000fe40003f6f070 */
[----:B---3--:R-:W-:-:S04]  /*0460*/  UISETP.NE.U32.AND UP0, UPT, UR4, URZ, UPT ;  /* 0x000000ff0400728c */ /* 0x008fc8000bf05070 */
[----:B------:R-:W-:-:S04]  /*0470*/  UISETP.NE.AND.EX UP1, UPT, UR5, URZ, UPT, UP0 ;  /* 0x000000ff0500728c */ /* 0x000fc8000bf25300 */
[----:B------:R-:W-:-:S04]  /*0480*/  UISETP.EQ.OR.EX UP4, UPT, UR9, URZ, !UP1, UP2 ;  /* 0x000000ff0900728c */ /* 0x000fc8000cf82720 */
[----:B------:R-:W-:-:S06]  /*0490*/  UP2UR UR4, UPR, URZ, 0x10 ;  /* 0x00000010ff047883 */ /* 0x000fcc0008000000 */
[----:B------:R-:W-:Y:S01]  /*04a0*/  MOV R66, UR4 ;  /* 0x0000000400427c02 */ /* 0x000fe20008000f00 */
[----:B------:R-:W-:Y:S06]  /*04b0*/  BRA.U !UP4, `(.L_x_8) ;  /* 0x000000010c207547 */ /* 0x000fec000b800000 */
[----:B------:R-:W-:Y:S01]  /*04c0*/  UISETP.NE.U32.AND UP2, UPT, UR8, URZ, UPT ;  /* 0x000000ff0800728c */ /* 0x000fe2000bf45070 */
[----:B-----5:R-:W-:Y:S01]  /*04d0*/  FSETP.NEU.AND P0, PT, R27, RZ, PT ;  /* 0x000000ff1b00720b */ /* 0x020fe20003f0d000 */
[----:B------:R-:W-:Y:S02]  /*04e0*/  USEL UR4, URZ, 0xffffffff, UP1 ;  /* 0xffffffffff047887 */ /* 0x000fe40008800000 */
[----:B------:R-:W-:-:S10]  /*04f0*/  UISETP.NE.AND.EX UP2, UPT, UR9, URZ, UPT, UP2 ;  /* 0x000000ff0900728c */ /* 0x000fd4000bf45320 */
[----:B------:R-:W-:Y:S01]  /*0500*/  VOTEU.ANY UP0, P0 ;  /* 0x0000000000ff7886 */ /* 0x000fe20000000100 */
[----:B------:R-:W-:-:S04]  /*0510*/  @!UP2 USEL UR4, URZ, 0xffffffff, UP0 ;  /* 0xffffffffff04a887 */ /* 0x000fc80008000000 */
[----:B------:R-:W-:-:S04]  /*0520*/  ULOP3.LUT UR4, UR4, 0x1, URZ, 0xc0, !UPT ;  /* 0x0000000104047892 */ /* 0x000fc8000f8ec0ff */
[----:B------:R-:W-:-:S11]  /*0530*/  UISETP.NE.U32.AND UP3, UPT, UR4, 0x1, UPT ;  /* 0x000000010400788c */ /* 0x000fd6000bf65070 */
.L_x_8:
[----:B------:R-:W3:Y:S01]  /*0540*/  SHFL.IDX PT, R0, R63, RZ, 0x1f ;  /* 0x00001fff3f007589 */ /* 0x000ee200000e0000 */
[----:B------:R-:W-:Y:S02]  /*0550*/  UISETP.NE.AND UP5, UPT, UR18, 0x2, UPT ;  /* 0x000000021200788c */ /* 0x000fe4000bfa5270 */
[----:B------:R-:W-:Y:S02]  /*0560*/  UISETP.NE.AND UP0, UPT, UR18, 0x2, UPT ;  /* 0x000000021200788c */ /* 0x000fe4000bf05270 */
[----:B------:R-:W-:Y:S02]  /*0570*/  UISETP.NE.OR UP2, UPT, UR50, URZ, UP5 ;  /* 0x000000ff3200728c */ /* 0x000fe4000af45670 */
[----:B------:R-:W-:-:S04]  /*0580*/  USEL UR71, URZ, 0x1, UP0 ;  /* 0x00000001ff477887 */ /* 0x000fc80008000000 */
[----:B------:R-:W-:Y:S02]  /*0590*/  PLOP3.LUT P3, PT, P1, PT, UP2, 0xae, 0xea ;  /* 0x0000000000ea781c */ /* 0x000fe40000f6f52e */
[----:B---3--:R-:W-:-:S13]  /*05a0*/  ISETP.NE.AND P0, PT, R0, RZ, PT ;  /* 0x000000ff0000720c */ /* 0x008fda0003f05270 */
[----:B------:R-:W-:Y:S05]  /*05b0*/  @P0 BRA `(.L_x_9) ;  /* 0x0000000000580947 */ /* 0x000fea0003800000 */
[----:B------:R-:W3:Y:S01]  /*05c0*/  S2UR UR5, SR_CgaCtaId ;  /* 0x00000000000579c3 */ /* 0x000ee20000008800 */
[----:B------:R-:W-:Y:S01]  /*05d0*/  UMOV UR4, 0x400 ;  /* 0x0000040000047882 */ /* 0x000fe20000000000 */
[----:B------:R-:W-:Y:S01]  /*05e0*/  UMOV UR6, 0x1 ;  /* 0x0000000100067882 */ /* 0x000fe20000000000 */
[----:B------:R-:W-:Y:S01]  /*05f0*/  ELECT P0, URZ, PT ;  /* 0x0000000000ff782f */ /* 0x000fe20003800000 */
[----:B------:R-:W-:-:S04]  /*0600*/  UIADD3 UR6, UPT, UPT, -UR6, 0x100000, URZ ;  /* 0x0010000006067890 */ /* 0x000fc8000fffe1ff */
[----:B------:R-:W-:Y:S02]  /*0610*/  USHF.L.U32 UR7, UR6, 0xb, URZ ;  /* 0x0000000b06077899 */ /* 0x000fe400080006ff */
[----:B------:R-:W-:Y:S02]  /*0620*/  USHF.L.U32 UR6, UR6, 0x1, URZ ;  /* 0x0000000106067899 */ /* 0x000fe400080006ff */
[----:B---3--:R-:W-:Y:S01]  /*0630*/  ULEA UR4, UR5, UR4, 0x18 ;  /* 0x0000000405047291 */ /* 0x008fe2000f8ec0ff */
[----:B------:R-:W3:Y:S11]  /*0640*/  FENCE.VIEW.ASYNC.S ;  /* 0x00000000000073c6 */ /* 0x000ef60000000000 */
[----:B---3--:R3:W4:Y:S01]  /*0650*/  SYNCS.EXCH.64 URZ, [UR4], UR6 ;  /* 0x0000000604ff75b2 */ /* 0x0087220008000100 */
[----:B------:R3:W1:Y:S01]  /*0660*/  SYNCS.EXCH.64 URZ, [UR4+0x30], UR6 ;  /* 0x0000300604ff75b2 */ /* 0x0006620008000100 */
        /* <DEDUP_REMOVED lines=10> */
[----:B------:R-:W-:Y:S01]  /*0710*/  NOP ;  /* 0x0000000000007918 */ /* 0x000fe20000000000 */
.L_x_9:
[----:B------:R-:W2:Y:S01]  /*0720*/  SHFL.IDX PT, R0, R63, RZ, 0x1f ;  /* 0x00001fff3f007589 */ /* 0x000ea200000e0000 */
[----:B------:R-:W-:Y:S01]  /*0730*/  NOP ;  /* 0x0000000000007918 */ /* 0x000fe20000000000 */
[----:B--2---:R-:W-:-:S13]  /*0740*/  ISETP.NE.AND P0, PT, R0, 0x1, PT ;  /* 0x000000010000780c */ /* 0x004fda0003f05270 */
[----:B------:R-:W-:Y:S05]  /*0750*/  @P0 BRA `(.L_x_10) ;  /* 0x0000000000580947 */ /* 0x000fea0003800000 */
[----:B------:R-:W2:Y:S01]  /*0760*/  S2UR UR5, SR_CgaCtaId ;  /* 0x00000000000579c3 */ /* 0x000ea20000008800 */
[----:B---3--:R-:W-:Y:S01]  /*0770*/  UMOV UR4, 0x400 ;  /* 0x0000040000047882 */ /* 0x008fe20000000000 */
[----:B------:R-:W-:Y:S01]  /*0780*/  UMOV UR8, 0x20 ;  /* 0x0000002000087882 */ /* 0x000fe20000000000 */
[----:B------:R-:W-:Y:S01]  /*0790*/  UMOV UR6, 0x80 ;  /* 0x0000008000067882 */ /* 0x000fe20000000000 */
[----:B------:R-:W-:-:S04]  /*07a0*/  UIADD3 UR8, UPT, UPT, -UR8, 0x100000, URZ ;  /* 0x0010000008087890 */ /* 0x000fc8000fffe1ff */
[----:B------:R-:W-:Y:S02]  /*07b0*/  USHF.L.U32 UR9, UR8, 0xb, URZ ;  /* 0x0000000b08097899 */ /* 0x000fe400080006ff */
[----:B------:R-:W-:Y:S02]  /*07c0*/  USHF.L.U32 UR8, UR8, 0x1, URZ ;  /* 0x0000000108087899 */ /* 0x000fe400080006ff */
[----:B------:R-:W-:-:S04]  /*07d0*/  UIADD3 UR6, UPT, UPT, -UR6, 0x100000, URZ ;  /* 0x0010000006067890 */ /* 0x000fc8000fffe1ff */
[----:B------:R-:W-:Y:S02]  /*07e0*/  USHF.L.U32 UR7, UR6, 0xb, URZ ;  /* 0x0000000b06077899 */ /* 0x000fe400080006ff */
[----:B------:R-:W-:Y:S01]  /*07f0*/  USHF.L.U32 UR6, UR6, 0x1, URZ ;  /* 0x0000000106067899 */ /* 0x000fe200080006ff */
[----:B------:R-:W-:Y:S01]  /*0800*/  ELECT P0, URZ, PT ;  /* 0x0000000000ff782f */ /* 0x000fe20003800000 */
[----:B--2---:R-:W-:Y:S01]  /*0810*/  ULEA UR4, UR5, UR4, 0x18 ;  /* 0x0000000405047291 */ /* 0x004fe2000f8ec0ff */
[----:B------:R-:W2:Y:S11]  /*0820*/  FENCE.VIEW.ASYNC.S ;  /* 0x00000000000073c6 */ /* 0x000eb60000000000 */
[----:B--2---:R2:W3:Y:S01]  /*0830*/  SYNCS.EXCH.64 URZ, [UR4+0x60], UR8 ;  /* 0x0000600804ff75b2 */ /* 0x0044e20008000100 */
        /* <DEDUP_REMOVED lines=8> */
.L_x_10:
[----:B------:R-:W4:Y:S01]  /*08c0*/  SHFL.IDX PT, R0, R63, RZ, 0x1f ;  /* 0x00001fff3f007589 */ /* 0x000f2200000e0000 */
[----:B------:R-:W-:Y:S01]  /*08d0*/  NOP ;  /* 0x0000000000007918 */ /* 0x000fe20000000000 */
[----:B----4-:R-:W-:-:S13]  /*08e0*/  ISETP.NE.AND P0, PT, R0, 0x3, PT ;  /* 0x000000030000780c */ /* 0x010fda0003f05270 */
[----:B------:R-:W-:Y:S05]  /*08f0*/  @P0 BRA `(.L_x_11) ;  /* 0x0000000000300947 */ /* 0x000fea0003800000 */
[----:B------:R-:W4:Y:S01]  /*0900*/  S2UR UR5, SR_CgaCtaId ;  /* 0x00000000000579c3 */ /* 0x000f220000008800 */
[----:B--23--:R-:W-:Y:S01]  /*0910*/  UMOV UR4, 0x400 ;  /* 0x0000040000047882 */ /* 0x00cfe20000000000 */
[----:B------:R-:W-:Y:S01]  /*0920*/  UMOV UR6, 0x20 ;  /* 0x0000002000067882 */ /* 0x000fe20000000000 */
[----:B------:R-:W-:Y:S01]  /*0930*/  ELECT P0, URZ, PT ;  /* 0x0000000000ff782f */ /* 0x000fe20003800000 */
[----:B------:R-:W-:-:S04]  /*0940*/  UIADD3 UR6, UPT, UPT, -UR6, 0x100000, URZ ;  /* 0x0010000006067890 */ /* 0x000fc8000fffe1ff */
[----:B------:R-:W-:Y:S02]  /*0950*/  USHF.L.U32 UR7, UR6, 0xb, URZ ;  /* 0x0000000b06077899 */ /* 0x000fe400080006ff */
[----:B------:R-:W-:Y:S02]  /*0960*/  USHF.L.U32 UR6, UR6, 0x1, URZ ;  /* 0x0000000106067899 */ /* 0x000fe400080006ff */
[----:B----4-:R-:W-:Y:S01]  /*0970*/  ULEA UR4, UR5, UR4, 0x18 ;  /* 0x0000000405047291 */ /* 0x010fe2000f8ec0ff */
[----:B------:R-:W2:Y:S11]  /*0980*/  FENCE.VIEW.ASYNC.S ;  /* 0x00000000000073c6 */ /* 0x000eb60000000000 */
[----:B--2---:R4:W2:Y:S01]  /*0990*/  SYNCS.EXCH.64 URZ, [UR4+0xa0], UR6 ;  /* 0x0000a00604ff75b2 */ /* 0x0048a20008000100 */
[----:B------:R4:W3:Y:S02]  /*09a0*/  SYNCS.EXCH.64 URZ, [UR4+0xa8], UR6 ;  /* 0x0000a80604ff75b2 */ /* 0x0008e40008000100 */
[----:B----4-:R-:W-:Y:S01]  /*09b0*/  NOP ;  /* 0x0000000000007918 */ /* 0x010fe20000000000 */
.L_x_11:
[----:B------:R-:W4:Y:S01]  /*09c0*/  SHFL.IDX PT, R0, R63, RZ, 0x1f ;  /* 0x00001fff3f007589 */ /* 0x000f2200000e0000 */
[----:B------:R-:W-:Y:S01]  /*09d0*/  NOP ;  /* 0x0000000000007918 */ /* 0x000fe20000000000 */
[----:B----4-:R-:W-:-:S13]  /*09e0*/  ISETP.NE.AND P0, PT, R0, 0x4, PT ;  /* 0x000000040000780c */ /* 0x010fda0003f05270 */
[----:B------:R-:W-:Y:S05]  /*09f0*/  @P0 BRA `(.L_x_12) ;  /* 0x0000000000440947 */ /* 0x000fea0003800000 */
[----:B------:R-:W4:Y:S01]  /*0a00*/  S2UR UR5, SR_CgaCtaId ;  /* 0x00000000000579c3 */ /* 0x000f220000008800 */
[----:B--23--:R-:W-:Y:S01]  /*0a10*/  UMOV UR4, 0x1e0 ;  /* 0x000001e000047882 */ /* 0x00cfe20000000000 */
[----:B------:R-:W-:Y:S01]  /*0a20*/  UMOV UR6, 0x400 ;  /* 0x0000040000067882 */ /* 0x000fe20000000000 */
[----:B------:R-:W-:Y:S01]  /*0a30*/  USEL UR4, UR4, 0x1a0, UP3 ;  /* 0x000001a004047887 */ /* 0x000fe20009800000 */
[----:B------:R-:W-:Y:S01]  /*0a40*/  UMOV UR8, 0x1 ;  /* 0x0000000100087882 */ /* 0x000fe20000000000 */
[----:B------:R-:W-:Y:S01]  /*0a50*/  ELECT P0, URZ, PT ;  /* 0x0000000000ff782f */ /* 0x000fe20003800000 */
[----:B------:R-:W-:-:S04]  /*0a60*/  UIADD3 UR8, UPT, UPT, -UR8, 0x100000, URZ ;  /* 0x0010000008087890 */ /* 0x000fc8000fffe1ff */
[----:B------:R-:W-:Y:S02]  /*0a70*/  USHF.L.U32 UR9, UR8, 0xb, URZ ;  /* 0x0000000b08097899 */ /* 0x000fe400080006ff */
[----:B------:R-:W-:Y:S02]  /*0a80*/  USHF.L.U32 UR8, UR8, 0x1, URZ ;  /* 0x0000000108087899 */ /* 0x000fe400080006ff */
[----:B----4-:R-:W-:Y:S02]  /*0a90*/  ULEA UR6, UR5, UR6, 0x18 ;  /* 0x0000000605067291 */ /* 0x010fe4000f8ec0ff */
[----:B------:R-:W-:-:S04]  /*0aa0*/  UIADD3 UR4, UPT, UPT, -UR4, 0x100000, URZ ;  /* 0x0010000004047890 */ /* 0x000fc8000fffe1ff */
[----:B------:R-:W-:Y:S02]  /*0ab0*/  USHF.L.U32 UR5, UR4, 0xb, URZ ;  /* 0x0000000b04057899 */ /* 0x000fe400080006ff */
[----:B------:R-:W-:Y:S01]  /*0ac0*/  USHF.L.U32 UR4, UR4, 0x1, URZ ;  /* 0x0000000104047899 */ /* 0x000fe200080006ff */
[----:B------:R-:W2:Y:S03]  /*0ad0*/  FENCE.VIEW.ASYNC.S ;  /* 0x00000000000073c6 */ /* 0x000ea60000000000 */
[----:B--2---:R4:W2:Y:S08]  /*0ae0*/  SYNCS.EXCH.64 URZ, [UR6+0xb0], UR8 ;  /* 0x0000b00806ff75b2 */ /* 0x0048b00008000100 */
[----:B------:R4:W3:Y:S02]  /*0af0*/  SYNCS.EXCH.64 URZ, [UR6+0xb8], UR4 ;  /* 0x0000b80406ff75b2 */ /* 0x0008e40008000100 */
[----:B----4-:R-:W-:Y:S01]  /*0b00*/  NOP ;  /* 0x0000000000007918 */ /* 0x010fe20000000000 */
.L_x_12:
[----:B------:R-:W4:Y:S01]  /*0b10*/  SHFL.IDX PT, R0, R63, RZ, 0x1f ;  /* 0x00001fff3f007589 */ /* 0x000f2200000e0000 */
[----:B------:R-:W-:Y:S01]  /*0b20*/  ISETP.NE.OR P1, PT, RZ, UR18, !P1 ;  /* 0x00000012ff007c0c */ /* 0x000fe2000cf25670 */
[----:B------:R-:W-:Y:S01]  /*0b30*/  NOP ;  /* 0x0000000000007918 */ /* 0x000fe20000000000 */
[----:B----4-:R-:W-:-:S13]  /*0b40*/  ISETP.NE.AND P0, PT, R0, 0x5, PT ;  /* 0x000000050000780c */ /* 0x010fda0003f05270 */
[----:B------:R-:W-:Y:S05]  /*0b50*/  @P0 BRA `(.L_x_13) ;  /* 0x0000000000480947 */ /* 0x000fea0003800000 */
[----:B------:R-:W4:Y:S01]  /*0b60*/  S2UR UR5, SR_CgaCtaId ;  /* 0x00000000000579c3 */ /* 0x000f220000008800 */
[----:B--23--:R-:W-:Y:S01]  /*0b70*/  UMOV UR4, 0x400 ;  /* 0x0000040000047882 */ /* 0x00cfe20000000000 */
        /* <DEDUP_REMOVED lines=9> */
[----:B----4-:R-:W-:Y:S01]  /*0c10*/  ULEA UR4, UR5, UR4, 0x18 ;  /* 0x0000000405047291 */ /* 0x010fe2000f8ec0ff */
[----:B------:R-:W2:Y:S11]  /*0c20*/  FENCE.VIEW.ASYNC.S ;  /* 0x00000000000073c6 */ /* 0x000eb60000000000 */
[----:B--2---:R4:W2:Y:S01]  /*0c30*/  SYNCS.EXCH.64 URZ, [UR4+0xc0], UR6 ;  /* 0x0000c00604ff75b2 */ /* 0x0048a20008000100 */
[----:B------:R4:W3:Y:S01]  /*0c40*/  SYNCS.EXCH.64 URZ, [UR4+0xd0], UR8 ;  /* 0x0000d00804ff75b2 */ /* 0x0008e20008000100 */
[----:B------:R4:W1:Y:S01]  /*0c50*/  SYNCS.EXCH.64 URZ, [UR4+0xc8], UR6 ;  /* 0x0000c80604ff75b2 */ /* 0x0008620008000100 */
[----:B------:R4:W1:Y:S02]  /*0c60*/  SYNCS.EXCH.64 URZ, [UR4+0xd8], UR8 ;  /* 0x0000d80804ff75b2 */ /* 0x0008640008000100 */
[----:B----4-:R-:W-:Y:S01]  /*0c70*/  NOP ;  /* 0x0000000000007918 */ /* 0x010fe20000000000 */
.L_x_13:
[----:B--23--:R-:W2:Y:S01]  /*0c80*/  S2UR UR7, SR_CgaCtaId ;  /* 0x00000000000779c3 */ /* 0x00cea20000008800 */
[----:B------:R-:W-:Y:S01]  /*0c90*/  VOTEU.ALL UP0, P1 ;  /* 0x0000000000ff7886 */ /* 0x000fe20000800000 */
[----:B------:R-:W-:Y:S01]  /*0ca0*/  UMOV UR4, 0x20 ;  /* 0x0000002000047882 */ /* 0x000fe20000000000 */
[----:B------:R-:W-:Y:S01]  /*0cb0*/  NOP ;  /* 0x0000000000007918 */ /* 0x000fe20000000000 */
[----:B------:R-:W-:Y:S01]  /*0cc0*/  LOP3.LUT R0, R74, 0x1f, RZ, 0xc0, !PT ;  /* 0x0000001f4a007812 */ /* 0x000fe200078ec0ff */
[----:B------:R-:W-:Y:S01]  /*0cd0*/  UISETP.NE.AND UP4, UPT, UR18, URZ, UPT ;  /* 0x000000ff1200728c */ /* 0x000fe2000bf85270 */
[----:B------:R-:W-:Y:S01]  /*0ce0*/  @!UP0 UMOV UR6, 0x400 ;  /* 0x0000040000068882 */ /* 0x000fe20000000000 */
[----:B------:R-:W-:-:S04]  /*0cf0*/  @!UP0 UIADD3 UR4, UPT, UPT, -UR4, 0x100000, URZ ;  /* 0x0010000004048890 */ /* 0x000fc8000fffe1ff */
[----:B------:R-:W-:Y:S02]  /*0d00*/  @!UP0 USHF.L.U32 UR5, UR4, 0xb, URZ ;  /* 0x0000000b04058899 */ /* 0x000fe400080006ff */
[----:B------:R-:W-:Y:S02]  /*0d10*/  @!UP0 USHF.L.U32 UR4, UR4, 0x1, URZ ;  /* 0x0000000104048899 */ /* 0x000fe400080006ff */
[----:B--2---:R-:W-:Y:S01]  /*0d20*/  @!UP0 ULEA UR6, UR7, UR6, 0x18 ;  /* 0x0000000607068291 */ /* 0x004fe2000f8ec0ff */
[----:B------:R-:W2:Y:S01]  /*0d30*/  LDCU UR7, c[0x0][0x36c] ;  /* 0x00006d80ff0777ac */ /* 0x000ea20008000800 */
[----:B------:R-:W-:Y:S01]  /*0d40*/  VOTEU.ALL UP0, P1 ;  /* 0x0000000000ff7886 */ /* 0x000fe20000800000 */
[----:B------:R-:W3:Y:S09]  /*0d50*/  FENCE.VIEW.ASYNC.S ;  /* 0x00000000000073c6 */ /* 0x000ef20000000000 */
[----:B---3--:R3:W4:Y:S01]  /*0d60*/  @!UP0 SYNCS.EXCH.64 URZ, [UR6+0xe0], UR4 ;  /* 0x0000e00406ff85b2 */ /* 0x0087220008000100 */
[----:B--2---:R-:W-:-:S09]  /*0d70*/  UISETP.EQ.U32.AND UP6, UPT, UR7, 0x1, UPT ;  /* 0x000000010700788c */ /* 0x004fd2000bfc2070 */
[----:B---3--:R-:W-:Y:S05]  /*0d80*/  BRA.U !UP6, `(.L_x_14) ;  /* 0x000000010e087547 */ /* 0x008fea000b800000 */
[----:B-1--4-:R-:W-:Y:S01]  /*0d90*/  UCGABAR_ARV ;  /* 0x00000000000079c7 */ /* 0x012fe20008000000 */
[----:B------:R-:W-:Y:S05]  /*0da0*/  BRA `(.L_x_15) ;  /* 0x0000000000047947 */ /* 0x000fea0003800000 */
.L_x_14:
[----:B-1--4-:R-:W-:Y:S01]  /*0db0*/  NOP ;  /* 0x0000000000007918 */ /* 0x012fe20000000000 */
.L_x_15:
[----:B------:R-:W1:Y:S01]  /*0dc0*/  S2UR UR22, SR_CTAID.X ;  /* 0x00000000001679c3 */ /* 0x000e620000002500 */
[----:B------:R-:W-:-:S05]  /*0dd0*/  CS2R.32 R65, SR_CgaSize ;  /* 0x0000000000417805 */ /* 0x000fca0000008a00 */
[----:B------:R-:W-:-:S05]  /*0de0*/  IMAD R65, R65, -0xa0, RZ ;  /* 0xffffff6041417824 */ /* 0x000fca00078e02ff */
[----:B------:R-:W-:-:S14]  /*0df0*/  R2UR UR5, R65 ;  /* 0x00000000410572ca */ /* 0x000fdc00000e0000 */
[----:B------:R-:W2:Y:S01]  /*0e00*/  LDCU UR5, c[0x0][UR5+0x2b0] ;  /* 0x00005600050577ac */ /* 0x000ea20008000800 */
[----:B------:R-:W-:-:S05]  /*0e10*/  CS2R.32 R65, SR_CgaSize ;  /* 0x0000000000417805 */ /* 0x000fca0000008a00 */
[----:B------:R-:W-:-:S05]  /*0e20*/  IMAD R65, R65, -0xa0, RZ ;  /* 0xffffff6041417824 */ /* 0x000fca00078e02ff */
[----:B------:R-:W-:-:S14]  /*0e30*/  R2UR UR4, R65 ;  /* 0x00000000410472ca */ /* 0x000fdc00000e0000 */
[----:B------:R-:W3:Y:S01]  /*0e40*/  LDCU UR4, c[0x0][UR4+0x2b4] ;  /* 0x00005680040477ac */ /* 0x000ee20008000800 */
[----:B------:R-:W4:Y:S01]  /*0e50*/  S2UR UR19, SR_CTAID.Y ;  /* 0x00000000001379c3 */ /* 0x000f220000002600 */
[----:B------:R-:W-:-:S05]  /*0e60*/  CS2R.32 R65, SR_CgaSize ;  /* 0x0000000000417805 */ /* 0x000fca0000008a00 */
[----:B------:R-:W-:-:S05]  /*0e70*/  IMAD R65, R65, -0xa0, RZ ;  /* 0xffffff6041417824 */ /* 0x000fca00078e02ff */
[----:B------:R-:W-:-:S14]  /*0e80*/  R2UR UR7, R65 ;  /* 0x00000000410772ca */ /* 0x000fdc00000e0000 */
[----:B------:R-:W3:Y:S01]  /*0e90*/  LDCU UR7, c[0x0][UR7+0x2a0] ;  /* 0x00005400070777ac */ /* 0x000ee20008000800 */
[----:B------:R-:W-:-:S05]  /*0ea0*/  CS2R.32 R65, SR_CgaSize ;  /* 0x0000000000417805 */ /* 0x000fca0000008a00 */
[----:B------:R-:W-:-:S05]  /*0eb0*/  IMAD R65, R65, -0xa0, RZ ;  /* 0xffffff6041417824 */ /* 0x000fca00078e02ff */
[----:B------:R-:W-:-:S14]  /*0ec0*/  R2UR UR8, R65 ;  /* 0x00000000410872ca */ /* 0x000fdc00000e0000 */
[----:B------:R-:W3:Y:S01]  /*0ed0*/  LDCU UR8, c[0x0][UR8+0x2a4] ;  /* 0x00005480080877ac */ /* 0x000ee20008000800 */
[----:B------:R-:W3:Y:S01]  /*0ee0*/  LDCU UR20, c[0x0][0xc24] ;  /* 0x00018480ff1477ac */ /* 0x000ee20008000800 */
[----:B------:R-:W3:Y:S01]  /*0ef0*/  LDCU UR47, c[0x0][0xc24] ;  /* 0x00018480ff2f77ac */ /* 0x000ee20008000800 */
[----:B-1----:R-:W-:Y:S01]  /*0f00*/  I2FP.F32.U32 R3, UR22 ;  /* 0x0000001600037c45 */ /* 0x002fe20008201000 */
[----:B------:R-:W1:Y:S04]  /*0f10*/  LDCU UR24, c[0x0][0xc30] ;  /* 0x00018600ff1877ac */ /* 0x000e680008000800 */
[----:B--2---:R-:W-:Y:S01]  /*0f20*/  FMUL R3, R3, UR5 ;  /* 0x0000000503037c20 */ /* 0x004fe20008400000 */
[----:B----4-:R-:W-:-:S05]  /*0f30*/  I2FP.F32.U32 R2, UR19 ;  /* 0x0000001300027c45 */ /* 0x010fca0008201000 */
[----:B------:R-:W2:Y:S01]  /*0f40*/  F2I.U32.TRUNC.NTZ R3, R3 ;  /* 0x0000000300037305 */ /* 0x000ea2000020f000 */
[----:B---3--:R-:W-:-:S07]  /*0f50*/  FMUL R2, R2, UR4 ;  /* 0x0000000402027c20 */ /* 0x008fce0008400000 */
[----:B------:R-:W3:Y:S01]  /*0f60*/  F2I.U32.TRUNC.NTZ R2, R2 ;  /* 0x0000000200027305 */ /* 0x000ee2000020f000 */
[----:B--2---:R-:W-:Y:S02]  /*0f70*/  R2UR UR4, R3 ;  /* 0x00000000030472ca */ /* 0x004fe400000e0000 */
[----:B------:R-:W-:Y:S02]  /*0f80*/  PRMT R3, RZ, 0x7610, R3 ;  /* 0x00007610ff037816 */ /* 0x000fe40000000003 */
[----:B---3--:R-:W-:Y:S02]  /*0f90*/  R2UR UR6, R2 ;  /* 0x00000000020672ca */ /* 0x008fe400000e0000 */
[----:B------:R-:W-:-:S07]  /*0fa0*/  PRMT R2, RZ, 0x7610, R2 ;  /* 0x00007610ff027816 */ /* 0x000fce0000000002 */
[----:B------:R-:W-:-:S04]  /*0fb0*/  UIADD3 UR5, UPT, UPT, -UR4, URZ, URZ ;  /* 0x000000ff04057290 */ /* 0x000fc8000fffe1ff */
[----:B------:R-:W-:Y:S02]  /*0fc0*/  UIMAD UR5, UR7, UR5, UR22 ;  /* 0x00000005070572a4 */ /* 0x000fe4000f8e0216 */
[----:B------:R-:W-:-:S04]  /*0fd0*/  UIADD3 UR4, UPT, UPT, -UR6, URZ, URZ ;  /* 0x000000ff06047290 */ /* 0x000fc8000fffe1ff */
[----:B------:R-:W-:Y:S01]  /*0fe0*/  IMAD.U32 R65, RZ, RZ, UR5 ;  /* 0x00000005ff417e24 */ /* 0x000fe2000f8e00ff */
[----:B------:R-:W-:-:S06]  /*0ff0*/  UIMAD UR4, UR8, UR4, UR19 ;  /* 0x00000004080472a4 */ /* 0x000fcc000f8e0213 */
[----:B------:R-:W-:Y:S01]  /*1000*/  IMAD.U32 R64, RZ, RZ, UR4 ;  /* 0x00000004ff407e24 */ /* 0x000fe2000f8e00ff */
[----:B-1----:R-:W-:Y:S06]  /*1010*/  BRA.U UP4, `(.L_x_16) ;  /* 0x0000000104307547 */ /* 0x002fec000b800000 */
[----:B------:R-:W-:Y:S01]  /*1020*/  R2UR UR5, R64 ;  /* 0x00000000400572ca */ /* 0x000fe200000e0000 */
[----:B------:R-:W-:Y:S01]  /*1030*/  UMOV UR7, 0x3 ;  /* 0x0000000300077882 */ /* 0x000fe20000000000 */
[----:B------:R-:W-:-:S11]  /*1040*/  R2UR UR4, R65 ;  /* 0x00000000410472ca */ /* 0x000fd600000e0000 */
[----:B------:R-:W-:-:S04]  /*1050*/  UISETP.NE.AND UP0, UPT, UR5, URZ, UPT ;  /* 0x000000ff0500728c */ /* 0x000fc8000bf05270 */
[----:B------:R-:W-:Y:S02]  /*1060*/  UISETP.LT.U32.OR UP0, UPT, UR4, 0x2, !UP0 ;  /* 0x000000020400788c */ /* 0x000fe4000c701470 */
[----:B------:R-:W-:Y:S02]  /*1070*/  ULOP3.LUT UR4, UR4, 0xfffffffe, URZ, 0xc0, !UPT ;  /* 0xfffffffe04047892 */ /* 0x000fe4000f8ec0ff */
[----:B------:R-:W-:Y:S02]  /*1080*/  USEL UR6, URZ, 0x1, !UP0 ;  /* 0x00000001ff067887 */ /* 0x000fe4000c000000 */
[----:B------:R-:W-:Y:S02]  /*1090*/  USEL UR5, URZ, 0x2, !UP0 ;  /* 0x00000002ff057887 */ /* 0x000fe4000c000000 */
[----:B------:R-:W-:Y:S02]  /*10a0*/  USHF.L.U32 UR4, UR7, UR4, URZ ;  /* 0x0000000407047299 */ /* 0x000fe400080006ff */
[----:B------:R-:W-:-:S04]  /*10b0*/  UIADD3 UR5, UPT, UPT, UR6, UR5, URZ ;  /* 0x0000000506057290 */ /* 0x000fc8000fffe0ff */
[----:B------:R-:W-:Y:S02]  /*10c0*/  IMAD.U32 R2, RZ, RZ, UR4 ;  /* 0x00000004ff027e24 */ /* 0x000fe4000f8e00ff */
[----:B------:R-:W-:-:S07]  /*10d0*/  IMAD.U32 R3, RZ, RZ, UR5 ;  /* 0x00000005ff037e24 */ /* 0x000fce000f8e00ff */
.L_x_16:
[----:B------:R-:W1:Y:S01]  /*10e0*/  S2UR UR48, SR_CTAID.Z ;  /* 0x00000000003079c3 */ /* 0x000e620000002700 */
[----:B------:R-:W-:Y:S01]  /*10f0*/  UISETP.GE.AND UP0, UPT, UR20, 0x1, UPT ;  /* 0x000000011400788c */ /* 0x000fe2000bf06270 */
[----:B------:R-:W-:-:S08]  /*1100*/  UMOV UR44, UR22 ;  /* 0x00000016002c7c82 */ /* 0x000fd00008000000 */
[----:B------:R-:W-:Y:S05]  /*1110*/  BRA.U !UP0, `(.L_x_17) ;  /* 0x0000000108d47547 */ /* 0x000fea000b800000 */
[----:B------:R-:W2:Y:S01]  /*1120*/  LDCU.128 UR12, c[0x0][0xc10] ;  /* 0x00018200ff0c77ac */ /* 0x000ea20008000c00 */
[----:B------:R-:W3:Y:S01]  /*1130*/  LDCU UR21, c[0x0][0xc0c] ;  /* 0x00018180ff1577ac */ /* 0x000ee20008000800 */
[----:B------:R-:W4:Y:S01]  /*1140*/  LDCU UR6, c[0x0][0x370] ;  /* 0x00006e00ff0677ac */ /* 0x000f220008000800 */
[----:B------:R-:W1:Y:S01]  /*1150*/  LDCU UR7, c[0x0][0x374] ;  /* 0x00006e80ff0777ac */ /* 0x000e620008000800 */
[----:B------:R-:W1:Y:S01]  /*1160*/  LDCU UR23, c[0x0][0xc20] ;  /* 0x00018400ff1777ac */ /* 0x000e620008000800 */
[----:B--2---:R-:W-:Y:S02]  /*1170*/  UIMAD.WIDE.U32 UR4, UR22, UR12, URZ ;  /* 0x0000000c160472a5 */ /* 0x004fe4000f8e00ff */
[----:B---3--:R-:W-:Y:S01]  /*1180*/  UISETP.NE.AND UP0, UPT, UR21, 0x1, UPT ;  /* 0x000000011500788c */ /* 0x008fe2000bf05270 */
[----:B------:R-:W2:Y:S01]  /*1190*/  LDCU.64 UR8, c[0x0][0xc28] ;  /* 0x00018500ff0877ac */ /* 0x000ea20008000a00 */
[----:B----4-:R-:W-:-:S03]  /*11a0*/  UIMAD.WIDE.U32 UR10, UR6, UR12, URZ ;  /* 0x0000000c060a72a5 */ /* 0x010fc6000f8e00ff */
[----:B------:R-:W-:Y:S01]  /*11b0*/  UMOV UR4, UR5 ;  /* 0x0000000500047c82 */ /* 0x000fe20008000000 */
[----:B------:R-:W-:Y:S02]  /*11c0*/  UISETP.NE.AND UP2, UPT, UR20, 0x1, UPT ;  /* 0x000000011400788c */ /* 0x000fe4000bf45270 */
[----:B------:R-:W-:Y:S01]  /*11d0*/  USHF.R.U32.HI UR4, URZ, UR13, UR4 ;  /* 0x0000000dff047299 */ /* 0x000fe20008011604 */
[----:B------:R-:W-:Y:S01]  /*11e0*/  UMOV UR10, UR11 ;  /* 0x0000000b000a7c82 */ /* 0x000fe20008000000 */
[----:B------:R-:W-:Y:S02]  /*11f0*/  UIMAD.WIDE.U32 UR16, UR19, UR15, URZ ;  /* 0x0000000f131072a5 */ /* 0x000fe4000f8e00ff */
[----:B------:R-:W-:Y:S02]  /*1200*/  USEL UR5, UR22, UR4, !UP0 ;  /* 0x0000000416057287 */ /* 0x000fe4000c000000 */
[----:B------:R-:W-:Y:S02]  /*1210*/  @UP0 USHF.R.U32.HI UR6, URZ, UR13, UR10 ;  /* 0x0000000dff060299 */ /* 0x000fe4000801160a */
[----:B------:R-:W-:-:S02]  /*1220*/  UISETP.NE.AND UP0, UPT, UR14, 0x1, UPT ;  /* 0x000000010e00788c */ /* 0x000fc4000bf05270 */
[----:B-1----:R-:W-:Y:S02]  /*1230*/  UIMAD.WIDE.U32 UR10, UR7, UR15, URZ ;  /* 0x0000000f070a72a5 */ /* 0x002fe4000f8e00ff */
[----:B--2---:R-:W-:Y:S01]  /*1240*/  UIMAD.WIDE.U32 UR12, UR6, UR8, URZ ;  /* 0x00000008060c72a5 */ /* 0x004fe2000f8e00ff */
[----:B------:R-:W-:Y:S01]  /*1250*/  UMOV UR4, UR17 ;  /* 0x0000001100047c82 */ /* 0x000fe20008000000 */
[----:B------:R-:W-:-:S03]  /*1260*/  UIADD3 UR44, UPT, UPT, -UR5, URZ, URZ ;  /* 0x000000ff052c7290 */ /* 0x000fc6000fffe1ff */
[----:B------:R-:W-:Y:S01]  /*1270*/  UMOV UR10, UR11 ;  /* 0x0000000b000a7c82 */ /* 0x000fe20008000000 */
[----:B------:R-:W-:Y:S02]  /*1280*/  USHF.R.U32.HI UR4, URZ, UR23, UR4 ;  /* 0x00000017ff047299 */ /* 0x000fe40008011604 */
[----:B------:R-:W-:Y:S01]  /*1290*/  @UP0 USHF.R.U32.HI UR7, URZ, UR23, UR10 ;  /* 0x00000017ff070299 */ /* 0x000fe2000801160a */
[----:B------:R-:W-:Y:S01]  /*12a0*/  UMOV UR12, UR13 ;  /* 0x0000000d000c7c82 */ /* 0x000fe20008000000 */
[----:B------:R-:W-:Y:S02]  /*12b0*/  USEL UR4, UR19, UR4, !UP0 ;  /* 0x0000000413047287 */ /* 0x000fe4000c000000 */
[----:B------:R-:W-:Y:S02]  /*12c0*/  UIMAD.WIDE.U32 UR10, UR7, UR8, URZ ;  /* 0x00000008070a72a5 */ /* 0x000fe4000f8e00ff */
[----:B------:R-:W-:Y:S02]  /*12d0*/  @UP2 USHF.R.U32.HI UR6, URZ, UR9, UR12 ;  /* 0x00000009ff062299 */ /* 0x000fe4000801160c */
[----:B------:R-:W-:-:S02]  /*12e0*/  UIMAD.WIDE.U32 UR12, UR4, UR8, URZ ;  /* 0x00000008040c72a5 */ /* 0x000fc4000f8e00ff */
[----:B------:R-:W-:Y:S01]  /*12f0*/  UIMAD UR44, UR21, UR44, UR22 ;  /* 0x0000002c152c72a4 */ /* 0x000fe2000f8e0216 */
[----:B------:R-:W-:Y:S02]  /*1300*/  UMOV UR10, UR11 ;  /* 0x0000000b000a7c82 */ /* 0x000fe40008000000 */
[----:B------:R-:W-:Y:S02]  /*1310*/  @UP2 USHF.R.U32.HI UR7, URZ, UR9, UR10 ;  /* 0x00000009ff072299 */ /* 0x000fe4000801160a */
[----:B------:R-:W-:Y:S02]  /*1320*/  UIMAD UR10, UR6, UR20, URZ ;  /* 0x00000014060a72a4 */ /* 0x000fe4000f8e02ff */
[----:B------:R-:W-:-:S04]  /*1330*/  UIMAD UR7, UR7, UR20, URZ ;  /* 0x00000014070772a4 */ /* 0x000fc8000f8e02ff */
[----:B------:R-:W-:-:S03]  /*1340*/  UISETP.GE.AND UP0, UPT, UR4, UR7, UPT ;  /* 0x000000070400728c */ /* 0x000fc6000bf06270 */
[----:B------:R-:W-:Y:S01]  /*1350*/  UMOV UR7, UR13 ;  /* 0x0000000d00077c82 */ /* 0x000fe20008000000 */
[----:B------:R-:W-:Y:S02]  /*1360*/  UISETP.GE.OR UP0, UPT, UR5, UR10, UP0 ;  /* 0x0000000a0500728c */ /* 0x000fe40008706670 */
[----:B------:R-:W-:Y:S02]  /*1370*/  UIMAD.WIDE.U32 UR10, UR5, UR8, URZ ;  /* 0x00000008050a72a5 */ /* 0x000fe4000f8e00ff */
[----:B------:R-:W-:Y:S02]  /*1380*/  USHF.R.U32.HI UR7, URZ, UR9, UR7 ;  /* 0x00000009ff077299 */ /* 0x000fe40008011607 */
[----:B------:R-:W-:Y:S02]  /*1390*/  UIADD3 UR10, UPT, UPT, -UR4, URZ, URZ ;  /* 0x000000ff040a7290 */ /* 0x000fe4000fffe1ff */
[----:B------:R-:W-:Y:S02]  /*13a0*/  USEL UR7, UR4, UR7, !UP2 ;  /* 0x0000000704077287 */ /* 0x000fe4000d000000 */
[----:B------:R-:W-:Y:S01]  /*13b0*/  UIMAD UR10, UR14, UR10, UR19 ;  /* 0x0000000a0e0a72a4 */ /* 0x000fe2000f8e0213 */
[----:B------:R-:W-:-:S02]  /*13c0*/  @!UP0 UMOV UR8, UR11 ;  /* 0x0000000b00088c82 */ /* 0x000fc40008000000 */
[----:B------:R-:W-:Y:S02]  /*13d0*/  @!UP0 USHF.R.U32.HI UR8, URZ, UR9, UR8 ;  /* 0x00000009ff088299 */ /* 0x000fe40008011608 */
[----:B------:R-:W-:Y:S02]  /*13e0*/  UIADD3 UR9, UPT, UPT, -UR7, URZ, URZ ;  /* 0x000000ff07097290 */ /* 0x000fe4000fffe1ff */
[----:B------:R-:W-:Y:S02]  /*13f0*/  @!UP0 USEL UR8, UR5, UR8, !UP2 ;  /* 0x0000000805088287 */ /* 0x000fe4000d000000 */
[----:B------:R-:W-:Y:S02]  /*1400*/  UIMAD UR9, UR20, UR9, UR4 ;  /* 0x00000009140972a4 */ /* 0x000fe4000f8e0204 */
[----:B------:R-:W-:Y:S02]  /*1410*/  @!UP0 UIADD3 UR7, UPT, UPT, UR7, -UR8, URZ ;  /* 0x8000000807078290 */ /* 0x000fe4000fffe0ff */
[----:B------:R-:W-:-:S02]  /*1420*/  @!UP0 UIMAD UR6, UR9, UR6, UR8 ;  /* 0x00000006090682a4 */ /* 0x000fc4000f8e0208 */
[----:B------:R-:W-:-:S04]  /*1430*/  @!UP0 UIMAD UR4, UR7, UR20, UR5 ;  /* 0x00000014070482a4 */ /* 0x000fc8000f8e0205 */
[----:B------:R-:W-:Y:S01]  /*1440*/  UIMAD UR19, UR4, UR14, UR10 ;  /* 0x0000000e041372a4 */ /* 0x000fe2000f8e020a */
[----:B------:R-:W-:Y:S02]  /*1450*/  @!UP0 UMOV UR5, UR6 ;  /* 0x0000000600058c82 */ /* 0x000fe40008000000 */
[----:B------:R-:W-:-:S12]  /*1460*/  UIMAD UR44, UR5, UR21, UR44 ;  /* 0x00000015052c72a4 */ /* 0x000fd8000f8e022c */
.L_x_17:
[----:B------:R-:W-:-:S09]  /*1470*/  UISETP.NE.AND UP0, UPT, UR24, 0x1, UPT ;  /* 0x000000011800788c */ /* 0x000fd2000bf05270 */
[----:B------:R-:W-:Y:S05]  /*1480*/  BRA.U UP0, `(.L_x_18) ;  /* 0x0000000100407547 */ /* 0x000fea000b800000 */
[----:B------:R-:W2:Y:S01]  /*1490*/  LDCU.128 UR8, c[0x0][0xc10] ;  /* 0x00018200ff0877ac */ /* 0x000ea20008000c00 */
[----:B------:R-:W3:Y:S01]  /*14a0*/  LDCU UR12, c[0x0][0xc0c] ;  /* 0x00018180ff0c77ac */ /* 0x000ee20008000800 */
[----:B------:R-:W4:Y:S01]  /*14b0*/  LDCU UR13, c[0x0][0xc20] ;  /* 0x00018400ff0d77ac */ /* 0x000f220008000800 */
[----:B--2---:R-:W-:Y:S02]  /*14c0*/  UIMAD.WIDE.U32 UR4, UR44, UR8, URZ ;  /* 0x000000082c0472a5 */ /* 0x004fe4000f8e00ff */
[----:B------:R-:W-:Y:S02]  /*14d0*/  UIMAD.WIDE.U32 UR6, UR19, UR11, URZ ;  /* 0x0000000b130672a5 */ /* 0x000fe4000f8e00ff */
[----:B---3--:R-:W-:Y:S02]  /*14e0*/  UISETP.NE.AND UP0, UPT, UR12, 0x1, UPT ;  /* 0x000000010c00788c */ /* 0x008fe4000bf05270 */
[----:B------:R-:W-:-:S03]  /*14f0*/  USHF.R.U32.HI UR5, URZ, UR9, UR5 ;  /* 0x00000009ff057299 */ /* 0x000fc60008011605 */
[----:B------:R-:W-:Y:S01]  /*1500*/  UMOV UR4, UR7 ;  /* 0x0000000700047c82 */ /* 0x000fe20008000000 */
[----:B------:R-:W-:Y:S02]  /*1510*/  USEL UR5, UR44, UR5, !UP0 ;  /* 0x000000052c057287 */ /* 0x000fe4000c000000 */
[----:B------:R-:W-:Y:S02]  /*1520*/  UISETP.NE.AND UP0, UPT, UR10, 0x1, UPT ;  /* 0x000000010a00788c */ /* 0x000fe4000bf05270 */
[----:B----4-:R-:W-:-:S04]  /*1530*/  USHF.R.U32.HI UR4, URZ, UR13, UR4 ;  /* 0x0000000dff047299 */ /* 0x010fc80008011604 */
[----:B------:R-:W-:-:S04]  /*1540*/  USEL UR4, UR19, UR4, !UP0 ;  /* 0x0000000413047287 */ /* 0x000fc8000c000000 */
[----:B------:R-:W-:Y:S02]  /*1550*/  UIADD3 UR6, UPT, UPT, -UR4, UR5, URZ ;  /* 0x0000000504067290 */ /* 0x000fe4000fffe1ff */
[----:B------:R-:W-:Y:S02]  /*1560*/  UIADD3 UR4, UPT, UPT, UR4, -UR5, URZ ;  /* 0x8000000504047290 */ /* 0x000fe4000fffe0ff */
[----:B------:R-:W-:Y:S02]  /*1570*/  UIMAD UR19, UR6, UR10, UR19 ;  /* 0x0000000a061372a4 */ /* 0x000fe4000f8e0213 */
[----:B------:R-:W-:-:S12]  /*1580*/  UIMAD UR44, UR4, UR12, UR44 ;  /* 0x0000000c042c72a4 */ /* 0x000fd8000f8e022c */
.L_x_18:
[----:B------:R-:W-:Y:S05]  /*1590*/  BRA.U !UP6, `(.L_x_19) ;  /* 0x000000010e0c7547 */ /* 0x000fea000b800000 */
[----:B------:R-:W-:Y:S01]  /*15a0*/  UCGABAR_WAIT ;  /* 0x0000000000007dc7 */ /* 0x000fe20008000000 */
[----:B------:R-:W-:Y:S01]  /*15b0*/  CCTL.IVALL ;  /* 0x00000000ff00798f */ /* 0x000fe20002000000 */
[----:B------:R-:W-:Y:S05]  /*15c0*/  BRA `(.L_x_20) ;  /* 0x0000000000047947 */ /* 0x000fea0003800000 */
.L_x_19:
[----:B------:R-:W-:Y:S06]  /*15d0*/  BAR.SYNC.DEFER_BLOCKING 0x0 ;  /* 0x0000000000007b1d */ /* 0x000fec0000010000 */
.L_x_20:
[----:B------:R-:W-:Y:S05]  /*15e0*/  BRA.U UP5, `(.L_x_21) ;  /* 0x00000055050c7547 */ /* 0x000fea000b800000 */
[----:B------:R-:W2:Y:S01]  /*15f0*/  LDCU UR5, c[0x0][0x388] ;  /* 0x00007100ff0577ac */ /* 0x000ea20008000800 */
[----:B------:R-:W-:Y:S01]  /*1600*/  PLOP3.LUT P1, PT, PT, PT, UP3, 0x80, 0x8 ;  /* 0x000000000008781c */ /* 0x000fe20003f2f038 */
[----:B------:R-:W-:Y:S01]  /*1610*/  HFMA2 R2, -RZ, RZ, 0, 0 ;  /* 0x00000000ff027431 */ /* 0x000fe200000001ff */
[----:B------:R-:W-:Y:S01]  /*1620*/  ISETP.EQ.OR P2, PT, R0, RZ, P3 ;  /* 0x000000ff0000720c */ /* 0x000fe20001f42670 */
[----:B------:R-:W3:Y:S01]  /*1630*/  LDCU UR8, c[0x0][0x38c] ;  /* 0x00007180ff0877ac */ /* 0x000ee20008000800 */
[----:B------:R-:W-:Y:S01]  /*1640*/  PLOP3.LUT P1, PT, P1, PT, PT, 0x8, 0x80 ;  /* 0x000000000080781c */ /* 0x000fe20000f2e170 */
[----:B------:R-:W4:Y:S01]  /*1650*/  LDCU.64 UR6, c[0x0][0x390] ;  /* 0x00007200ff0677ac */ /* 0x000f220008000a00 */
[----:B------:R-:W-:Y:S01]  /*1660*/  UISETP.NE.AND UP1, UPT, UR18, URZ, UPT ;  /* 0x000000ff1200728c */ /* 0x000fe2000bf25270 */
[----:B------:R-:W-:Y:S01]  /*1670*/  UMOV UR23, 0x1 ;  /* 0x0000000100177882 */ /* 0x000fe20000000000 */
[----:B------:R-:W-:Y:S02]  /*1680*/  UMOV UR39, URZ ;  /* 0x000000ff00277c82 */ /* 0x000fe40008000000 */
[----:B------:R-:W-:-:S02]  /*1690*/  USEL UR71, UR71, 0x2, UP1 ;  /* 0x0000000247477887 */ /* 0x000fc40008800000 */
[----:B--2---:R-:W-:Y:S01]  /*16a0*/  UIADD3 UR5, UPT, UPT, UR5, 0x3f, URZ ;  /* 0x0000003f05057890 */ /* 0x004fe2000fffe0ff */
[----:B------:R-:W-:Y:S01]  /*16b0*/  UMOV UR31, URZ ;  /* 0x000000ff001f7c82 */ /* 0x000fe20008000000 */
[----:B------:R-:W-:Y:S02]  /*16c0*/  UMOV UR76, URZ ;  /* 0x000000ff004c7c82 */ /* 0x000fe40008000000 */
[----:B------:R-:W-:-:S04]  /*16d0*/  USHF.R.S32.HI UR4, URZ, 0x1f, UR5 ;  /* 0x0000001fff047899 */ /* 0x000fc80008011405 */
[----:B------:R-:W-:Y:S02]  /*16e0*/  ULEA.HI UR4, UR4, UR5, URZ, 0x6 ;  /* 0x0000000504047291 */ /* 0x000fe4000f8f30ff */
[----:B------:R-:W-:Y:S02]  /*16f0*/  USHF.L.U32 UR5, UR22, 0x6, URZ ;  /* 0x0000000616057899 */ /* 0x000fe400080006ff */
[----:B------:R-:W-:Y:S02]  /*1700*/  USHF.R.S32.HI UR4, URZ, 0x6, UR4 ;  /* 0x00000006ff047899 */ /* 0x000fe40008011404 */
[----:B------:R-:W-:Y:S02]  /*1710*/  ULOP3.LUT UR5, UR5, 0x40, URZ, 0xc0, !UPT ;  /* 0x0000004005057892 */ /* 0x000fe4000f8ec0ff */
[----:B---3--:R-:W-:-:S04]  /*1720*/  UIMAD UR4, UR4, UR8, URZ ;  /* 0x00000008040472a4 */ /* 0x008fc8000f8e02ff */
[----:B----4-:R-:W-:Y:S01]  /*1730*/  UIMAD UR4, UR4, UR6, URZ ;  /* 0x00000006040472a4 */ /* 0x010fe2000f8e02ff */
[----:B------:R-:W-:-:S03]  /*1740*/  MOV R42, UR5 ;  /* 0x00000005002a7c02 */ /* 0x000fc60008000f00 */
[----:B------:R-:W-:-:S04]  /*1750*/  UIMAD UR6, UR4, UR7, URZ ;  /* 0x00000007040672a4 */ /* 0x000fc8000f8e02ff */
[----:B------:R-:W-:Y:S02]  /*1760*/  UISETP.NE.AND UP2, UPT, UR6, URZ, UPT ;  /* 0x000000ff0600728c */ /* 0x000fe4000bf45270 */
[----:B------:R-:W-:Y:S01]  /*1770*/  UISETP.LT.U32.AND UP0, UPT, UR6, 0x6, UPT ;  /* 0x000000060600788c */ /* 0x000fe2000bf01070 */
[----:B------:R-:W-:Y:S01]  /*1780*/  IMAD.U32 R41, RZ, RZ, UR6 ;  /* 0x00000006ff297e24 */ /* 0x000fe2000f8e00ff */
[----:B------:R-:W2:Y:S01]  /*1790*/  LDCU UR4, c[0x0][0x370] ;  /* 0x00006e00ff0477ac */ /* 0x000ea20008000800 */
[----:B------:R-:W3:Y:S01]  /*17a0*/  LDCU UR7, c[0x0][0x374] ;  /* 0x00006e80ff0777ac */ /* 0x000ee20008000800 */
[----:B--2---:R-:W-:Y:S01]  /*17b0*/  IMAD.U32 R38, RZ, RZ, UR4 ;  /* 0x00000004ff267e24 */ /* 0x004fe2000f8e00ff */
[----:B------:R-:W-:Y:S01]  /*17c0*/  USEL UR4, UR6, 0x6, UP0 ;  /* 0x0000000606047887 */ /* 0x000fe20008000000 */
[----:B---3--:R-:W-:-:S03]  /*17d0*/  IMAD.U32 R37, RZ, RZ, UR7 ;  /* 0x00000007ff257e24 */ /* 0x008fc6000f8e00ff */
[----:B------:R-:W-:Y:S02]  /*17e0*/  UIADD3 UR5, UPT, UPT, UR4, -0x1, URZ ;  /* 0xffffffff04057890 */ /* 0x000fe4000fffe0ff */
[----:B------:R-:W-:Y:S02]  /*17f0*/  @!UP2 UIADD3 UR5, UPT, UPT, UR4, URZ, URZ ;  /* 0x000000ff0405a290 */ /* 0x000fe4000fffe0ff */
[----:B------:R-:W-:Y:S02]  /*1800*/  UIADD3 UR6, UPT, UPT, UR6, -UR4, URZ ;  /* 0x8000000406067290 */ /* 0x000fe4000fffe0ff */
[----:B------:R-:W-:-:S04]  /*1810*/  UIADD3 UR4, UPT, UPT, UR5, 0x1, URZ ;  /* 0x0000000105047890 */ /* 0x000fc8000fffe0ff */
[----:B------:R-:W-:Y:S02]  /*1820*/  MOV R40, UR6 ;  /* 0x0000000600287c02 */ /* 0x000fe40008000f00 */
[----:B------:R-:W-:-:S07]  /*1830*/  IMAD.U32 R36, RZ, RZ, UR4 ;  /* 0x00000004ff247e24 */ /* 0x000fce000f8e00ff */
.L_x_39:
[----:B------:R-:W2:Y:S01]  /*1840*/  S2UR UR55, SR_CgaCtaId ;  /* 0x00000000003779c3 */ /* 0x000ea20000008800 */
[----:B------:R-:W-:Y:S01]  /*1850*/  UMOV UR4, 0x400 ;  /* 0x0000040000047882 */ /* 0x000fe20000000000 */
[----:B------:R-:W-:Y:S01]  /*1860*/  R2UR UR5, R41 ;  /* 0x00000000290572ca */ /* 0x000fe200000e0000 */
[----:B------:R-:W-:Y:S01]  /*1870*/  IMAD.U32 R0, RZ, RZ, UR23 ;  /* 0x00000017ff007e24 */ /* 0x000fe2000f8e00ff */
[----:B------:R-:W-:Y:S01]  /*1880*/  R2UR UR6, R42 ;  /* 0x000000002a0672ca */ /* 0x000fe200000e0000 */
[----:B------:R-:W-:-:S03]  /*1890*/  UMOV UR15, URZ ;  /* 0x000000ff000f7c82 */ /* 0x000fc60008000000 */
[----:B------:R-:W-:-:S07]  /*18a0*/  SHF.L.U32 R0, R0, 0x1f, RZ ;  /* 0x0000001f00007819 */ /* 0x000fce00000006ff */
[----:B------:R-:W-:Y:S02]  /*18b0*/  UISETP.NE.AND UP0, UPT, UR5, URZ, UPT ;  /* 0x000000ff0500728c */ /* 0x000fe4000bf05270 */
[----:B------:R-:W-:Y:S01]  /*18c0*/  ULEA UR7, UR19, UR6, 0x7 ;  /* 0x0000000613077291 */ /* 0x000fe2000f8e38ff */
[----:B------:R-:W-:Y:S02]  /*18d0*/  UMOV UR5, URZ ;  /* 0x000000ff00057c82 */ /* 0x000fe40008000000 */
[----:B------:R-:W-:-:S03]  /*18e0*/  MOV R51, UR5 ;  /* 0x0000000500337c02 */ /* 0x000fc60008000f00 */
[----:B------:R-:W-:Y:S01]  /*18f0*/  IMAD.U32 R35, RZ, RZ, UR7 ;  /* 0x00000007ff237e24 */ /* 0x000fe2000f8e00ff */
[----:B--2---:R-:W-:-:S04]  /*1900*/  ULEA UR55, UR55, UR4, 0x18 ;  /* 0x0000000437377291 */ /* 0x004fc8000f8ec0ff */
[----:B------:R-:W-:-:S09]  /*1910*/  ULEA UR4, UR39, UR55, 0x3 ;  /* 0x0000003727047291 */ /* 0x000fd2000f8e18ff */
[----:B------:R2:W3:Y:S01]  /*1920*/  SYNCS.PHASECHK.TRANS64.TRYWAIT P0, [UR4+0x30], R0 ;  /* 0x00003000ff0075a7 */ /* 0x0004e20008001104 */
[----:B------:R-:W-:-:S04]  /*1930*/  ULEA.HI UR4, UR44, UR44, URZ, 0x1 ;  /* 0x0000002c2c047291 */ /* 0x000fc8000f8f08ff */
[----:B------:R-:W-:-:S04]  /*1940*/  USHF.L.U32 UR4, UR4, 0x6, URZ ;  /* 0x0000000604047899 */ /* 0x000fc800080006ff */
[----:B------:R-:W-:-:S03]  /*1950*/  ULOP3.LUT UR63, UR6, 0xffffff80, UR4, 0xf8, !UPT ;  /* 0xffffff80063f7892 */ /* 0x000fc6000f8ef804 */
[----:B------:R-:W-:Y:S01]  /*1960*/  UMOV UR6, URZ ;  /* 0x000000ff00067c82 */ /* 0x000fe20008000000 */
[----:B------:R-:W-:Y:S01]  /*1970*/  UMOV UR4, URZ ;  /* 0x000000ff00047c82 */ /* 0x000fe20008000000 */
[----:B------:R-:W-:Y:S01]  /*1980*/  MOV R52, UR6 ;  /* 0x0000000600347c02 */ /* 0x000fe20008000f00 */
[----:B--2---:R-:W-:Y:S01]  /*1990*/  IMAD.U32 R0, RZ, RZ, UR4 ;  /* 0x00000004ff007e24 */ /* 0x004fe2000f8e00ff */
[----:B------:R-:W-:Y:S06]  /*19a0*/  BRA.U !UP0, `(.L_x_22) ;  /* 0x0000002108b87547 */ /* 0x000fec000b800000 */
[----:B------:R-:W2:Y:S01]  /*19b0*/  LDCU.128 UR4, c[0x0][0x480] ;  /* 0x00009000ff0477ac */ /* 0x000ea20008000c00 */
[----:B------:R-:W-:Y:S02]  /*19c0*/  R2UR UR59, R36 ;  /* 0x00000000243b72ca */ /* 0x000fe400000e0000 */
[----:B------:R-:W-:Y:S01]  /*19d0*/  R2UR UR60, R35 ;  /* 0x00000000233c72ca */ /* 0x000fe200000e0000 */
[----:B------:R-:W-:Y:S02]  /*19e0*/  UIADD3 UR51, UPT, UPT, UR63, 0x8, URZ ;  /* 0x000000083f337890 */ /* 0x000fe4000fffe0ff */
[----:B------:R-:W-:Y:S02]  /*19f0*/  UIADD3 UR50, UPT, UPT, UR63, 0x10, URZ ;  /* 0x000000103f327890 */ /* 0x000fe4000fffe0ff */
[----:B------:R-:W-:Y:S02]  /*1a00*/  UIADD3 UR49, UPT, UPT, UR63, 0x18, URZ ;  /* 0x000000183f317890 */ /* 0x000fe4000fffe0ff */
[----:B-1----:R-:W-:-:S02]  /*1a10*/  UIADD3 UR48, UPT, UPT, UR63, 0x20, URZ ;  /* 0x000000203f307890 */ /* 0x002fc4000fffe0ff */
[----:B------:R-:W-:Y:S02]  /*1a20*/  UIADD3 UR46, UPT, UPT, UR63, 0x28, URZ ;  /* 0x000000283f2e7890 */ /* 0x000fe4000fffe0ff */
[----:B------:R-:W-:Y:S02]  /*1a30*/  UIADD3 UR38, UPT, UPT, UR63, 0x30, URZ ;  /* 0x000000303f267890 */ /* 0x000fe4000fffe0ff */
[----:B------:R-:W-:Y:S02]  /*1a40*/  UIADD3 UR33, UPT, UPT, UR63, 0x38, URZ ;  /* 0x000000383f217890 */ /* 0x000fe4000fffe0ff */
[----:B--2---:R-:W-:Y:S02]  /*1a50*/  UIMAD.WIDE.U32 UR12, UR51, UR5, URZ ;  /* 0x00000005330c72a5 */ /* 0x004fe4000f8e00ff */
[----:B------:R-:W-:Y:S02]  /*1a60*/  UIMAD.WIDE.U32 UR14, UR50, UR5, URZ ;  /* 0x00000005320e72a5 */ /* 0x000fe4000f8e00ff */
[----:B------:R-:W-:-:S02]  /*1a70*/  UIMAD.WIDE.U32 UR26, UR63, UR5, URZ ;  /* 0x000000053f1a72a5 */ /* 0x000fc4000f8e00ff */
[----:B------:R-:W-:Y:S02]  /*1a80*/  UIMAD.WIDE.U32 UR16, UR49, UR5, URZ ;  /* 0x00000005311072a5 */ /* 0x000fe4000f8e00ff */
[----:B------:R-:W-:Y:S02]  /*1a90*/  UIMAD.WIDE.U32 UR18, UR48, UR5, URZ ;  /* 0x00000005301272a5 */ /* 0x000fe4000f8e00ff */
[----:B------:R-:W-:Y:S02]  /*1aa0*/  UIMAD.WIDE.U32 UR20, UR46, UR5, URZ ;  /* 0x000000052e1472a5 */ /* 0x000fe4000f8e00ff */
[----:B------:R-:W-:Y:S02]  /*1ab0*/  UIMAD.WIDE.U32 UR24, UR38, UR5, URZ ;  /* 0x00000005261872a5 */ /* 0x000fe4000f8e00ff */
[----:B------:R-:W-:Y:S01]  /*1ac0*/  UIMAD.WIDE.U32 UR28, UR33, UR5, URZ ;  /* 0x00000005211c72a5 */ /* 0x000fe2000f8e00ff */
[----:B------:R-:W1:Y:S02]  /*1ad0*/  LDCU.128 UR8, c[0x0][0x490] ;  /* 0x00009200ff0877ac */ /* 0x000e640008000c00 */
[----:B------:R-:W-:Y:S01]  /*1ae0*/  UMOV UR5, UR13 ;  /* 0x0000000d00057c82 */ /* 0x000fe20008000000 */
[----:B------:R-:W-:-:S02]  /*1af0*/  UISETP.NE.AND UP0, UPT, UR4, 0x1, UPT ;  /* 0x000000010400788c */ /* 0x000fc4000bf05270 */
[----:B------:R-:W-:Y:S02]  /*1b00*/  USHF.R.U32.HI UR22, URZ, UR6, UR5 ;  /* 0x00000006ff167299 */ /* 0x000fe40008011605 */
[----:B------:R-:W-:Y:S01]  /*1b10*/  UISETP.NE.AND UP1, UPT, UR7, 0x1, UPT ;  /* 0x000000010700788c */ /* 0x000fe2000bf25270 */
[----:B------:R-:W-:Y:S01]  /*1b20*/  UMOV UR5, UR15 ;  /* 0x0000000f00057c82 */ /* 0x000fe20008000000 */
[----:B------:R-:W-:Y:S02]  /*1b30*/  USEL UR16, UR51, UR22, !UP0 ;  /* 0x0000001633107287 */ /* 0x000fe4000c000000 */
[----:B------:R-:W-:Y:S02]  /*1b40*/  USHF.R.U32.HI UR15, URZ, UR6, UR5 ;  /* 0x00000006ff0f7299 */ /* 0x000fe40008011605 */
[----:B------:R-:W-:Y:S01]  /*1b50*/  UIADD3 UR30, UPT, UPT, -UR16, URZ, URZ ;  /* 0x000000ff101e7290 */ /* 0x000fe2000fffe1ff */
[----:B------:R-:W-:Y:S01]  /*1b60*/  UMOV UR5, UR17 ;  /* 0x0000001100057c82 */ /* 0x000fe20008000000 */
[----:B------:R-:W-:-:S02]  /*1b70*/  USEL UR15, UR50, UR15, !UP0 ;  /* 0x0000000f320f7287 */ /* 0x000fc4000c000000 */
[----:B------:R-:W-:Y:S02]  /*1b80*/  USHF.R.U32.HI UR14, URZ, UR6, UR5 ;  /* 0x00000006ff0e7299 */ /* 0x000fe40008011605 */
[----:B------:R-:W-:Y:S01]  /*1b90*/  UIMAD UR57, UR4, UR30, UR51 ;  /* 0x0000001e043972a4 */ /* 0x000fe2000f8e0233 */
[----:B------:R-:W-:Y:S01]  /*1ba0*/  UMOV UR5, UR19 ;  /* 0x0000001300057c82 */ /* 0x000fe20008000000 */
[----:B------:R-:W-:Y:S02]  /*1bb0*/  USEL UR14, UR49, UR14, !UP0 ;  /* 0x0000000e310e7287 */ /* 0x000fe4000c000000 */
[----:B------:R-:W-:Y:S02]  /*1bc0*/  USHF.R.U32.HI UR13, URZ, UR6, UR5 ;  /* 0x00000006ff0d7299 */ /* 0x000fe40008011605 */
[----:B-1----:R-:W-:Y:S01]  /*1bd0*/  UIMAD.WIDE.U32 UR34, UR14, UR8, URZ ;  /* 0x000000080e2272a5 */ /* 0x002fe2000f8e00ff */
[----:B------:R-:W-:Y:S01]  /*1be0*/  UMOV UR5, UR21 ;  /* 0x0000001500057c82 */ /* 0x000fe20008000000 */
[----:B------:R-:W-:-:S02]  /*1bf0*/  USEL UR13, UR48, UR13, !UP0 ;  /* 0x0000000d300d7287 */ /* 0x000fc4000c000000 */
[----:B------:R-:W-:Y:S02]  /*1c00*/  USHF.R.U32.HI UR12, URZ, UR6, UR5 ;  /* 0x00000006ff0c7299 */ /* 0x000fe40008011605 */
[----:B------:R-:W-:Y:S01]  /*1c10*/  UIMAD.WIDE.U32 UR20, UR16, UR8, URZ ;  /* 0x00000008101472a5 */ /* 0x000fe2000f8e00ff */
[----:B------:R-:W-:Y:S01]  /*1c20*/  UMOV UR5, UR25 ;  /* 0x0000001900057c82 */ /* 0x000fe20008000000 */
[----:B------:R-:W-:Y:S02]  /*1c30*/  USEL UR12, UR46, UR12, !UP0 ;  /* 0x0000000c2e0c7287 */ /* 0x000fe4000c000000 */
[----:B------:R-:W-:Y:S02]  /*1c40*/  USHF.R.U32.HI UR18, URZ, UR6, UR5 ;  /* 0x00000006ff127299 */ /* 0x000fe40008011605 */
[----:B------:R-:W-:Y:S01]  /*1c50*/  UIMAD.WIDE.U32 UR24, UR15, UR8, URZ ;  /* 0x000000080f1872a5 */ /* 0x000fe2000f8e00ff */
[----:B------:R-:W-:Y:S01]  /*1c60*/  UMOV UR5, UR27 ;  /* 0x0000001b00057c82 */ /* 0x000fe20008000000 */
[----:B------:R-:W-:-:S02]  /*1c70*/  UIMAD.WIDE.U32 UR36, UR13, UR8, URZ ;  /* 0x000000080d2472a5 */ /* 0x000fc4000f8e00ff */
[----:B------:R-:W-:Y:S02]  /*1c80*/  USHF.R.U32.HI UR17, URZ, UR6, UR5 ;  /* 0x00000006ff117299 */ /* 0x000fe40008011605 */
[----:B------:R-:W-:Y:S01]  /*1c90*/  UIMAD.WIDE.U32 UR40, UR12, UR8, URZ ;  /* 0x000000080c2872a5 */ /* 0x000fe2000f8e00ff */
[----:B------:R-:W-:Y:S01]  /*1ca0*/  UMOV UR5, UR29 ;  /* 0x0000001d00057c82 */ /* 0x000fe20008000000 */
[----:B------:R-:W-:Y:S02]  /*1cb0*/  USEL UR17, UR63, UR17, !UP0 ;  /* 0x000000113f117287 */ /* 0x000fe4000c000000 */
[----:B------:R-:W-:Y:S02]  /*1cc0*/  USHF.R.U32.HI UR5, URZ, UR6, UR5 ;  /* 0x00000006ff057299 */ /* 0x000fe40008011605 */
[----:B------:R-:W-:Y:S02]  /*1cd0*/  USEL UR6, UR38, UR18, !UP0 ;  /* 0x0000001226067287 */ /* 0x000fe4000c000000 */
[----:B------:R-:W-:-:S02]  /*1ce0*/  USEL UR5, UR33, UR5, !UP0 ;  /* 0x0000000521057287 */ /* 0x000fc4000c000000 */
[----:B------:R-:W-:Y:S02]  /*1cf0*/  UIMAD.WIDE.U32 UR18, UR17, UR8, URZ ;  /* 0x00000008111272a5 */ /* 0x000fe4000f8e00ff */
[----:B------:R-:W-:Y:S02]  /*1d00*/  UIADD3 UR29, UPT, UPT, -UR15, URZ, URZ ;  /* 0x000000ff0f1d7290 */ /* 0x000fe4000fffe1ff */
[----:B------:R-:W-:Y:S02]  /*1d10*/  UIMAD.WIDE.U32 UR42, UR6, UR8, URZ ;  /* 0x00000008062a72a5 */ /* 0x000fe4000f8e00ff */
[----:B------:R-:W-:Y:S02]  /*1d20*/  UIMAD.WIDE.U32 UR44, UR5, UR8, URZ ;  /* 0x00000008052c72a5 */ /* 0x000fe4000f8e00ff */
[----:B------:R-:W-:Y:S02]  /*1d30*/  UIADD3 UR28, UPT, UPT, -UR14, URZ, URZ ;  /* 0x000000ff0e1c7290 */ /* 0x000fe4000fffe1ff */
[----:B------:R-:W-:-:S02]  /*1d40*/  UIADD3 UR27, UPT, UPT, -UR13, URZ, URZ ;  /* 0x000000ff0d1b7290 */ /* 0x000fc4000fffe1ff */
[----:B------:R-:W-:Y:S02]  /*1d50*/  UIADD3 UR26, UPT, UPT, -UR12, URZ, URZ ;  /* 0x000000ff0c1a7290 */ /* 0x000fe4000fffe1ff */
[----:B------:R-:W-:Y:S02]  /*1d60*/  UIADD3 UR22, UPT, UPT, -UR6, URZ, URZ ;  /* 0x000000ff06167290 */ /* 0x000fe4000fffe1ff */
[----:B------:R-:W-:Y:S02]  /*1d70*/  UIADD3 UR32, UPT, UPT, -UR17, URZ, URZ ;  /* 0x000000ff11207290 */ /* 0x000fe4000fffe1ff */
[----:B------:R-:W-:Y:S02]  /*1d80*/  UIADD3 UR8, UPT, UPT, -UR5, URZ, URZ ;  /* 0x000000ff05087290 */ /* 0x000fe4000fffe1ff */
[----:B------:R-:W-:Y:S02]  /*1d90*/  UIMAD UR56, UR4, UR29, UR50 ;  /* 0x0000001d043872a4 */ /* 0x000fe4000f8e0232 */
[----:B------:R-:W-:-:S02]  /*1da0*/  UIMAD UR54, UR4, UR28, UR49 ;  /* 0x0000001c043672a4 */ /* 0x000fc4000f8e0231 */
[----:B------:R-:W-:Y:S02]  /*1db0*/  UIMAD UR52, UR4, UR27, UR48 ;  /* 0x0000001b043472a4 */ /* 0x000fe4000f8e0230 */
[----:B------:R-:W-:Y:S02]  /*1dc0*/  UIMAD UR50, UR4, UR26, UR46 ;  /* 0x0000001a043272a4 */ /* 0x000fe4000f8e022e */
[----:B------:R-:W-:Y:S02]  /*1dd0*/  UIMAD UR49, UR4, UR22, UR38 ;  /* 0x00000016043172a4 */ /* 0x000fe4000f8e0226 */
[----:B------:R-:W-:Y:S02]  /*1de0*/  UIMAD UR46, UR4, UR32, UR63 ;  /* 0x00000020042e72a4 */ /* 0x000fe4000f8e023f */
[----:B------:R-:W-:Y:S01]  /*1df0*/  UIMAD UR48, UR4, UR8, UR33 ;  /* 0x00000008043072a4 */ /* 0x000fe2000f8e0221 */
[----:B------:R-:W1:Y:S02]  /*1e00*/  LDCU UR58, c[0x0][0x4a0] ;  /* 0x00009400ff3a77ac */ /* 0x000e640008000800 */
[----:B------:R-:W-:Y:S01]  /*1e10*/  UMOV UR4, UR19 ;  /* 0x0000001300047c82 */ /* 0x000fe20008000000 */
[----:B------:R-:W-:-:S02]  /*1e20*/  UISETP.NE.AND UP0, UPT, UR10, 0x1, UPT ;  /* 0x000000010a00788c */ /* 0x000fc4000bf05270 */
[----:B------:R-:W-:Y:S01]  /*1e30*/  USHF.R.U32.HI UR32, URZ, UR9, UR4 ;  /* 0x00000009ff207299 */ /* 0x000fe20008011604 */
[----:B------:R-:W2:Y:S02]  /*1e40*/  LDCU UR53, c[0x0][0x4ec] ;  /* 0x00009d80ff3577ac */ /* 0x000ea40008000800 */
[----:B------:R-:W-:Y:S01]  /*1e50*/  UMOV UR4, UR21 ;  /* 0x0000001500047c82 */ /* 0x000fe20008000000 */
[----:B------:R-:W-:Y:S02]  /*1e60*/  USEL UR32, UR17, UR32, !UP1 ;  /* 0x0000002011207287 */ /* 0x000fe4000c800000 */
[----:B------:R-:W-:Y:S02]  /*1e70*/  USHF.R.U32.HI UR30, URZ, UR9, UR4 ;  /* 0x00000009ff1e7299 */ /* 0x000fe40008011604 */
[----:B------:R-:W-:Y:S01]  /*1e80*/  UIADD3 UR22, UPT, UPT, -UR32, URZ, URZ ;  /* 0x000000ff20167290 */ /* 0x000fe2000fffe1ff */
[----:B------:R-:W-:Y:S01]  /*1e90*/  UMOV UR4, UR25 ;  /* 0x0000001900047c82 */ /* 0x000fe20008000000 */
[----:B------:R-:W-:-:S02]  /*1ea0*/  USEL UR30, UR16, UR30, !UP1 ;  /* 0x0000001e101e7287 */ /* 0x000fc4000c800000 */
[----:B------:R-:W-:Y:S02]  /*1eb0*/  USHF.R.U32.HI UR21, URZ, UR9, UR4 ;  /* 0x00000009ff157299 */ /* 0x000fe40008011604 */
[----:B------:R-:W-:Y:S01]  /*1ec0*/  UIADD3 UR76, UPT, UPT, UR59, UR31, URZ ;  /* 0x0000001f3b4c7290 */ /* 0x000fe2000fffe0ff */
[----:B------:R-:W-:Y:S01]  /*1ed0*/  UMOV UR4, UR35 ;  /* 0x0000002300047c82 */ /* 0x000fe20008000000 */
[----:B------:R-:W-:Y:S02]  /*1ee0*/  USEL UR29, UR15, UR21, !UP1 ;  /* 0x000000150f1d7287 */ /* 0x000fe4000c800000 */
[----:B------:R-:W-:Y:S02]  /*1ef0*/  USHF.R.U32.HI UR20, URZ, UR9, UR4 ;  /* 0x00000009ff147299 */ /* 0x000fe40008011604 */
[----:B------:R-:W-:Y:S01]  /*1f00*/  UIADD3 UR21, UPT, UPT, -UR30, URZ, URZ ;  /* 0x000000ff1e157290 */ /* 0x000fe2000fffe1ff */
[----:B------:R-:W-:Y:S01]  /*1f10*/  UMOV UR4, UR37 ;  /* 0x0000002500047c82 */ /* 0x000fe20008000000 */
[----:B------:R-:W-:-:S02]  /*1f20*/  USEL UR28, UR14, UR20, !UP1 ;  /* 0x000000140e1c7287 */ /* 0x000fc4000c800000 */
[----:B------:R-:W-:Y:S02]  /*1f30*/  USHF.R.U32.HI UR19, URZ, UR9, UR4 ;  /* 0x00000009ff137299 */ /* 0x000fe40008011604 */
[----:B------:R-:W-:Y:S01]  /*1f40*/  UIADD3 UR20, UPT, UPT, -UR29, URZ, URZ ;  /* 0x000000ff1d147290 */ /* 0x000fe2000fffe1ff */
        /* <DEDUP_REMOVED lines=11> */
[----:B------:R-:W-:Y:S02]  /*2000*/  UIADD3 UR8, UPT, UPT, -UR25, URZ, URZ ;  /* 0x000000ff19087290 */ /* 0x000fe4000fffe1ff */
[----:B------:R-:W-:-:S02]  /*2010*/  USEL UR24, UR5, UR9, !UP1 ;  /* 0x0000000905187287 */ /* 0x000fc4000c800000 */
[----:B------:R-:W-:Y:S02]  /*2020*/  UIADD3 UR9, UPT, UPT, -UR26, URZ, URZ ;  /* 0x000000ff1a097290 */ /* 0x000fe4000fffe1ff */
[----:B------:R-:W-:Y:S02]  /*2030*/  UIADD3 UR4, UPT, UPT, -UR24, URZ, URZ ;  /* 0x000000ff18047290 */ /* 0x000fe4000fffe1ff */
[----:B------:R-:W-:Y:S02]  /*2040*/  UIMAD UR38, UR7, UR9, UR12 ;  /* 0x00000009072672a4 */ /* 0x000fe4000f8e020c */
[----:B------:R-:W-:Y:S02]  /*2050*/  UIMAD UR36, UR7, UR4, UR5 ;  /* 0x00000004072472a4 */ /* 0x000fe4000f8e0205 */
[----:B------:R-:W-:Y:S02]  /*2060*/  UIMAD.WIDE.U32 UR4, UR32, UR11, URZ ;  /* 0x0000000b200472a5 */ /* 0x000fe4000f8e00ff */
[----:B------:R-:W-:-:S02]  /*2070*/  UIMAD UR37, UR7, UR8, UR6 ;  /* 0x00000008072572a4 */ /* 0x000fc4000f8e0206 */
[----:B------:R-:W-:Y:S02]  /*2080*/  UIMAD.WIDE.U32 UR8, UR30, UR11, URZ ;  /* 0x0000000b1e0872a5 */ /* 0x000fe4000f8e00ff */
[----:B------:R-:W-:Y:S02]  /*2090*/  UIMAD UR40, UR7, UR18, UR13 ;  /* 0x00000012072872a4 */ /* 0x000fe4000f8e020d */
[----:B------:R-:W-:Y:S01]  /*20a0*/  UIMAD.WIDE.U32 UR12, UR29, UR11, URZ ;  /* 0x0000000b1d0c72a5 */ /* 0x000fe2000f8e00ff */
[----:B------:R-:W-:Y:S01]  /*20b0*/  UMOV UR4, UR5 ;  /* 0x0000000500047c82 */ /* 0x000fe20008000000 */
[----:B------:R-:W-:Y:S02]  /*20c0*/  UIMAD UR42, UR7, UR20, UR15 ;  /* 0x00000014072a72a4 */ /* 0x000fe4000f8e020f */
[----:B------:R-:W-:Y:S02]  /*20d0*/  UIMAD UR41, UR7, UR19, UR14 ;  /* 0x00000013072972a4 */ /* 0x000fe4000f8e020e */
[----:B------:R-:W-:-:S02]  /*20e0*/  UIMAD.WIDE.U32 UR14, UR28, UR11, URZ ;  /* 0x0000000b1c0e72a5 */ /* 0x000fc4000f8e00ff */
[----:B-1----:R-:W-:Y:S02]  /*20f0*/  USHF.R.U32.HI UR33, URZ, UR58, UR4 ;  /* 0x0000003aff217299 */ /* 0x002fe40008011604 */
[----:B------:R-:W-:Y:S01]  /*2100*/  UIMAD UR45, UR7, UR22, UR17 ;  /* 0x00000016072d72a4 */ /* 0x000fe2000f8e0211 */
[----:B------:R-:W-:Y:S01]  /*2110*/  UMOV UR4, UR9 ;  /* 0x0000000900047c82 */ /* 0x000fe20008000000 */
[----:B------:R-:W-:Y:S02]  /*2120*/  UIMAD UR44, UR7, UR21, UR16 ;  /* 0x00000015072c72a4 */ /* 0x000fe4000f8e0210 */
[----:B------:R-:W-:Y:S02]  /*2130*/  UIMAD.WIDE.U32 UR16, UR27, UR11, URZ ;  /* 0x0000000b1b1072a5 */ /* 0x000fe4000f8e00ff */
[----:B------:R-:W-:Y:S02]  /*2140*/  USHF.R.U32.HI UR22, URZ, UR58, UR4 ;  /* 0x0000003aff167299 */ /* 0x000fe40008011604 */
[----:B------:R-:W-:Y:S01]  /*2150*/  UIMAD.WIDE.U32 UR18, UR26, UR11, URZ ;  /* 0x0000000b1a1272a5 */ /* 0x000fe2000f8e00ff */
[----:B------:R-:W-:Y:S01]  /*2160*/  UMOV UR4, UR13 ;  /* 0x0000000d00047c82 */ /* 0x000fe20008000000 */
[----:B------:R-:W-:-:S02]  /*2170*/  UIMAD.WIDE.U32 UR20, UR25, UR11, URZ ;  /* 0x0000000b191472a5 */ /* 0x000fc4000f8e00ff */
[----:B------:R-:W-:Y:S02]  /*2180*/  USHF.R.U32.HI UR12, URZ, UR58, UR4 ;  /* 0x0000003aff0c7299 */ /* 0x000fe40008011604 */
[----:B------:R-:W-:Y:S01]  /*2190*/  UIMAD.WIDE.U32 UR34, UR24, UR11, URZ ;  /* 0x0000000b182272a5 */ /* 0x000fe2000f8e00ff */
[----:B------:R-:W-:Y:S01]  /*21a0*/  UMOV UR4, UR15 ;  /* 0x0000000f00047c82 */ /* 0x000fe20008000000 */
[----:B------:R-:W2:Y:S01]  /*21b0*/  LDCU.64 UR6, c[0x0][0x4c0] ;  /* 0x00009800ff0677ac */ /* 0x000ea20008000a00 */
[----:B------:R-:W-:Y:S02]  /*21c0*/  USHF.R.U32.HI UR11, URZ, UR58, UR4 ;  /* 0x0000003aff0b7299 */ /* 0x000fe40008011604 */
[----:B------:R-:W-:Y:S01]  /*21d0*/  USEL UR69, UR32, UR33, !UP0 ;  /* 0x0000002120457287 */ /* 0x000fe2000c000000 */
[----:B------:R-:W-:Y:S01]  /*21e0*/  UMOV UR4, UR17 ;  /* 0x0000001100047c82 */ /* 0x000fe20008000000 */
[----:B------:R-:W-:Y:S02]  /*21f0*/  USEL UR68, UR30, UR22, !UP0 ;  /* 0x000000161e447287 */ /* 0x000fe4000c000000 */
[----:B------:R-:W-:-:S02]  /*2200*/  USHF.R.U32.HI UR9, URZ, UR58, UR4 ;  /* 0x0000003aff097299 */ /* 0x000fc40008011604 */
[----:B------:R-:W-:Y:S01]  /*2210*/  IMAD.U32 R34, RZ, RZ, UR69 ;  /* 0x00000045ff227e24 */ /* 0x000fe2000f8e00ff */
[----:B------:R-:W-:Y:S01]  /*2220*/  USEL UR67, UR29, UR12, !UP0 ;  /* 0x0000000c1d437287 */ /* 0x000fe2000c000000 */
[----:B------:R-:W-:Y:S01]  /*2230*/  UMOV UR4, UR19 ;  /* 0x0000001300047c82 */ /* 0x000fe20008000000 */
[----:B------:R-:W-:Y:S01]  /*2240*/  USEL UR66, UR28, UR11, !UP0 ;  /* 0x0000000b1c427287 */ /* 0x000fe2000c000000 */
[----:B------:R-:W-:Y:S01]  /*2250*/  MOV R30, UR68 ;  /* 0x00000044001e7c02 */ /* 0x000fe20008000f00 */
[----:B------:R-:W-:Y:S02]  /*2260*/  USHF.R.U32.HI UR8, URZ, UR58, UR4 ;  /* 0x0000003aff087299 */ /* 0x000fe40008011604 */
[----:B------:R-:W-:Y:S01]  /*2270*/  IMAD.U32 R26, RZ, RZ, UR67 ;  /* 0x00000043ff1a7e24 */ /* 0x000fe2000f8e00ff */
[----:B------:R-:W-:Y:S01]  /*2280*/  USEL UR65, UR27, UR9, !UP0 ;  /* 0x000000091b417287 */ /* 0x000fe2000c000000 */
[----:B------:R-:W-:Y:S01]  /*2290*/  UMOV UR4, UR21 ;  /* 0x0000001500047c82 */ /* 0x000fe20008000000 */
[----:B------:R-:W-:Y:S01]  /*22a0*/  USEL UR64, UR26, UR8, !UP0 ;  /* 0x000000081a407287 */ /* 0x000fe2000c000000 */
[----:B------:R-:W-:Y:S01]  /*22b0*/  MOV R22, UR66 ;  /* 0x0000004200167c02 */ /* 0x000fe20008000f00 */
[----:B------:R-:W-:-:S02]  /*22c0*/  USHF.R.U32.HI UR5, URZ, UR58, UR4 ;  /* 0x0000003aff057299 */ /* 0x000fc40008011604 */
[----:B------:R-:W-:Y:S01]  /*22d0*/  IMAD.U32 R18, RZ, RZ, UR65 ;  /* 0x00000041ff127e24 */ /* 0x000fe2000f8e00ff */
[----:B------:R-:W-:Y:S01]  /*22e0*/  UIADD3 UR14, UPT, UPT, -UR69, URZ, URZ ;  /* 0x000000ff450e7290 */ /* 0x000fe2000fffe1ff */
[----:B------:R-:W-:Y:S01]  /*22f0*/  UMOV UR4, UR35 ;  /* 0x0000002300047c82 */ /* 0x000fe20008000000 */
[----:B------:R-:W-:Y:S01]  /*2300*/  USEL UR62, UR25, UR5, !UP0 ;  /* 0x00000005193e7287 */ /* 0x000fe2000c000000 */
[----:B------:R-:W-:Y:S01]  /*2310*/  MOV R14, UR64 ;  /* 0x00000040000e7c02 */ /* 0x000fe20008000f00 */
[----:B------:R-:W-:Y:S02]  /*2320*/  USHF.R.U32.HI UR4, URZ, UR58, UR4 ;  /* 0x0000003aff047299 */ /* 0x000fe40008011604 */
[----:B------:R-:W-:Y:S02]  /*2330*/  UIADD3 UR5, UPT, UPT, -UR62, URZ, URZ ;  /* 0x000000ff3e057290 */ /* 0x000fe4000fffe1ff */
[----:B------:R-:W-:Y:S01]  /*2340*/  USEL UR61, UR24, UR4, !UP0 ;  /* 0x00000004183d7287 */ /* 0x000fe2000c000000 */
[----:B------:R-:W-:Y:S01]  /*2350*/  IMAD.U32 R10, RZ, RZ, UR62 ;  /* 0x0000003eff0a7e24 */ /* 0x000fe2000f8e00ff */
[----:B------:R-:W-:-:S02]  /*2360*/  UIADD3 UR13, UPT, UPT, -UR68, URZ, URZ ;  /* 0x000000ff440d7290 */ /* 0x000fc4000fffe1ff */
[----:B------:R-:W-:Y:S02]  /*2370*/  UIADD3 UR4, UPT, UPT, -UR61, URZ, URZ ;  /* 0x000000ff3d047290 */ /* 0x000fe4000fffe1ff */
[----:B------:R-:W-:Y:S01]  /*2380*/  UIADD3 UR12, UPT, UPT, -UR67, URZ, URZ ;  /* 0x000000ff430c7290 */ /* 0x000fe2000fffe1ff */
[----:B------:R-:W-:Y:S01]  /*2390*/  MOV R6, UR61 ;  /* 0x0000003d00067c02 */ /* 0x000fe20008000f00 */
[----:B------:R-:W-:Y:S02]  /*23a0*/  UIADD3 UR11, UPT, UPT, -UR66, URZ, URZ ;  /* 0x000000ff420b7290 */ /* 0x000fe4000fffe1ff */
[----:B------:R-:W-:Y:S02]  /*23b0*/  UIADD3 UR9, UPT, UPT, -UR65, URZ, URZ ;  /* 0x000000ff41097290 */ /* 0x000fe4000fffe1ff */
[----:B------:R-:W-:Y:S02]  /*23c0*/  UIADD3 UR8, UPT, UPT, -UR64, URZ, URZ ;  /* 0x000000ff40087290 */ /* 0x000fe4000fffe1ff */
[----:B------:R-:W-:-:S02]  /*23d0*/  UIMAD UR14, UR10, UR14, UR32 ;  /* 0x0000000e0a0e72a4 */ /* 0x000fc4000f8e0220 */
[----:B------:R-:W-:Y:S02]  /*23e0*/  UIMAD UR13, UR10, UR13, UR30 ;  /* 0x0000000d0a0d72a4 */ /* 0x000fe4000f8e021e */
[----:B------:R-:W-:Y:S02]  /*23f0*/  UIMAD UR12, UR10, UR12, UR29 ;  /* 0x0000000c0a0c72a4 */ /* 0x000fe4000f8e021d */
[----:B------:R-:W-:Y:S02]  /*2400*/  UIMAD UR11, UR10, UR11, UR28 ;  /* 0x0000000b0a0b72a4 */ /* 0x000fe4000f8e021c */
[----:B------:R-:W-:Y:S02]  /*2410*/  UIMAD UR9, UR10, UR9, UR27 ;  /* 0x000000090a0972a4 */ /* 0x000fe4000f8e021b */
[----:B------:R-:W-:Y:S02]  /*2420*/  UIMAD UR8, UR10, UR8, UR26 ;  /* 0x000000080a0872a4 */ /* 0x000fe4000f8e021a */
[----:B------:R-:W-:-:S02]  /*2430*/  UIMAD UR25, UR10, UR5, UR25 ;  /* 0x000000050a1972a4 */ /* 0x000fc4000f8e0219 */
[----:B------:R-:W-:Y:S01]  /*2440*/  UIMAD UR10, UR10, UR4, UR24 ;  /* 0x000000040a0a72a4 */ /* 0x000fe2000f8e0218 */
[----:B------:R-:W1:Y:S01]  /*2450*/  LDCU.64 UR4, c[0x0][0x4f0] ;  /* 0x00009e00ff0477ac */ /* 0x000e620008000a00 */
[----:B--2---:R-:W-:Y:S02]  /*2460*/  UIMAD UR17, UR46, UR6, UR53 ;  /* 0x000000062e1172a4 */ /* 0x004fe4000f8e0235 */
[----:B------:R-:W-:Y:S02]  /*2470*/  UIMAD UR16, UR56, UR6, UR53 ;  /* 0x00000006381072a4 */ /* 0x000fe4000f8e0235 */
[----:B------:R-:W-:Y:S02]  /*2480*/  UIMAD UR18, UR57, UR6, UR53 ;  /* 0x00000006391272a4 */ /* 0x000fe4000f8e0235 */
[----:B------:R-:W-:Y:S01]  /*2490*/  IMAD.U32 R33, RZ, RZ, UR17 ;  /* 0x00000011ff217e24 */ /* 0x000fe2000f8e00ff */
[----:B------:R-:W-:Y:S01]  /*24a0*/  UIMAD UR17, UR54, UR6, UR53 ;  /* 0x00000006361172a4 */ /* 0x000fe2000f8e0235 */
[----:B------:R-:W-:Y:S01]  /*24b0*/  IMAD.U32 R25, RZ, RZ, UR16 ;  /* 0x00000010ff197e24 */ /* 0x000fe2000f8e00ff */
[----:B------:R-:W-:Y:S01]  /*24c0*/  UIMAD UR16, UR50, UR6, UR53 ;  /* 0x00000006321072a4 */ /* 0x000fe2000f8e0235 */
[----:B------:R-:W-:Y:S01]  /*24d0*/  MOV R29, UR18 ;  /* 0x00000012001d7c02 */ /* 0x000fe20008000f00 */
[----:B------:R-:W-:-:S02]  /*24e0*/  UIMAD UR18, UR52, UR6, UR53 ;  /* 0x00000006341272a4 */ /* 0x000fc4000f8e0235 */
[----:B------:R-:W-:Y:S01]  /*24f0*/  MOV R21, UR17 ;  /* 0x0000001100157c02 */ /* 0x000fe20008000f00 */
[----:B------:R-:W-:Y:S01]  /*2500*/  UIMAD UR17, UR49, UR6, UR53 ;  /* 0x00000006311172a4 */ /* 0x000fe2000f8e0235 */
[----:B------:R-:W-:Y:S01]  /*2510*/  MOV R13, UR16 ;  /* 0x00000010000d7c02 */ /* 0x000fe20008000f00 */
[----:B------:R-:W-:Y:S01]  /*2520*/  UIMAD UR6, UR48, UR6, UR53 ;  /* 0x00000006300672a4 */ /* 0x000fe2000f8e0235 */
[----:B------:R-:W-:Y:S01]  /*2530*/  IMAD.U32 R17, RZ, RZ, UR18 ;  /* 0x00000012ff117e24 */ /* 0x000fe2000f8e00ff */
[----:B-1----:R-:W-:Y:S01]  /*2540*/  UIMAD UR16, UR45, UR7, UR4 ;  /* 0x000000072d1072a4 */ /* 0x002fe2000f8e0204 */
[----:B------:R-:W1:Y:S01]  /*2550*/  LDCU UR15, c[0x0][0x4c8] ;  /* 0x00009900ff0f77ac */ /* 0x000e620008000800 */
[----:B------:R-:W-:Y:S02]  /*2560*/  IMAD.U32 R9, RZ, RZ, UR17 ;  /* 0x00000011ff097e24 */ /* 0x000fe4000f8e00ff */
[----:B------:R-:W-:Y:S02]  /*2570*/  MOV R5, UR6 ;  /* 0x0000000600057c02 */ /* 0x000fe40008000f00 */
[----:B------:R-:W-:Y:S01]  /*2580*/  IMAD.U32 R32, RZ, RZ, UR16 ;  /* 0x00000010ff207e24 */ /* 0x000fe2000f8e00ff */
[----:B------:R-:W-:-:S02]  /*2590*/  UIMAD UR17, UR44, UR7, UR4 ;  /* 0x000000072c1172a4 */ /* 0x000fc4000f8e0204 */
[----:B------:R-:W-:Y:S02]  /*25a0*/  UIMAD UR6, UR42, UR7, UR4 ;  /* 0x000000072a0672a4 */ /* 0x000fe4000f8e0204 */
[----:B------:R-:W-:Y:S02]  /*25b0*/  UIMAD UR16, UR41, UR7, UR4 ;  /* 0x00000007291072a4 */ /* 0x000fe4000f8e0204 */
[----:B------:R-:W-:Y:S01]  /*25c0*/  MOV R28, UR17 ;  /* 0x00000011001c7c02 */ /* 0x000fe20008000f00 */
[----:B------:R-:W-:Y:S01]  /*25d0*/  UIMAD UR17, UR40, UR7, UR4 ;  /* 0x00000007281172a4 */ /* 0x000fe2000f8e0204 */
[----:B-----5:R-:W-:Y:S01]  /*25e0*/  IMAD.U32 R24, RZ, RZ, UR6 ;  /* 0x00000006ff187e24 */ /* 0x020fe2000f8e00ff */
[----:B------:R-:W-:Y:S01]  /*25f0*/  UIMAD UR6, UR38, UR7, UR4 ;  /* 0x00000007260672a4 */ /* 0x000fe2000f8e0204 */
[----:B------:R-:W-:Y:S01]  /*2600*/  MOV R20, UR16 ;  /* 0x0000001000147c02 */ /* 0x000fe20008000f00 */
[----:B------:R-:W-:Y:S02]  /*2610*/  UIMAD UR16, UR37, UR7, UR4 ;  /* 0x00000007251072a4 */ /* 0x000fe4000f8e0204 */
[----:B------:R-:W-:Y:S01]  /*2620*/  UIMAD UR4, UR36, UR7, UR4 ;  /* 0x00000007240472a4 */ /* 0x000fe2000f8e0204 */
[----:B------:R-:W-:Y:S01]  /*2630*/  IMAD.U32 R16, RZ, RZ, UR17 ;  /* 0x00000011ff107e24 */ /* 0x000fe2000f8e00ff */
[----:B------:R-:W-:Y:S01]  /*2640*/  MOV R12, UR6 ;  /* 0x00000006000c7c02 */ /* 0x000fe20008000f00 */
[----:B-1----:R-:W-:Y:S01]  /*2650*/  UIMAD UR6, UR14, UR15, UR5 ;  /* 0x0000000f0e0672a4 */ /* 0x002fe2000f8e0205 */
[----:B------:R-:W-:Y:S01]  /*2660*/  IMAD.U32 R8, RZ, RZ, UR16 ;  /* 0x00000010ff087e24 */ /* 0x000fe2000f8e00ff */
[----:B------:R-:W-:Y:S01]  /*2670*/  UIMAD UR7, UR13, UR15, UR5 ;  /* 0x0000000f0d0772a4 */ /* 0x000fe2000f8e0205 */
[----:B------:R-:W-:Y:S01]  /*2680*/  MOV R4, UR4 ;  /* 0x0000000400047c02 */ /* 0x000fe20008000f00 */
[----:B------:R-:W-:-:S02]  /*2690*/  UIMAD UR4, UR12, UR15, UR5 ;  /* 0x0000000f0c0472a4 */ /* 0x000fc4000f8e0205 */
[----:B------:R-:W-:Y:S01]  /*26a0*/  IMAD.U32 R31, RZ, RZ, UR6 ;  /* 0x00000006ff1f7e24 */ /* 0x000fe2000f8e00ff */
[----:B------:R-:W-:Y:S01]  /*26b0*/  UIMAD UR6, UR11, UR15, UR5 ;  /* 0x0000000f0b0672a4 */ /* 0x000fe2000f8e0205 */
[----:B------:R-:W-:Y:S01]  /*26c0*/  MOV R27, UR7 ;  /* 0x00000007001b7c02 */ /* 0x000fe20008000f00 */
[----:B------:R-:W-:Y:S01]  /*26d0*/  UIMAD UR7, UR9, UR15, UR5 ;  /* 0x0000000f090772a4 */ /* 0x000fe2000f8e0205 */
[----:B------:R-:W-:Y:S01]  /*26e0*/  IMAD.U32 R23, RZ, RZ, UR4 ;  /* 0x00000004ff177e24 */ /* 0x000fe2000f8e00ff */
[----:B------:R-:W-:Y:S02]  /*26f0*/  UIMAD UR4, UR8, UR15, UR5 ;  /* 0x0000000f080472a4 */ /* 0x000fe4000f8e0205 */
[----:B------:R-:W-:Y:S01]  /*2700*/  MOV R19, UR6 ;  /* 0x0000000600137c02 */ /* 0x000fe20008000f00 */
[----:B------:R-:W-:Y:S01]  /*2710*/  UIMAD UR6, UR25, UR15, UR5 ;  /* 0x0000000f190672a4 */ /* 0x000fe2000f8e0205 */
[----:B------:R-:W-:Y:S01]  /*2720*/  IMAD.U32 R15, RZ, RZ, UR7 ;  /* 0x00000007ff0f7e24 */ /* 0x000fe2000f8e00ff */
[----:B------:R-:W1:Y:S01]  /*2730*/  LDCU.64 UR74, c[0x0][0x390] ;  /* 0x00007200ff4a77ac */ /* 0x000e620008000a00 */
[----:B------:R-:W-:Y:S01]  /*2740*/  MOV R11, UR4 ;  /* 0x00000004000b7c02 */ /* 0x000fe20008000f00 */
[----:B------:R-:W-:-:S02]  /*2750*/  UIMAD UR4, UR10, UR15, UR5 ;  /* 0x0000000f0a0472a4 */ /* 0x000fc4000f8e0205 */
[----:B------:R-:W-:Y:S01]  /*2760*/  IMAD.U32 R7, RZ, RZ, UR6 ;  /* 0x00000006ff077e24 */ /* 0x000fe2000f8e00ff */
[----:B------:R-:W-:Y:S01]  /*2770*/  UMOV UR6, URZ ;  /* 0x000000ff00067c82 */ /* 0x000fe20008000000 */
[----:B------:R-:W-:Y:S01]  /*2780*/  UMOV UR5, URZ ;  /* 0x000000ff00057c82 */ /* 0x000fe20008000000 */
[----:B------:R-:W-:Y:S01]  /*2790*/  IMAD.U32 R0, RZ, RZ, UR6 ;  /* 0x00000006ff007e24 */ /* 0x000fe2000f8e00ff */
[----:B------:R-:W-:Y:S01]  /*27a0*/  UIADD3 UR67, UPT, UPT, UR60, 0x8, URZ ;  /* 0x000000083c437890 */ /* 0x000fe2000fffe0ff */
[----:B------:R-:W-:Y:S01]  /*27b0*/  MOV R3, UR4 ;  /* 0x0000000400037c02 */ /* 0x000fe20008000f00 */
[----:B------:R-:W-:Y:S01]  /*27c0*/  UMOV UR4, URZ ;  /* 0x000000ff00047c82 */ /* 0x000fe20008000000 */
[----:B------:R-:W-:Y:S01]  /*27d0*/  IMAD.U32 R51, RZ, RZ, UR5 ;  /* 0x00000005ff337e24 */ /* 0x000fe2000f8e00ff */
[----:B------:R-:W-:Y:S01]  /*27e0*/  MOV R52, UR4 ;  /* 0x0000000400347c02 */ /* 0x000fe20008000f00 */
[----:B------:R-:W-:Y:S02]  /*27f0*/  UIADD3 UR59, UPT, UPT, UR60, 0x10, URZ ;  /* 0x000000103c3b7890 */ /* 0x000fe4000fffe0ff */
[----:B------:R-:W-:-:S02]  /*2800*/  UIADD3 UR51, UPT, UPT, UR60, 0x18, URZ ;  /* 0x000000183c337890 */ /* 0x000fc4000fffe0ff */
[----:B------:R-:W-:Y:S02]  /*2810*/  UIADD3 UR43, UPT, UPT, UR60, 0x20, URZ ;  /* 0x000000203c2b7890 */ /* 0x000fe4000fffe0ff */
[----:B------:R-:W-:Y:S02]  /*2820*/  UIADD3 UR35, UPT, UPT, UR60, 0x28, URZ ;  /* 0x000000283c237890 */ /* 0x000fe4000fffe0ff */
[----:B------:R-:W-:Y:S02]  /*2830*/  UIADD3 UR27, UPT, UPT, UR60, 0x30, URZ ;  /* 0x000000303c1b7890 */ /* 0x000fe4000fffe0ff */
[----:B------:R-:W-:Y:S01]  /*2840*/  UIADD3 UR19, UPT, UPT, UR60, 0x38, URZ ;  /* 0x000000383c137890 */ /* 0x000fe2000fffe0ff */
[----:B------:R-:W-:Y:S01]  /*2850*/  UMOV UR11, UR39 ;  /* 0x00000027000b7c82 */ /* 0x000fe20008000000 */
[----:B-1----:R-:W-:-:S10]  /*2860*/  UMOV UR15, URZ ;  /* 0x000000ff000f7c82 */ /* 0x002fd40008000000 */
.L_x_28:
[----:B------:R-:W-:Y:S01]  /*2870*/  @!P3 MOV R44, 0x10000 ;  /* 0x00010000002cb802 */ /* 0x000fe20000000f00 */
[----:B------:R-:W-:Y:S01]  /*2880*/  ULEA UR10, UR11, UR55, 0x3 ;  /* 0x000000370b0a7291 */ /* 0x000fe2000f8e18ff */
[----:B---3--:R-:W-:Y:S11]  /*2890*/  @P0 BRA `(.L_x_23) ;  /* 0x0000000000100947 */ /* 0x008ff60003800000 */
[----:B------:R-:W-:Y:S04]  /*28a0*/  MOV R43, UR23 ;  /* 0x00000017002b7c02 */ /* 0x000fe80008000f00 */
[----:B------:R-:W-:Y:S04]  /*28b0*/  SHF.L.U32 R46, R43, 0x1f, RZ ;  /* 0x0000001f2b2e7819 */ /* 0x000fe800000006ff */
[----:B------:R-:W1:Y:S02]  /*28c0*/  SYNCS.PHASECHK.TRANS64.TRYWAIT P0, [UR10+0x30], R46 ;  /* 0x0000302eff0075a7 */ /* 0x000e64000800110a */
[----:B-1----:R-:W-:Y:S05]  /*28d0*/  @!P0 BRA `(.L_x_24) ;  /* 0x000000a800cc8947 */ /* 0x002fea0003800000 */
.L_x_23:
[----:B------:R2:W-:Y:S01]  /*28e0*/  @!P3 SYNCS.ARRIVE.TRANS64 RZ, [UR10], R44 ;  /* 0x0000002cffffb9a7 */ /* 0x0005e2000800000a */
[----:B------:R-:W-:Y:S04]  /*28f0*/  ULOP3.LUT UR4, UR71, 0x2, URZ, 0xfc, !UPT ;  /* 0x0000000247047892 */ /* 0x000fe8000f8efcff */
[----:B------:R-:W-:Y:S09]  /*2900*/  UISETP.NE.AND UP0, UPT, UR4, 0x2, UPT ;  /* 0x000000020400788c */ /* 0x000ff2000bf05270 */
[----:B------:R-:W-:Y:S05]  /*2910*/  BRA.U UP0, `(.L_x_25) ;  /* 0x0000000100047547 */ /* 0x000fea000b800000 */
[----:B------:R-:W-:Y:S05]  /*2920*/  BPT.TRAP 0x1 ;  /* 0x000000040000795c */ /* 0x000fea0000300000 */
.L_x_25:
[----:B------:R-:W-:Y:S04]  /*2930*/  BSSY.RECONVERGENT B0, `(.L_x_26) ;  /* 0x0000003000007945 */ /* 0x000fe80003800200 */
[----:B------:R-:W-:Y:S05]  /*2940*/  @P2 BRA `(.L_x_27) ;  /* 0x0000000000042947 */ /* 0x000fea0003800000 */
[----:B------:R-:W-:Y:S05]  /*2950*/  BPT.TRAP 0x1 ;  /* 0x000000040000795c */ /* 0x000fea0000300000 */
.L_x_27:
[----:B------:R-:W-:Y:S05]  /*2960*/  BSYNC.RECONVERGENT B0 ;  /* 0x0000000000007941 */ /* 0x000fea0003800200 */
.L_x_26:
[----:B------:R-:W3:Y:S01]  /*2970*/  LDCU UR7, c[0x0][0x4cc] ;  /* 0x00009980ff0777ac */ /* 0x000ee20008000800 */
[----:B------:R-:W-:Y:S02]  /*2980*/  R2UR UR44, R32 ;  /* 0x00000000202c72ca */ /* 0x000fe400000e0000 */
[----:B------:R-:W-:Y:S01]  /*2990*/  R2UR UR45, R31 ;  /* 0x000000001f2d72ca */ /* 0x000fe200000e0000 */
[----:B------:R-:W3:Y:S01]  /*29a0*/  LDCU.64 UR4, c[0x0][0x4f8] ;  /* 0x00009f00ff0477ac */ /* 0x000ee20008000a00 */
[----:B------:R-:W-:Y:S02]  /*29b0*/  R2UR UR46, R34 ;  /* 0x00000000222e72ca */ /* 0x000fe400000e0000 */
[----:B------:R-:W-:Y:S01]  /*29c0*/  R2UR UR60, R28 ;  /* 0x000000001c3c72ca */ /* 0x000fe200000e0000 */
[----:B------:R-:W4:Y:S01]  /*29d0*/  LDCU.64 UR8, c[0x0][0x4d0] ;  /* 0x00009a00ff0877ac */ /* 0x000f220008000a00 */
[----:B------:R-:W-:Y:S02]  /*29e0*/  R2UR UR28, R0 ;  /* 0x00000000001c72ca */ /* 0x000fe400000e0000 */
[----:B------:R-:W-:Y:S01]  /*29f0*/  R2UR UR61, R27 ;  /* 0x000000001b3d72ca */ /* 0x000fe200000e0000 */
[----:B------:R-:W5:Y:S01]  /*2a00*/  LDCU UR6, c[0x0][0x500] ;  /* 0x0000a000ff0677ac */ /* 0x000f620008000800 */
[----:B------:R-:W-:Y:S02]  /*2a10*/  R2UR UR29, R51 ;  /* 0x00000000331d72ca */ /* 0x000fe400000e0000 */
[----:B------:R-:W-:Y:S01]  /*2a20*/  R2UR UR62, R30 ;  /* 0x000000001e3e72ca */ /* 0x000fe200000e0000 */
[----:B------:R-:W1:Y:S01]  /*2a30*/  LDCU.64 UR24, c[0x0][0x348] ;  /* 0x00006900ff1877ac */ /* 0x000e620008000a00 */
[----:B------:R-:W-:Y:S02]  /*2a40*/  R2UR UR30, R52 ;  /* 0x00000000341e72ca */ /* 0x000fe400000e0000 */
[----:B------:R-:W-:Y:S01]  /*2a50*/  R2UR UR68, R24 ;  /* 0x00000000184472ca */ /* 0x000fe200000e0000 */
[----:B------:R-:W-:Y:S01]  /*2a60*/  UIADD3 UR12, UPT, UPT, UR11, 0x1, URZ ;  /* 0x000000010b0c7890 */ /* 0x000fe2000fffe0ff */
[----:B------:R-:W-:Y:S01]  /*2a70*/  R2UR UR69, R23 ;  /* 0x00000000174572ca */ /* 0x000fe200000e0000 */
[----:B---3--:R-:W-:Y:S01]  /*2a80*/  UIMAD UR4, UR28, UR7, UR4 ;  /* 0x000000071c0472a4 */ /* 0x008fe2000f8e0204 */
[----:B------:R-:W-:Y:S01]  /*2a90*/  R2UR UR70, R26 ;  /* 0x000000001a4672ca */ /* 0x000fe200000e0000 */
[----:B------:R-:W-:Y:S01]  /*2aa0*/  UISETP.NE.AND UP0, UPT, UR12, 0x6, UPT ;  /* 0x000000060c00788c */ /* 0x000fe2000bf05270 */
[----:B------:R-:W-:Y:S01]  /*2ab0*/  MOV.SPILL R45, UR43 ;  /* 0x0000002b002d7c02 */ /* 0x000fe20009000f00 */
[----:B----4-:R-:W-:Y:S01]  /*2ac0*/  UIMAD UR5, UR29, UR8, UR5 ;  /* 0x000000081d0572a4 */ /* 0x010fe2000f8e0205 */
[----:B------:R-:W-:Y:S01]  /*2ad0*/  R2UR UR43, R33 ;  /* 0x00000000212b72ca */ /* 0x000fe200000e0000 */
[----:B------:R-:W-:Y:S01]  /*2ae0*/  USEL UR8, URZ, 0x1, UP0 ;  /* 0x00000001ff087887 */ /* 0x000fe20008000000 */
[----:B------:R-:W-:Y:S01]  /*2af0*/  MOV.SPILL R47, UR59 ;  /* 0x0000003b002f7c02 */ /* 0x000fe20009000f00 */
[----:B-----5:R-:W-:Y:S01]  /*2b00*/  UIMAD UR6, UR30, UR9, UR6 ;  /* 0x000000091e0672a4 */ /* 0x020fe2000f8e0206 */
[----:B------:R-:W-:Y:S01]  /*2b10*/  R2UR UR59, R29 ;  /* 0x000000001d3b72ca */ /* 0x000fe200000e0000 */
[----:B------:R-:W-:Y:S01]  /*2b20*/  ULEA UR4, UR5, UR4, 0x5 ;  /* 0x0000000405047291 */ /* 0x000fe2000f8e28ff */
[----:B------:R-:W-:Y:S01]  /*2b30*/  MOV.SPILL R49, UR67 ;  /* 0x0000004300317c02 */ /* 0x000fe20009000f00 */
[----:B------:R-:W-:Y:S01]  /*2b40*/  ULOP3.LUT UR23, UR23, UR8, URZ, 0x3c, !UPT ;  /* 0x0000000817177292 */ /* 0x000fe2000f8e3cff */
[----:B------:R-:W-:Y:S01]  /*2b50*/  R2UR UR67, R25 ;  /* 0x00000000194372ca */ /* 0x000fe200000e0000 */
[----:B-1----:R-:W-:Y:S01]  /*2b60*/  UIADD3 UR16, UP1, UPT, UR24, 0x80, URZ ;  /* 0x0000008018107890 */ /* 0x002fe2000ff3e0ff */
[----:B------:R-:W-:Y:S01]  /*2b70*/  MOV.SPILL R43, UR27 ;  /* 0x0000001b002b7c02 */ /* 0x000fe20009000f00 */
[----:B------:R-:W-:Y:S01]  /*2b80*/  ULEA UR7, UR11, UR55, 0xe ;  /* 0x000000370b077291 */ /* 0x000fe2000f8e70ff */
[----:B------:R-:W-:Y:S01]  /*2b90*/  R2UR UR27, R35 ;  /* 0x00000000231b72ca */ /* 0x000fe200000e0000 */
[----:B------:R-:W-:Y:S01]  /*2ba0*/  USEL UR39, UR12, URZ, UP0 ;  /* 0x000000ff0c277287 */ /* 0x000fe20008000000 */
[----:B------:R-:W-:Y:S01]  /*2bb0*/  IMAD.U32 R0, RZ, RZ, UR23 ;  /* 0x00000017ff007e24 */ /* 0x000fe2000f8e00ff */
[----:B------:R-:W-:Y:S01]  /*2bc0*/  ULEA UR4, UR6, UR4, 0xa ;  /* 0x0000000406047291 */ /* 0x000fe2000f8e50ff */
[----:B------:R-:W-:Y:S01]  /*2bd0*/  MOV.SPILL R56, UR30 ;  /* 0x0000001e00387c02 */ /* 0x000fe20009000f00 */
[----:B------:R-:W-:Y:S01]  /*2be0*/  USHF.L.U32 UR42, UR15, 0x6, URZ ;  /* 0x000000060f2a7899 */ /* 0x000fe200080006ff */
[----:B------:R-:W-:Y:S01]  /*2bf0*/  MOV.SPILL R55, UR29 ;  /* 0x0000001d00377c02 */ /* 0x000fe20009000f00 */
[----:B------:R-:W-:Y:S01]  /*2c00*/  UPRMT UR4, UR4, 0x5410, URZ ;  /* 0x0000541004047896 */ /* 0x000fe200080000ff */
[----:B------:R-:W-:Y:S01]  /*2c10*/  SHF.L.U32 R57, R0, 0x1f, RZ ;  /* 0x0000001f00397819 */ /* 0x000fe200000006ff */
[----:B------:R-:W-:Y:S01]  /*2c20*/  ULOP3.LUT UR41, UR10, 0xfefffff8, URZ, 0xc0, !UPT ;  /* 0xfefffff80a297892 */ /* 0x000fe2000f8ec0ff */
[----:B------:R-:W-:Y:S01]  /*2c30*/  MOV.SPILL R54, UR28 ;  /* 0x0000001c00367c02 */ /* 0x000fe20009000f00 */
[----:B------:R-:W-:Y:S01]  /*2c40*/  UIADD3.X UR17, UPT, UPT, URZ, UR25, URZ, UP1, !UPT ;  /* 0x00000019ff117290 */ /* 0x000fe20008ffe4ff */
[----:B------:R-:W-:Y:S01]  /*2c50*/  R2UR UR28, R16 ;  /* 0x00000000101c72ca */ /* 0x000fe200000e0000 */
[----:B------:R-:W-:Y:S01]  /*2c60*/  ULEA UR5, UR39, UR55, 0x3 ;  /* 0x0000003727057291 */ /* 0x000fe2000f8e18ff */
[----:B------:R-:W-:Y:S01]  /*2c70*/  MOV.SPILL R53, UR27 ;  /* 0x0000001b00357c02 */ /* 0x000fe20009000f00 */
[----:B------:R-:W-:Y:S01]  /*2c80*/  UIADD3 UR40, UPT, UPT, UR7, 0x8400, URZ ;  /* 0x0000840007287890 */ /* 0x000fe2000fffe0ff */
[----:B------:R-:W-:Y:S01]  /*2c90*/  R2UR UR27, R17 ;  /* 0x00000000111b72ca */ /* 0x000fe200000e0000 */
[----:B------:R-:W-:Y:S01]  /*2ca0*/  UMOV UR18, UR42 ;  /* 0x0000002a00127c82 */ /* 0x000fe20008000000 */
[----:B------:R-:W-:Y:S01]  /*2cb0*/  UMOV UR72, 0x0 ;  /* 0x0000000000487882 */ /* 0x000fe20000000000 */
[----:B------:R-:W-:Y:S01]  /*2cc0*/  UMOV UR73, 0x10000000 ;  /* 0x1000000000497882 */ /* 0x000fe20000000000 */
[----:B------:R-:W-:Y:S01]  /*2cd0*/  UIADD3 UR10, UPT, UPT, UR18, 0x20, URZ ;  /* 0x00000020120a7890 */ /* 0x000fe2000fffe0ff */
[----:B------:R-:W-:Y:S01]  /*2ce0*/  R2UR UR29, R15 ;  /* 0x000000000f1d72ca */ /* 0x000fe200000e0000 */
[----:B------:R-:W-:Y:S01]  /*2cf0*/  UIADD3 UR8, UPT, UPT, UR7, 0x8800, URZ ;  /* 0x0000880007087890 */ /* 0x000fe2000fffe0ff */
[----:B------:R4:W1:Y:S01]  /*2d00*/  SYNCS.PHASECHK.TRANS64.TRYWAIT P0, [UR5+0x30], R57 ;  /* 0x00003039ff0075a7 */ /* 0x0008620008001105 */
[----:B------:R3:W-:Y:S01]  /*2d10*/  UTMALDG.5D.IM2COL.2CTA [UR40], [UR16], UR4, desc[UR72] ;  /* 0x00004828100073b4 */ /* 0x0007e20008261004 */
[----:B------:R-:W-:Y:S01]  /*2d20*/  UMOV UR9, UR44 ;  /* 0x0000002c00097c82 */ /* 0x000fe20008000000 */
        /* <DEDUP_REMOVED lines=8> */
[----:B------:R-:W-:Y:S01]  /*2db0*/  UIADD3 UR56, UPT, UPT, UR7, 0x8c00, URZ ;  /* 0x00008c0007387890 */ /* 0x000fe2000fffe0ff */
[----:B------:R5:W-:Y:S01]  /*2dc0*/  UTMALDG.5D.IM2COL.2CTA [UR8], [UR16], UR4, desc[UR72] ;  /* 0x00004808100073b4 */ /* 0x000be20008261004 */
[----:B------:R-:W-:Y:S01]  /*2dd0*/  UMOV UR57, UR20 ;  /* 0x0000001400397c82 */ /* 0x000fe20008000000 */
[----:B------:R-:W-:Y:S01]  /*2de0*/  UMOV UR58, UR18 ;  /* 0x00000012003a7c82 */ /* 0x000fe20008000000 */
[----:B------:R-:W-:Y:S01]  /*2df0*/  UIADD3 UR64, UPT, UPT, UR7, 0x9400, URZ ;  /* 0x0000940007407890 */ /* 0x000fe2000fffe0ff */
[----:B------:R-:W-:Y:S01]  /*2e00*/  R2UR UR30, R18 ;  /* 0x00000000121e72ca */ /* 0x000fe200000e0000 */
[----:B------:R-:W-:Y:S01]  /*2e10*/  UMOV UR65, UR20 ;  /* 0x0000001400417c82 */ /* 0x000fe20008000000 */
[----:B------:R-:W-:Y:S01]  /*2e20*/  UMOV UR66, UR18 ;  /* 0x0000001200427c82 */ /* 0x000fe20008000000 */
[----:B------:R-:W-:Y:S01]  /*2e30*/  UMOV UR26, UR18 ;  /* 0x00000012001a7c82 */ /* 0x000fe20008000000 */
[----:B------:R4:W-:Y:S01]  /*2e40*/  UTMALDG.5D.IM2COL.2CTA [UR56], [UR16], UR4, desc[UR72] ;  /* 0x00004838100073b4 */ /* 0x0009e20008261004 */
[----:B------:R-:W-:Y:S01]  /*2e50*/  UMOV UR6, UR61 ;  /* 0x0000003d00067c82 */ /* 0x000fe20008000000 */
[----:B------:R-:W-:Y:S01]  /*2e60*/  UMOV UR5, UR62 ;  /* 0x0000003e00057c82 */ /* 0x000fe20008000000 */
[----:B------:R-:W-:Y:S01]  /*2e70*/  MOV.SPILL R51, UR24 ;  /* 0x0000001800337c02 */ /* 0x000fe20009000f00 */
[----:B------:R-:W-:Y:S01]  /*2e80*/  UIADD3 UR24, UPT, UPT, UR7, 0xa400, URZ ;  /* 0x0000a40007187890 */ /* 0x000fe2000fffe0ff */
[----:B------:R-:W-:Y:S01]  /*2e90*/  MOV.SPILL R52, UR25 ;  /* 0x0000001900347c02 */ /* 0x000fe20009000f00 */
[----:B------:R-:W-:Y:S01]  /*2ea0*/  UMOV UR25, UR20 ;  /* 0x0000001400197c82 */ /* 0x000fe20008000000 */
[----:B------:R-:W-:Y:S01]  /*2eb0*/  UIADD3 UR48, UPT, UPT, UR7, 0x21c00, URZ ;  /* 0x00021c0007307890 */ /* 0x000fe2000fffe0ff */
[----:B--2---:R-:W-:Y:S01]  /*2ec0*/  MOV.SPILL R44, UR31 ;  /* 0x0000001f002c7c02 */ /* 0x004fe20009000f00 */
[----:B------:R-:W-:Y:S01]  /*2ed0*/  UMOV UR50, UR18 ;  /* 0x0000001200327c82 */ /* 0x000fe20008000000 */
[----:B------:R-:W-:Y:S01]  /*2ee0*/  UIADD3 UR32, UPT, UPT, UR7, 0x22c00, URZ ;  /* 0x00022c0007207890 */ /* 0x000fe2000fffe0ff */
[----:B------:R-:W-:Y:S01]  /*2ef0*/  MOV.SPILL R50, UR71 ;  /* 0x0000004700327c02 */ /* 0x000fe20009000f00 */
[----:B------:R-:W-:Y:S01]  /*2f00*/  UMOV UR34, UR18 ;  /* 0x0000001200227c82 */ /* 0x000fe20008000000 */
[----:B------:R-:W-:Y:S02]  /*2f10*/  R2UR.FILL UR31, R44 ;  /* 0x000000002c1f72ca */ /* 0x000fe400004e0000 */
[----:B------:R-:W-:Y:S02]  /*2f20*/  MOV.SPILL R48, UR63 ;  /* 0x0000003f00307c02 */ /* 0x000fe40009000f00 */
[----:B------:R-:W-:Y:S02]  /*2f30*/  MOV.SPILL R46, UR47 ;  /* 0x0000002f002e7c02 */ /* 0x000fe40009000f00 */
[----:B------:R-:W-:Y:S02]  /*2f40*/  R2UR.FILL UR71, R50 ;  /* 0x00000000324772ca */ /* 0x000fe400004e0000 */
[----:B------:R-:W-:Y:S02]  /*2f50*/  R2UR.FILL UR63, R48 ;  /* 0x00000000303f72ca */ /* 0x000fe400004e0000 */
[----:B------:R-:W-:Y:S02]  /*2f60*/  R2UR.FILL UR47, R46 ;  /* 0x000000002e2f72ca */ /* 0x000fe400004e0000 */
[----:B---3--:R-:W-:Y:S01]  /*2f70*/  R2UR UR43, R21 ;  /* 0x00000000152b72ca */ /* 0x008fe200000e0000 */
[----:B------:R-:W-:Y:S01]  /*2f80*/  UIADD3 UR40, UPT, UPT, UR7, 0x9c00, URZ ;  /* 0x00009c0007287890 */ /* 0x000fe2000fffe0ff */
[----:B------:R-:W-:Y:S01]  /*2f90*/  R2UR UR44, R20 ;  /* 0x00000000142c72ca */ /* 0x000fe200000e0000 */
[----:B------:R-:W-:Y:S01]  /*2fa0*/  UMOV UR41, UR20 ;  /* 0x0000001400297c82 */ /* 0x000fe20008000000 */
[----:B------:R-:W-:Y:S01]  /*2fb0*/  R2UR UR45, R19 ;  /* 0x00000000132d72ca */ /* 0x000fe200000e0000 */
[----:B------:R-:W-:Y:S01]  /*2fc0*/  UMOV UR42, UR18 ;  /* 0x00000012002a7c82 */ /* 0x000fe20008000000 */
[----:B------:R-:W-:Y:S01]  /*2fd0*/  R2UR UR46, R22 ;  /* 0x00000000162e72ca */ /* 0x000fe200000e0000 */
[----:B------:R-:W-:Y:S02]  /*2fe0*/  UIADD3 UR31, UPT, UPT, UR31, 0x1, URZ ;  /* 0x000000011f1f7890 */ /* 0x000fe4000fffe0ff */
[----:B-----5:R-:W-:Y:S01]  /*2ff0*/  UIADD3 UR8, UPT, UPT, UR7, 0x9000, URZ ;  /* 0x0000900007087890 */ /* 0x020fe2000fffe0ff */
[----:B------:R-:W-:Y:S01]  /*3000*/  UMOV UR9, UR60 ;  /* 0x0000003c00097c82 */ /* 0x000fe20008000000 */
[----:B------:R-:W-:Y:S01]  /*3010*/  UMOV UR11, UR59 ;  /* 0x0000003b000b7c82 */ /* 0x000fe20008000000 */
[----:B------:R-:W-:Y:S01]  /*3020*/  UMOV UR12, UR9 ;  /* 0x00000009000c7c82 */ /* 0x000fe20008000000 */
[----:B------:R-:W-:Y:S01]  /*3030*/  UMOV UR13, UR6 ;  /* 0x00000006000d7c82 */ /* 0x000fe20008000000 */
[----:B------:R-:W-:Y:S01]  /*3040*/  UMOV UR14, UR5 ;  /* 0x00000005000e7c82 */ /* 0x000fe20008000000 */
[----:B------:R-:W-:Y:S01]  /*3050*/  UMOV UR9, UR20 ;  /* 0x0000001400097c82 */ /* 0x000fe20008000000 */
[----:B----4-:R-:W-:Y:S02]  /*3060*/  R2UR UR59, R9 ;  /* 0x00000000093b72ca */ /* 0x010fe400000e0000 */
[----:B------:R2:W-:Y:S01]  /*3070*/  UTMALDG.5D.IM2COL.2CTA [UR8], [UR16], UR4, desc[UR72] ;  /* 0x00004808100073b4 */ /* 0x0005e20008261004 */
[----:B------:R-:W-:Y:S01]  /*3080*/  R2UR UR60, R8 ;  /* 0x00000000083c72ca */ /* 0x000fe200000e0000 */
[----:B------:R-:W-:Y:S01]  /*3090*/  UIADD3 UR56, UPT, UPT, UR7, 0xb400, URZ ;  /* 0x0000b40007387890 */ /* 0x000fe2000fffe0ff */
[----:B------:R-:W-:Y:S01]  /*30a0*/  R2UR UR61, R7 ;  /* 0x00000000073d72ca */ /* 0x000fe200000e0000 */
[----:B------:R-:W-:Y:S01]  /*30b0*/  UMOV UR6, UR69 ;  /* 0x0000004500067c82 */ /* 0x000fe20008000000 */
[----:B------:R-:W-:Y:S01]  /*30c0*/  R2UR UR62, R10 ;  /* 0x000000000a3e72ca */ /* 0x000fe200000e0000 */
[----:B------:R-:W-:Y:S01]  /*30d0*/  UMOV UR5, UR70 ;  /* 0x0000004600057c82 */ /* 0x000fe20008000000 */
[----:B------:R3:W-:Y:S01]  /*30e0*/  UTMALDG.5D.IM2COL.2CTA [UR64], [UR16], UR4, desc[UR72] ;  /* 0x00004840100073b4 */ /* 0x0007e20008261004 */
[----:B--2---:R-:W-:Y:S01]  /*30f0*/  UIADD3 UR8, UPT, UPT, UR7, 0x9800, URZ ;  /* 0x0000980007087890 */ /* 0x004fe2000fffe0ff */
[----:B------:R-:W-:Y:S01]  /*3100*/  UMOV UR9, UR68 ;  /* 0x0000004400097c82 */ /* 0x000fe20008000000 */
[----:B------:R-:W-:Y:S01]  /*3110*/  UMOV UR11, UR67 ;  /* 0x00000043000b7c82 */ /* 0x000fe20008000000 */
[----:B------:R-:W-:Y:S01]  /*3120*/  UMOV UR12, UR9 ;  /* 0x00000009000c7c82 */ /* 0x000fe20008000000 */
[----:B------:R-:W-:Y:S01]  /*3130*/  UMOV UR13, UR6 ;  /* 0x00000006000d7c82 */ /* 0x000fe20008000000 */
[----:B------:R-:W-:Y:S01]  /*3140*/  UMOV UR14, UR5 ;  /* 0x00000005000e7c82 */ /* 0x000fe20008000000 */
[----:B------:R-:W-:Y:S01]  /*3150*/  UMOV UR9, UR20 ;  /* 0x0000001400097c82 */ /* 0x000fe20008000000 */
[----:B---3--:R-:W-:Y:S02]  /*3160*/  R2UR UR67, R13 ;  /* 0x000000000d4372ca */ /* 0x008fe400000e0000 */
        /* <DEDUP_REMOVED lines=31> */
[----:B---3--:R-:W-:Y:S02]  /*3360*/  R2UR.FILL UR30, R56 ;  /* 0x00000000381e72ca */ /* 0x008fe400004e0000 */
[----:B------:R2:W-:Y:S01]  /*3370*/  UTMALDG.5D.IM2COL.2CTA [UR8], [UR16], UR4, desc[UR72] ;  /* 0x00004808100073b4 */ /* 0x0005e20008261004 */
[----:B------:R-:W-:Y:S01]  /*3380*/  R2UR.FILL UR29, R55 ;  /* 0x00000000371d72ca */ /* 0x000fe200004e0000 */
[----:B------:R-:W-:Y:S01]  /*3390*/  UMOV UR6, UR69 ;  /* 0x0000004500067c82 */ /* 0x000fe20008000000 */
[----:B------:R-:W-:Y:S01]  /*33a0*/  R2UR.FILL UR28, R54 ;  /* 0x00000000361c72ca */ /* 0x000fe200004e0000 */
[----:B------:R-:W-:Y:S01]  /*33b0*/  UMOV UR5, UR70 ;  /* 0x0000004600057c82 */ /* 0x000fe20008000000 */
[----:B------:R-:W-:Y:S02]  /*33c0*/  R2UR.FILL UR27, R53 ;  /* 0x00000000351b72ca */ /* 0x000fe400004e0000 */
[----:B------:R-:W-:Y:S01]  /*33d0*/  R2UR.FILL UR24, R51 ;  /* 0x00000000331872ca */ /* 0x000fe200004e0000 */
[----:B------:R3:W-:Y:S01]  /*33e0*/  UTMALDG.5D.IM2COL.2CTA [UR64], [UR16], UR4, desc[UR72] ;  /* 0x00004840100073b4 */ /* 0x0007e20008261004 */
[----:B------:R-:W-:Y:S01]  /*33f0*/  R2UR.FILL UR25, R52 ;  /* 0x00000000341972ca */ /* 0x000fe200004e0000 */
        /* <DEDUP_REMOVED lines=9> */
[----:B------:R-:W-:Y:S01]  /*3490*/  UIADD3 UR64, UPT, UPT, UR7, 0x20c00, URZ ;  /* 0x00020c0007407890 */ /* 0x000fe2000fffe0ff */
[----:B------:R-:W-:Y:S01]  /*34a0*/  UMOV UR6, UR61 ;  /* 0x0000003d00067c82 */ /* 0x000fe20008000000 */
        /* <DEDUP_REMOVED lines=24> */
[----:B------:R-:W-:Y:S01]  /*3630*/  UMOV UR6, UR28 ;  /* 0x0000001c00067c82 */ /* 0x000fe20008000000 */
[----:B------:R-:W-:Y:S01]  /*3640*/  UIADD3 UR40, UPT, UPT, UR7, 0x22400, URZ ;  /* 0x0002240007287890 */ /* 0x000fe2000fffe0ff */
[----:B------:R-:W-:Y:S01]  /*3650*/  UMOV UR68, UR6 ;  /* 0x0000000600447c82 */ /* 0x000fe20008000000 */
[----:B------:R-:W-:Y:S01]  /*3660*/  UMOV UR60, UR6 ;  /* 0x00000006003c7c82 */ /* 0x000fe20008000000 */
[----:B------:R-:W-:Y:S01]  /*3670*/  UMOV UR52, UR6 ;  /* 0x0000000600347c82 */ /* 0x000fe20008000000 */
[----:B------:R-:W-:Y:S01]  /*3680*/  UMOV UR44, UR6 ;  /* 0x00000006002c7c82 */ /* 0x000fe20008000000 */
[----:B------:R-:W-:Y:S01]  /*3690*/  UMOV UR36, UR6 ;  /* 0x0000000600247c82 */ /* 0x000fe20008000000 */
[----:B--2---:R-:W-:Y:S02]  /*36a0*/  UIADD3 UR4, UP0, UPT, UR24, 0x200, URZ ;  /* 0x0000020018047890 */ /* 0x004fe4000ff1e0ff */
[----:B------:R-:W-:Y:S02]  /*36b0*/  UIADD3 UR24, UPT, UPT, UR7, 0x20400, URZ ;  /* 0x0002040007187890 */ /* 0x000fe4000fffe0ff */
[----:B------:R-:W-:Y:S02]  /*36c0*/  UIADD3.X UR5, UPT, UPT, URZ, UR25, URZ, UP0, !UPT ;  /* 0x00000019ff057290 */ /* 0x000fe400087fe4ff */
[----:B------:R-:W-:Y:S01]  /*36d0*/  UIADD3 UR8, UPT, UPT, UR7, 0x20800, URZ ;  /* 0x0002080007087890 */ /* 0x000fe2000fffe0ff */
[----:B------:R-:W-:Y:S01]  /*36e0*/  UMOV UR25, UR20 ;  /* 0x0000001400197c82 */ /* 0x000fe20008000000 */
[----:B------:R-:W-:Y:S01]  /*36f0*/  UMOV UR12, UR6 ;  /* 0x00000006000c7c82 */ /* 0x000fe20008000000 */
[----:B------:R-:W-:Y:S01]  /*3700*/  UMOV UR9, UR27 ;  /* 0x0000001b00097c82 */ /* 0x000fe20008000000 */
[----:B------:R-:W-:Y:S01]  /*3710*/  UMOV UR17, UR29 ;  /* 0x0000001d00117c82 */ /* 0x000fe20008000000 */
[----:B------:R-:W-:Y:S02]  /*3720*/  UMOV UR11, UR9 ;  /* 0x00000009000b7c82 */ /* 0x000fe40008000000 */
[----:B------:R2:W-:Y:S01]  /*3730*/  UTMALDG.5D.2CTA [UR24], [UR4], desc[UR72] ;  /* 0x00004818040075b4 */ /* 0x0005e20008221000 */
[----:B------:R-:W-:Y:S01]  /*3740*/  UMOV UR16, UR30 ;  /* 0x0000001e00107c82 */ /* 0x000fe20008000000 */
[----:B------:R-:W-:Y:S01]  /*3750*/  UMOV UR13, UR17 ;  /* 0x00000011000d7c82 */ /* 0x000fe20008000000 */
[----:B------:R-:W-:Y:S01]  /*3760*/  UMOV UR14, UR16 ;  /* 0x00000010000e7c82 */ /* 0x000fe20008000000 */
[----:B------:R-:W-:Y:S01]  /*3770*/  UMOV UR9, UR20 ;  /* 0x0000001400097c82 */ /* 0x000fe20008000000 */
[----:B------:R-:W-:Y:S01]  /*3780*/  UMOV UR69, UR17 ;  /* 0x0000001100457c82 */ /* 0x000fe20008000000 */
[----:B------:R-:W-:Y:S01]  /*3790*/  UMOV UR70, UR16 ;  /* 0x0000001000467c82 */ /* 0x000fe20008000000 */
[----:B------:R3:W-:Y:S01]  /*37a0*/  UTMALDG.5D.2CTA [UR8], [UR4], desc[UR72] ;  /* 0x00004808040075b4 */ /* 0x0007e20008221000 */
[----:B------:R4:W-:Y:S01]  /*37b0*/  UTMALDG.5D.2CTA [UR64], [UR4], desc[UR72] ;  /* 0x00004840040075b4 */ /* 0x0009e20008221000 */
[----:B--2---:R-:W-:Y:S01]  /*37c0*/  R2UR.FILL UR27, R43 ;  /* 0x000000002b1b72ca */ /* 0x004fe200004e0000 */
[----:B------:R-:W-:Y:S01]  /*37d0*/  UIADD3 UR24, UPT, UPT, UR7, 0x23400, URZ ;  /* 0x0002340007187890 */ /* 0x000fe2000fffe0ff */
[----:B------:R-:W-:Y:S01]  /*37e0*/  UMOV UR28, UR6 ;  /* 0x00000006001c7c82 */ /* 0x000fe20008000000 */
[----:B---3--:R-:W-:Y:S01]  /*37f0*/  UIADD3 UR8, UPT, UPT, UR7, 0x21000, URZ ;  /* 0x0002100007087890 */ /* 0x008fe2000fffe0ff */
[----:B------:R-:W-:Y:S01]  /*3800*/  UMOV UR11, UR67 ;  /* 0x00000043000b7c82 */ /* 0x000fe20008000000 */
[----:B----4-:R-:W-:Y:S01]  /*3810*/  UMOV UR68, UR20 ;  /* 0x0000001400447c82 */ /* 0x010fe20008000000 */
[----:B------:R-:W-:Y:S01]  /*3820*/  UMOV UR69, UR17 ;  /* 0x0000001100457c82 */ /* 0x000fe20008000000 */
[----:B------:R-:W-:Y:S01]  /*3830*/  UMOV UR70, UR16 ;  /* 0x0000001000467c82 */ /* 0x000fe20008000000 */
[----:B------:R-:W-:Y:S01]  /*3840*/  UMOV UR13, UR69 ;  /* 0x00000045000d7c82 */ /* 0x000fe20008000000 */
[----:B------:R-:W-:Y:S01]  /*3850*/  UMOV UR14, UR70 ;  /* 0x00000046000e7c82 */ /* 0x000fe20008000000 */
[----:B------:R-:W-:Y:S01]  /*3860*/  UMOV UR9, UR68 ;  /* 0x0000004400097c82 */ /* 0x000fe20008000000 */
[----:B------:R-:W-:Y:S01]  /*3870*/  UMOV UR61, UR69 ;  /* 0x00000045003d7c82 */ /* 0x000fe20008000000 */
[----:B------:R2:W-:Y:S01]  /*3880*/  UTMALDG.5D.2CTA [UR8], [UR4], desc[UR72] ;  /* 0x00004808040075b4 */ /* 0x0005e20008221000 */
[----:B------:R-:W-:Y:S01]  /*3890*/  UMOV UR62, UR70 ;  /* 0x00000046003e7c82 */ /* 0x000fe20008000000 */
[----:B------:R-:W-:Y:S01]  /*38a0*/  UMOV UR57, UR68 ;  /* 0x0000004400397c82 */ /* 0x000fe20008000000 */
[----:B------:R-:W-:Y:S01]  /*38b0*/  UMOV UR53, UR69 ;  /* 0x0000004500357c82 */ /* 0x000fe20008000000 */
[----:B------:R-:W-:Y:S01]  /*38c0*/  UMOV UR54, UR70 ;  /* 0x0000004600367c82 */ /* 0x000fe20008000000 */
[----:B------:R-:W-:Y:S01]  /*38d0*/  UMOV UR49, UR68 ;  /* 0x0000004400317c82 */ /* 0x000fe20008000000 */
[----:B------:R-:W-:Y:S01]  /*38e0*/  UMOV UR45, UR69 ;  /* 0x00000045002d7c82 */ /* 0x000fe20008000000 */
[----:B------:R-:W-:Y:S01]  /*38f0*/  UMOV UR46, UR70 ;  /* 0x00000046002e7c82 */ /* 0x000fe20008000000 */
[----:B------:R-:W-:Y:S01]  /*3900*/  UTMALDG.5D.2CTA [UR56], [UR4], desc[UR72] ;  /* 0x00004838040075b4 */ /* 0x000fe20008221000 */
        /* <DEDUP_REMOVED lines=8> */
[----:B------:R-:W-:Y:S01]  /*3990*/  UMOV UR20, UR6 ;  /* 0x0000000600147c82 */ /* 0x000fe20008000000 */
[----:B------:R-:W-:Y:S01]  /*39a0*/  UMOV UR21, UR69 ;  /* 0x0000004500157c82 */ /* 0x000fe20008000000 */
[----:B------:R-:W-:Y:S01]  /*39b0*/  UMOV UR22, UR70 ;  /* 0x0000004600167c82 */ /* 0x000fe20008000000 */
[----:B------:R-:W-:Y:S01]  /*39c0*/  UMOV UR17, UR68 ;  /* 0x0000004400117c82 */ /* 0x000fe20008000000 */
[----:B------:R-:W-:Y:S02]  /*39d0*/  UIADD3 UR6, UPT, UPT, UR6, 0x1, URZ ;  /* 0x0000000106067890 */ /* 0x000fe4000fffe0ff */
[----:B--2---:R-:W-:Y:S01]  /*39e0*/  UIADD3 UR8, UPT, UPT, UR7, 0x21800, URZ ;  /* 0x0002180007087890 */ /* 0x004fe2000fffe0ff */
[----:B------:R-:W-:Y:S08]  /*39f0*/  UMOV UR11, UR59 ;  /* 0x0000003b000b7c82 */ /* 0x000ff00008000000 */
[----:B------:R2:W-:Y:S01]  /*3a00*/  UTMALDG.5D.2CTA [UR8], [UR4], desc[UR72] ;  /* 0x00004808040075b4 */ /* 0x0005e20008221000 */
[----:B------:R-:W-:Y:S01]  /*3a10*/  UTMALDG.5D.2CTA [UR48], [UR4], desc[UR72] ;  /* 0x00004830040075b4 */ /* 0x000fe20008221000 */
        /* <DEDUP_REMOVED lines=16> */
[----:B--2---:R-:W-:Y:S02]  /*3b20*/  UIADD3 UR8, UPT, UPT, UR7, 0x24000, URZ ;  /* 0x0002400007087890 */ /* 0x004fe4000fffe0ff */
[----:B------:R-:W-:Y:S01]  /*3b30*/  UIADD3 UR7, UPT, UPT, UR15, 0x1, URZ ;  /* 0x000000010f077890 */ /* 0x000fe2000fffe0ff */
[----:B------:R-:W-:Y:S06]  /*3b40*/  UMOV UR11, UR19 ;  /* 0x00000013000b7c82 */ /* 0x000fec0008000000 */
[----:B------:R2:W-:Y:S02]  /*3b50*/  UTMALDG.5D.2CTA [UR8], [UR4], desc[UR72] ;  /* 0x00004808040075b4 */ /* 0x0005e40008221000 */
[----:B--2---:R-:W2:Y:S01]  /*3b60*/  LDCU UR4, c[0x0][0x38c] ;  /* 0x00007180ff0477ac */ /* 0x004ea20008000800 */
[----:B------:R-:W-:Y:S01]  /*3b70*/  UIADD3 UR5, UPT, UPT, UR69, 0x1, URZ ;  /* 0x0000000145057890 */ /* 0x000fe2000fffe0ff */
[----:B------:R-:W-:Y:S01]  /*3b80*/  UMOV UR11, UR39 ;  /* 0x00000027000b7c82 */ /* 0x000fe20008000000 */
[----:B--2---:R-:W-:Y:S02]  /*3b90*/  UISETP.NE.AND UP2, UPT, UR6, UR4, UPT ;  /* 0x000000040600728c */ /* 0x004fe4000bf45270 */
[----:B------:R-:W-:Y:S02]  /*3ba0*/  UIADD3 UR4, UPT, UPT, UR70, 0x1, URZ ;  /* 0x0000000146047890 */ /* 0x000fe4000fffe0ff */
[----:B------:R-:W-:Y:S06]  /*3bb0*/  USEL UR6, UR6, URZ, UP2 ;  /* 0x000000ff06067287 */ /* 0x000fec0009000000 */
[----:B------:R-:W-:Y:S01]  /*3bc0*/  IMAD.U32 R0, RZ, RZ, UR6 ;  /* 0x00000006ff007e24 */ /* 0x000fe2000f8e00ff */
[----:B------:R-:W-:Y:S04]  /*3bd0*/  @UP2 UIADD3 UR5, UPT, UPT, UR69, URZ, URZ ;  /* 0x000000ff45052290 */ /* 0x000fe8000fffe0ff */
[----:B------:R-:W-:Y:S04]  /*3be0*/  UISETP.NE.AND UP1, UPT, UR5, UR74, UPT ;  /* 0x0000004a0500728c */ /* 0x000fe8000bf25270 */
[----:B------:R-:W-:Y:S06]  /*3bf0*/  USEL UR5, UR5, URZ, UP1 ;  /* 0x000000ff05057287 */ /* 0x000fec0008800000 */
[----:B------:R-:W-:Y:S01]  /*3c00*/  IMAD.U32 R51, RZ, RZ, UR5 ;  /* 0x00000005ff337e24 */ /* 0x000fe2000f8e00ff */
[----:B------:R-:W-:Y:S04]  /*3c10*/  @UP1 UIADD3 UR4, UPT, UPT, UR70, URZ, URZ ;  /* 0x000000ff46041290 */ /* 0x000fe8000fffe0ff */
[----:B------:R-:W-:Y:S04]  /*3c20*/  UISETP.NE.AND UP0, UPT, UR4, UR75, UPT ;  /* 0x0000004b0400728c */ /* 0x000fe8000bf05270 */
[----:B------:R-:W-:Y:S06]  /*3c30*/  USEL UR4, UR4, URZ, UP0 ;  /* 0x000000ff04047287 */ /* 0x000fec0008000000 */
[----:B------:R-:W-:Y:S01]  /*3c40*/  IMAD.U32 R52, RZ, RZ, UR4 ;  /* 0x00000004ff347e24 */ /* 0x000fe2000f8e00ff */
[----:B------:R-:W-:Y:S02]  /*3c50*/  @UP0 UIADD3 UR7, UPT, UPT, UR15, URZ, URZ ;  /* 0x000000ff0f070290 */ /* 0x000fe4000fffe0ff */
[----:B------:R-:W-:Y:S05]  /*3c60*/  UISETP.NE.AND UP0, UPT, UR31, UR76, UPT ;  /* 0x0000004c1f00728c */ /* 0x000fea000bf05270 */
[----:B------:R-:W-:Y:S04]  /*3c70*/  UMOV UR15, UR7 ;  /* 0x00000007000f7c82 */ /* 0x000fe80008000000 */
[----:B-1----:R-:W-:Y:S05]  /*3c80*/  BRA.U UP0, `(.L_x_28) ;  /* 0xffffffe900f87547 */ /* 0x002fea000b83ffff */
.L_x_22:
[----:B------:R-:W-:Y:S01]  /*3c90*/  ULEA UR4, UR39, UR55, 0x3 ;  /* 0x0000003727047291 */ /* 0x000fe2000f8e18ff */
[----:B------:R-:W-:Y:S01]  /*3ca0*/  IMAD.U32 R3, RZ, RZ, UR23 ;  /* 0x00000017ff037e24 */ /* 0x000fe2000f8e00ff */
[----:B------:R-:W-:Y:S01]  /*3cb0*/  @!P1 SYNCS.ARRIVE.TRANS64.A1T0 RZ, [UR55+0xa8], RZ ;  /* 0x0000a8ffffff99a7 */ /* 0x000fe20008100037 */
[----:B------:R-:W-:-:S03]  /*3cc0*/  R2UR UR5, R40 ;  /* 0x00000000280572ca */ /* 0x000fc600000e0000 */
[----:B------:R-:W-:-:S04]  /*3cd0*/  SHF.L.U32 R3, R3, 0x1f, RZ ;  /* 0x0000001f03037819 */ /* 0x000fc800000006ff */
[----:B---3--:R2:W3:Y:S06]  /*3ce0*/  SYNCS.PHASECHK.TRANS64.TRYWAIT P0, [UR4+0x30], R3 ;  /* 0x00003003ff0075a7 */ /* 0x0084ec0008001104 */
[----:B------:R-:W-:-:S09]  /*3cf0*/  UISETP.GE.AND UP0, UPT, UR5, 0x1, UPT ;  /* 0x000000010500788c */ /* 0x000fd2000bf06270 */
[----:B------:R-:W-:Y:S05]  /*3d00*/  BRA.U !UP0, `(.L_x_29) ;  /* 0x0000002108887547 */ /* 0x000fea000b800000 */
[----:B------:R-:W4:Y:S01]  /*3d10*/  LDCU.128 UR4, c[0x0][0x480] ;  /* 0x00009000ff0477ac */ /* 0x000f220008000c00 */
[----:B------:R-:W-:Y:S02]  /*3d20*/  R2UR UR61, R35 ;  /* 0x00000000233d72ca */ /* 0x000fe400000e0000 */
[----:B------:R-:W-:Y:S01]  /*3d30*/  R2UR UR60, R40 ;  /* 0x00000000283c72ca */ /* 0x000fe200000e0000 */
[----:B------:R-:W-:Y:S02]  /*3d40*/  UIADD3 UR50, UPT, UPT, UR63, 0x8, URZ ;  /* 0x000000083f327890 */ /* 0x000fe4000fffe0ff */
[----:B------:R-:W-:Y:S02]  /*3d50*/  UIADD3 UR49, UPT, UPT, UR63, 0x10, URZ ;  /* 0x000000103f317890 */ /* 0x000fe4000fffe0ff */
[----:B-1----:R-:W-:Y:S02]  /*3d60*/  UIADD3 UR48, UPT, UPT, UR63, 0x18, URZ ;  /* 0x000000183f307890 */ /* 0x002fe4000fffe0ff */
[----:B------:R-:W-:-:S02]  /*3d70*/  UIADD3 UR46, UPT, UPT, UR63, 0x20, URZ ;  /* 0x000000203f2e7890 */ /* 0x000fc4000fffe0ff */
[----:B------:R-:W-:Y:S02]  /*3d80*/  UIADD3 UR45, UPT, UPT, UR63, 0x28, URZ ;  /* 0x000000283f2d7890 */ /* 0x000fe4000fffe0ff */
[----:B------:R-:W-:Y:S02]  /*3d90*/  UIADD3 UR44, UPT, UPT, UR63, 0x30, URZ ;  /* 0x000000303f2c7890 */ /* 0x000fe4000fffe0ff */
[----:B------:R-:W-:Y:S02]  /*3da0*/  UIADD3 UR38, UPT, UPT, UR63, 0x38, URZ ;  /* 0x000000383f267890 */ /* 0x000fe4000fffe0ff */
[----:B----4-:R-:W-:Y:S02]  /*3db0*/  UIMAD.WIDE.U32 UR12, UR50, UR5, URZ ;  /* 0x00000005320c72a5 */ /* 0x010fe4000f8e00ff */
        /* <DEDUP_REMOVED lines=14> */
[----:B------:R-:W-:Y:S01]  /*3ea0*/  USHF.R.U32.HI UR16, URZ, UR6, UR5 ;  /* 0x00000006ff107299 */ /* 0x000fe20008011605 */
[----:B------:R-:W4:Y:S02]  /*3eb0*/  LDCU UR51, c[0x0][0x4a0] ;  /* 0x00009400ff3377ac */ /* 0x000f240008000800 */
[----:B------:R-:W-:Y:S01]  /*3ec0*/  UMOV UR5, UR19 ;  /* 0x0000001300057c82 */ /* 0x000fe20008000000 */
[----:B------:R-:W-:-:S02]  /*3ed0*/  USEL UR16, UR49, UR16, !UP0 ;  /* 0x0000001031107287 */ /* 0x000fc4000c000000 */
[----:B------:R-:W-:Y:S02]  /*3ee0*/  USHF.R.U32.HI UR14, URZ, UR6, UR5 ;  /* 0x00000006ff0e7299 */ /* 0x000fe40008011605 */
[----:B-1----:R-:W-:Y:S01]  /*3ef0*/  UIMAD.WIDE.U32 UR32, UR16, UR8, URZ ;  /* 0x00000008102072a5 */ /* 0x002fe2000f8e00ff */
[----:B------:R-:W-:Y:S01]  /*3f00*/  UMOV UR5, UR21 ;  /* 0x0000001500057c82 */ /* 0x000fe20008000000 */
[----:B------:R-:W-:Y:S02]  /*3f10*/  USEL UR14, UR48, UR14, !UP0 ;  /* 0x0000000e300e7287 */ /* 0x000fe4000c000000 */
[----:B------:R-:W-:Y:S02]  /*3f20*/  USHF.R.U32.HI UR13, URZ, UR6, UR5 ;  /* 0x00000006ff0d7299 */ /* 0x000fe40008011605 */
[----:B------:R-:W-:Y:S01]  /*3f30*/  UIMAD.WIDE.U32 UR34, UR14, UR8, URZ ;  /* 0x000000080e2272a5 */ /* 0x000fe2000f8e00ff */
        /* <DEDUP_REMOVED lines=11> */
[----:B------:R-:W-:Y:S01]  /*3ff0*/  UIADD3 UR29, UPT, UPT, -UR17, URZ, URZ ;  /* 0x000000ff111d7290 */ /* 0x000fe2000fffe1ff */
[----:B------:R-:W-:Y:S01]  /*4000*/  UMOV UR5, UR31 ;  /* 0x0000001f00057c82 */ /* 0x000fe20008000000 */
[----:B------:R-:W-:Y:S02]  /*4010*/  USEL UR18, UR63, UR18, !UP0 ;  /* 0x000000123f127287 */ /* 0x000fe4000c000000 */
[----:B------:R-:W-:Y:S02]  /*4020*/  USHF.R.U32.HI UR5, URZ, UR6, UR5 ;  /* 0x00000006ff057299 */ /* 0x000fe40008011605 */
[----:B------:R-:W-:Y:S02]  /*4030*/  USEL UR6, UR44, UR19, !UP0 ;  /* 0x000000132c067287 */ /* 0x000fe4000c000000 */
[----:B------:R-:W-:-:S02]  /*4040*/  USEL UR5, UR38, UR5, !UP0 ;  /* 0x0000000526057287 */ /* 0x000fc4000c000000 */
[----:B------:R-:W-:Y:S02]  /*4050*/  UIMAD.WIDE.U32 UR20, UR18, UR8, URZ ;  /* 0x00000008121472a5 */ /* 0x000fe4000f8e00ff */
[----:B------:R-:W-:Y:S02]  /*4060*/  UIMAD.WIDE.U32 UR42, UR6, UR8, URZ ;  /* 0x00000008062a72a5 */ /* 0x000fe4000f8e00ff */
[----:B------:R-:W-:Y:S02]  /*4070*/  UIMAD.WIDE.U32 UR52, UR5, UR8, URZ ;  /* 0x00000008053472a5 */ /* 0x000fe4000f8e00ff */
[----:B------:R-:W-:Y:S02]  /*4080*/  UIADD3 UR28, UPT, UPT, -UR16, URZ, URZ ;  /* 0x000000ff101c7290 */ /* 0x000fe4000fffe1ff */
        /* <DEDUP_REMOVED lines=12> */
[----:B------:R-:W-:Y:S02]  /*4150*/  UIMAD UR63, UR4, UR30, UR63 ;  /* 0x0000001e043f72a4 */ /* 0x000fe4000f8e023f */
[----:B------:R-:W-:-:S02]  /*4160*/  UIMAD UR48, UR4, UR8, UR38 ;  /* 0x00000008043072a4 */ /* 0x000fc4000f8e0226 */
[----:B------:R-:W-:Y:S01]  /*4170*/  UISETP.NE.AND UP0, UPT, UR10, 0x1, UPT ;  /* 0x000000010a00788c */ /* 0x000fe2000bf05270 */
[----:B------:R-:W-:Y:S01]  /*4180*/  UMOV UR4, UR21 ;  /* 0x0000001500047c82 */ /* 0x000fe20008000000 */
[----:B------:R-:W1:Y:S01]  /*4190*/  LDCU UR52, c[0x0][0x4ec] ;  /* 0x00009d80ff3477ac */ /* 0x000e620008000800 */
        /* <DEDUP_REMOVED lines=27> */
[----:B------:R-:W-:Y:S02]  /*4350*/  UIMAD UR46, UR7, UR32, UR18 ;  /* 0x00000020072e72a4 */ /* 0x000fe4000f8e0212 */
[----:B------:R-:W-:Y:S02]  /*4360*/  USHF.R.U32.HI UR4, URZ, UR9, UR4 ;  /* 0x00000009ff047299 */ /* 0x000fe40008011604 */
[----:B------:R-:W-:Y:S02]  /*4370*/  USEL UR9, UR6, UR8, !UP1 ;  /* 0x0000000806097287 */ /* 0x000fe4000c800000 */
[----:B------:R-:W-:-:S02]  /*4380*/  USEL UR8, UR5, UR4, !UP1 ;  /* 0x0000000405087287 */ /* 0x000fc4000c800000 */
[----:B------:R-:W-:Y:S02]  /*4390*/  UIADD3 UR26, UPT, UPT, -UR9, URZ, URZ ;  /* 0x000000ff091a7290 */ /* 0x000fe4000fffe1ff */
[----:B------:R-:W-:Y:S02]  /*43a0*/  UIADD3 UR4, UPT, UPT, -UR8, URZ, URZ ;  /* 0x000000ff08047290 */ /* 0x000fe4000fffe1ff */
[----:B------:R-:W-:Y:S02]  /*43b0*/  UIMAD UR45, UR7, UR31, UR17 ;  /* 0x0000001f072d72a4 */ /* 0x000fe4000f8e0211 */
[----:B------:R-:W-:Y:S02]  /*43c0*/  UIMAD UR44, UR7, UR30, UR16 ;  /* 0x0000001e072c72a4 */ /* 0x000fe4000f8e0210 */
[----:B------:R-:W-:Y:S02]  /*43d0*/  UIMAD UR42, UR7, UR29, UR14 ;  /* 0x0000001d072a72a4 */ /* 0x000fe4000f8e020e */
[----:B------:R-:W-:-:S02]  /*43e0*/  UIMAD UR41, UR7, UR28, UR13 ;  /* 0x0000001c072972a4 */ /* 0x000fc4000f8e020d */
[----:B------:R-:W-:Y:S02]  /*43f0*/  UIMAD UR40, UR7, UR27, UR12 ;  /* 0x0000001b072872a4 */ /* 0x000fe4000f8e020c */
[----:B------:R-:W-:Y:S02]  /*4400*/  UIMAD UR38, UR7, UR26, UR6 ;  /* 0x0000001a072672a4 */ /* 0x000fe4000f8e0206 */
[----:B------:R-:W-:Y:S02]  /*4410*/  UIMAD UR37, UR7, UR4, UR5 ;  /* 0x00000004072572a4 */ /* 0x000fe4000f8e0205 */
[----:B------:R-:W-:Y:S02]  /*4420*/  UIMAD.WIDE.U32 UR6, UR25, UR11, URZ ;  /* 0x0000000b190672a5 */ /* 0x000fe4000f8e00ff */
[----:B------:R-:W-:Y:S02]  /*4430*/  UIMAD.WIDE.U32 UR12, UR24, UR11, URZ ;  /* 0x0000000b180c72a5 */ /* 0x000fe4000f8e00ff */
[----:B------:R-:W-:-:S02]  /*4440*/  UIMAD.WIDE.U32 UR16, UR22, UR11, URZ ;  /* 0x0000000b161072a5 */ /* 0x000fc4000f8e00ff */
[----:B------:R-:W-:Y:S01]  /*4450*/  UIMAD.WIDE.U32 UR26, UR21, UR11, URZ ;  /* 0x0000000b151a72a5 */ /* 0x000fe2000f8e00ff */
[----:B------:R-:W-:Y:S01]  /*4460*/  UMOV UR6, UR7 ;  /* 0x0000000700067c82 */ /* 0x000fe20008000000 */
[----:B------:R-:W-:Y:S02]  /*4470*/  UIMAD.WIDE.U32 UR28, UR20, UR11, URZ ;  /* 0x0000000b141c72a5 */ /* 0x000fe4000f8e00ff */
[----:B----4-:R-:W-:Y:S02]  /*4480*/  USHF.R.U32.HI UR36, URZ, UR51, UR6 ;  /* 0x00000033ff247299 */ /* 0x010fe40008011606 */
[----:B------:R-:W-:Y:S01]  /*4490*/  UIMAD.WIDE.U32 UR30, UR19, UR11, URZ ;  /* 0x0000000b131e72a5 */ /* 0x000fe2000f8e00ff */
[----:B------:R-:W-:Y:S01]  /*44a0*/  UMOV UR6, UR13 ;  /* 0x0000000d00067c82 */ /* 0x000fe20008000000 */
[----:B------:R-:W-:Y:S02]  /*44b0*/  UIMAD.WIDE.U32 UR32, UR9, UR11, URZ ;  /* 0x0000000b092072a5 */ /* 0x000fe4000f8e00ff */
[----:B------:R-:W-:-:S02]  /*44c0*/  USHF.R.U32.HI UR18, URZ, UR51, UR6 ;  /* 0x00000033ff127299 */ /* 0x000fc40008011606 */
[----:B------:R-:W-:Y:S01]  /*44d0*/  UIMAD.WIDE.U32 UR34, UR8, UR11, URZ ;  /* 0x0000000b082272a5 */ /* 0x000fe2000f8e00ff */
[----:B------:R-:W-:Y:S01]  /*44e0*/  UMOV UR6, UR17 ;  /* 0x0000001100067c82 */ /* 0x000fe20008000000 */
[----:B------:R-:W1:Y:S01]  /*44f0*/  LDCU.64 UR4, c[0x0][0x4c0] ;  /* 0x00009800ff0477ac */ /* 0x000e620008000a00 */
[----:B------:R-:W-:Y:S02]  /*4500*/  USHF.R.U32.HI UR14, URZ, UR51, UR6 ;  /* 0x00000033ff0e7299 */ /* 0x000fe40008011606 */
[----:B------:R-:W-:Y:S01]  /*4510*/  USEL UR68, UR24, UR18, !UP0 ;  /* 0x0000001218447287 */ /* 0x000fe2000c000000 */
[----:B------:R-:W-:Y:S01]  /*4520*/  UMOV UR6, UR27 ;  /* 0x0000001b00067c82 */ /* 0x000fe20008000000 */
[----:B------:R-:W-:Y:S02]  /*4530*/  USEL UR69, UR25, UR36, !UP0 ;  /* 0x0000002419457287 */ /* 0x000fe4000c000000 */
[----:B------:R-:W-:Y:S02]  /*4540*/  USHF.R.U32.HI UR13, URZ, UR51, UR6 ;  /* 0x00000033ff0d7299 */ /* 0x000fe40008011606 */
[----:B------:R-:W-:Y:S01]  /*4550*/  IMAD.U32 R23, RZ, RZ, UR68 ;  /* 0x00000044ff177e24 */ /* 0x000fe2000f8e00ff */
[----:B------:R-:W-:Y:S01]  /*4560*/  USEL UR67, UR22, UR14, !UP0 ;  /* 0x0000000e16437287 */ /* 0x000fe2000c000000 */
[----:B------:R-:W-:Y:S01]  /*4570*/  UMOV UR6, UR29 ;  /* 0x0000001d00067c82 */ /* 0x000fe20008000000 */
[----:B------:R-:W-:Y:S01]  /*4580*/  USEL UR66, UR21, UR13, !UP0 ;  /* 0x0000000d15427287 */ /* 0x000fe2000c000000 */
[----:B------:R-:W-:Y:S01]  /*4590*/  IMAD.U32 R26, RZ, RZ, UR69 ;  /* 0x00000045ff1a7e24 */ /* 0x000fe2000f8e00ff */
[----:B------:R-:W-:-:S02]  /*45a0*/  USHF.R.U32.HI UR12, URZ, UR51, UR6 ;  /* 0x00000033ff0c7299 */ /* 0x000fc40008011606 */
[----:B------:R-:W-:Y:S01]  /*45b0*/  MOV R20, UR67 ;  /* 0x0000004300147c02 */ /* 0x000fe20008000f00 */
[----:B------:R-:W-:Y:S01]  /*45c0*/  UIADD3 UR13, UPT, UPT, -UR66, URZ, URZ ;  /* 0x000000ff420d7290 */ /* 0x000fe2000fffe1ff */
[----:B------:R-:W-:Y:S01]  /*45d0*/  UMOV UR6, UR31 ;  /* 0x0000001f00067c82 */ /* 0x000fe20008000000 */
[----:B------:R-:W-:Y:S01]  /*45e0*/  USEL UR65, UR20, UR12, !UP0 ;  /* 0x0000000c14417287 */ /* 0x000fe2000c000000 */
[----:B------:R-:W-:Y:S01]  /*45f0*/  IMAD.U32 R17, RZ, RZ, UR66 ;  /* 0x00000042ff117e24 */ /* 0x000fe2000f8e00ff */
[----:B------:R-:W-:Y:S02]  /*4600*/  USHF.R.U32.HI UR11, URZ, UR51, UR6 ;  /* 0x00000033ff0b7299 */ /* 0x000fe40008011606 */
[----:B------:R-:W-:Y:S01]  /*4610*/  UIADD3 UR12, UPT, UPT, -UR65, URZ, URZ ;  /* 0x000000ff410c7290 */ /* 0x000fe2000fffe1ff */
[----:B------:R-:W-:Y:S01]  /*4620*/  UMOV UR6, UR33 ;  /* 0x0000002100067c82 */ /* 0x000fe20008000000 */
[----:B------:R-:W-:Y:S01]  /*4630*/  UIMAD UR13, UR10, UR13, UR21 ;  /* 0x0000000d0a0d72a4 */ /* 0x000fe2000f8e0215 */
[----:B------:R-:W-:Y:S01]  /*4640*/  MOV R14, UR65 ;  /* 0x00000041000e7c02 */ /* 0x000fe20008000f00 */
[----:B------:R-:W-:-:S02]  /*4650*/  USHF.R.U32.HI UR7, URZ, UR51, UR6 ;  /* 0x00000033ff077299 */ /* 0x000fc40008011606 */
[----:B------:R-:W-:Y:S01]  /*4660*/  UIMAD UR12, UR10, UR12, UR20 ;  /* 0x0000000c0a0c72a4 */ /* 0x000fe2000f8e0214 */
[----:B------:R-:W-:Y:S01]  /*4670*/  UMOV UR6, UR35 ;  /* 0x0000002300067c82 */ /* 0x000fe20008000000 */
[----:B------:R-:W-:Y:S02]  /*4680*/  USEL UR62, UR9, UR7, !UP0 ;  /* 0x00000007093e7287 */ /* 0x000fe4000c000000 */
[----:B------:R-:W-:Y:S02]  /*4690*/  USHF.R.U32.HI UR6, URZ, UR51, UR6 ;  /* 0x00000033ff067299 */ /* 0x000fe40008011606 */
[----:B------:R-:W-:Y:S02]  /*46a0*/  UIADD3 UR7, UPT, UPT, -UR62, URZ, URZ ;  /* 0x000000ff3e077290 */ /* 0x000fe4000fffe1ff */
[----:B------:R-:W-:Y:S01]  /*46b0*/  USEL UR59, UR8, UR6, !UP0 ;  /* 0x00000006083b7287 */ /* 0x000fe2000c000000 */
[----:B------:R-:W-:Y:S01]  /*46c0*/  MOV R8, UR62 ;  /* 0x0000003e00087c02 */ /* 0x000fe20008000f00 */
[----:B------:R-:W-:-:S02]  /*46d0*/  UIMAD UR9, UR10, UR7, UR9 ;  /* 0x000000070a0972a4 */ /* 0x000fc4000f8e0209 */
[----:B------:R-:W-:Y:S02]  /*46e0*/  UIADD3 UR6, UPT, UPT, -UR59, URZ, URZ ;  /* 0x000000ff3b067290 */ /* 0x000fe4000fffe1ff */
[----:B-1----:R-:W-:Y:S01]  /*46f0*/  UIMAD UR21, UR63, UR4, UR52 ;  /* 0x000000043f1572a4 */ /* 0x002fe2000f8e0234 */
[----:B------:R-:W-:Y:S01]  /*4700*/  IMAD.U32 R5, RZ, RZ, UR59 ;  /* 0x0000003bff057e24 */ /* 0x000fe2000f8e00ff */
[----:B------:R-:W-:Y:S02]  /*4710*/  UIMAD UR8, UR10, UR6, UR8 ;  /* 0x000000060a0872a4 */ /* 0x000fe4000f8e0208 */
[----:B------:R-:W-:Y:S02]  /*4720*/  UIMAD UR20, UR58, UR4, UR52 ;  /* 0x000000043a1472a4 */ /* 0x000fe4000f8e0234 */
[----:B------:R-:W-:Y:S01]  /*4730*/  MOV R25, UR21 ;  /* 0x0000001500197c02 */ /* 0x000fe20008000f00 */
[----:B------:R-:W-:Y:S02]  /*4740*/  UIMAD UR18, UR57, UR4, UR52 ;  /* 0x00000004391272a4 */ /* 0x000fe4000f8e0234 */
[----:B------:R-:W1:Y:S01]  /*4750*/  LDCU.64 UR6, c[0x0][0x4f0] ;  /* 0x00009e00ff0677ac */ /* 0x000e620008000a00 */
[----:B------:R-:W-:Y:S01]  /*4760*/  IMAD.U32 R22, RZ, RZ, UR20 ;  /* 0x00000014ff167e24 */ /* 0x000fe2000f8e00ff */
[----:B------:R-:W-:-:S02]  /*4770*/  UIMAD UR21, UR56, UR4, UR52 ;  /* 0x00000004381572a4 */ /* 0x000fc4000f8e0234 */
[----:B------:R-:W-:Y:S01]  /*4780*/  MOV R19, UR18 ;  /* 0x0000001200137c02 */ /* 0x000fe20008000f00 */
[----:B------:R-:W-:Y:S02]  /*4790*/  UIMAD UR20, UR54, UR4, UR52 ;  /* 0x00000004361472a4 */ /* 0x000fe4000f8e0234 */
[----:B------:R-:W-:Y:S02]  /*47a0*/  USEL UR64, UR19, UR11, !UP0 ;  /* 0x0000000b13407287 */ /* 0x000fe4000c000000 */
[----:B------:R-:W-:Y:S01]  /*47b0*/  UIADD3 UR17, UPT, UPT, -UR69, URZ, URZ ;  /* 0x000000ff45117290 */ /* 0x000fe2000fffe1ff */
[----:B------:R-:W-:Y:S01]  /*47c0*/  IMAD.U32 R16, RZ, RZ, UR21 ;  /* 0x00000015ff107e24 */ /* 0x000fe2000f8e00ff */
[----:B------:R-:W-:Y:S01]  /*47d0*/  UIADD3 UR16, UPT, UPT, -UR68, URZ, URZ ;  /* 0x000000ff44107290 */ /* 0x000fe2000fffe1ff */
[----:B------:R-:W-:Y:S01]  /*47e0*/  MOV R13, UR20 ;  /* 0x00000014000d7c02 */ /* 0x000fe20008000f00 */
[----:B------:R-:W-:Y:S01]  /*47f0*/  UIADD3 UR14, UPT, UPT, -UR67, URZ, URZ ;  /* 0x000000ff430e7290 */ /* 0x000fe2000fffe1ff */
[----:B------:R-:W-:Y:S01]  /*4800*/  IMAD.U32 R11, RZ, RZ, UR64 ;  /* 0x00000040ff0b7e24 */ /* 0x000fe2000f8e00ff */
[----:B------:R-:W-:-:S02]  /*4810*/  UIADD3 UR11, UPT, UPT, -UR64, URZ, URZ ;  /* 0x000000ff400b7290 */ /* 0x000fc4000fffe1ff */
[----:B------:R-:W-:Y:S02]  /*4820*/  UIMAD UR18, UR50, UR4, UR52 ;  /* 0x00000004321272a4 */ /* 0x000fe4000f8e0234 */
[----:B------:R-:W-:Y:S02]  /*4830*/  UIMAD UR21, UR49, UR4, UR52 ;  /* 0x00000004311572a4 */ /* 0x000fe4000f8e0234 */
[----:B------:R-:W-:Y:S02]  /*4840*/  UIMAD UR20, UR48, UR4, UR52 ;  /* 0x00000004301472a4 */ /* 0x000fe4000f8e0234 */
[----:B-1----:R-:W-:Y:S01]  /*4850*/  UIMAD UR4, UR45, UR5, UR6 ;  /* 0x000000052d0472a4 */ /* 0x002fe2000f8e0206 */
[----:B------:R-:W-:Y:S01]  /*4860*/  IMAD.U32 R10, RZ, RZ, UR18 ;  /* 0x00000012ff0a7e24 */ /* 0x000fe2000f8e00ff */
[----:B------:R-:W-:Y:S01]  /*4870*/  UIMAD UR17, UR10, UR17, UR25 ;  /* 0x000000110a1172a4 */ /* 0x000fe2000f8e0219 */
[----:B------:R-:W-:Y:S01]  /*4880*/  MOV R7, UR21 ;  /* 0x0000001500077c02 */ /* 0x000fe20008000f00 */
[----:B------:R-:W-:Y:S01]  /*4890*/  UIMAD UR16, UR10, UR16, UR24 ;  /* 0x000000100a1072a4 */ /* 0x000fe2000f8e0218 */
[----:B------:R-:W-:Y:S01]  /*48a0*/  IMAD.U32 R4, RZ, RZ, UR20 ;  /* 0x00000014ff047e24 */ /* 0x000fe2000f8e00ff */
[----:B------:R-:W-:Y:S01]  /*48b0*/  UIMAD UR14, UR10, UR14, UR22 ;  /* 0x0000000e0a0e72a4 */ /* 0x000fe2000f8e0216 */
[----:B------:R-:W-:Y:S01]  /*48c0*/  IMAD.U32 R21, RZ, RZ, UR4 ;  /* 0x00000004ff157e24 */ /* 0x000fe2000f8e00ff */
[----:B------:R-:W-:Y:S01]  /*48d0*/  UIMAD UR11, UR10, UR11, UR19 ;  /* 0x0000000b0a0b72a4 */ /* 0x000fe2000f8e0213 */
[----:B------:R-:W1:Y:S01]  /*48e0*/  LDCU UR10, c[0x0][0x4c8] ;  /* 0x00009900ff0a77ac */ /* 0x000e620008000800 */
[----:B------:R-:W-:-:S02]  /*48f0*/  UIMAD UR18, UR46, UR5, UR6 ;  /* 0x000000052e1272a4 */ /* 0x000fc4000f8e0206 */
[----:B------:R-:W-:Y:S02]  /*4900*/  UIMAD UR4, UR41, UR5, UR6 ;  /* 0x00000005290472a4 */ /* 0x000fe4000f8e0206 */
[----:B------:R-:W-:Y:S02]  /*4910*/  UIMAD UR20, UR44, UR5, UR6 ;  /* 0x000000052c1472a4 */ /* 0x000fe4000f8e0206 */
[----:B-----5:R-:W-:Y:S01]  /*4920*/  MOV R24, UR18 ;  /* 0x0000001200187c02 */ /* 0x020fe20008000f00 */
[----:B------:R-:W-:Y:S01]  /*4930*/  UIMAD UR18, UR42, UR5, UR6 ;  /* 0x000000052a1272a4 */ /* 0x000fe2000f8e0206 */
[----:B------:R-:W-:Y:S01]  /*4940*/  MOV R12, UR4 ;  /* 0x00000004000c7c02 */ /* 0x000fe20008000f00 */
[----:B------:R-:W-:Y:S01]  /*4950*/  UIMAD UR4, UR37, UR5, UR6 ;  /* 0x00000005250472a4 */ /* 0x000fe2000f8e0206 */
[----:B------:R-:W-:Y:S01]  /*4960*/  MOV R18, UR20 ;  /* 0x0000001400127c02 */ /* 0x000fe20008000f00 */
[----:B------:R-:W-:Y:S02]  /*4970*/  UIMAD UR20, UR40, UR5, UR6 ;  /* 0x00000005281472a4 */ /* 0x000fe4000f8e0206 */
[----:B------:R-:W-:Y:S01]  /*4980*/  IMAD.U32 R15, RZ, RZ, UR18 ;  /* 0x00000012ff0f7e24 */ /* 0x000fe2000f8e00ff */
[----:B------:R-:W-:Y:S01]  /*4990*/  UIMAD UR18, UR38, UR5, UR6 ;  /* 0x00000005261272a4 */ /* 0x000fe2000f8e0206 */
[----:B--2---:R-:W-:Y:S01]  /*49a0*/  IMAD.U32 R3, RZ, RZ, UR4 ;  /* 0x00000004ff037e24 */ /* 0x004fe2000f8e00ff */
[----:B-1----:R-:W-:Y:S01]  /*49b0*/  UIMAD UR5, UR17, UR10, UR7 ;  /* 0x0000000a110572a4 */ /* 0x002fe2000f8e0207 */
[----:B------:R-:W-:Y:S01]  /*49c0*/  IMAD.U32 R9, RZ, RZ, UR20 ;  /* 0x00000014ff097e24 */ /* 0x000fe2000f8e00ff */
[----:B------:R-:W-:-:S02]  /*49d0*/  UIMAD UR4, UR14, UR10, UR7 ;  /* 0x0000000a0e0472a4 */ /* 0x000fc4000f8e0207 */
[----:B------:R-:W-:Y:S01]  /*49e0*/  UIMAD UR6, UR16, UR10, UR7 ;  /* 0x0000000a100672a4 */ /* 0x000fe2000f8e0207 */
[----:B------:R-:W-:Y:S01]  /*49f0*/  MOV R6, UR18 ;  /* 0x0000001200067c02 */ /* 0x000fe20008000f00 */
[----:B------:R-:W1:Y:S01]  /*4a00*/  LDCU.64 UR74, c[0x0][0x390] ;  /* 0x00007200ff4a77ac */ /* 0x000e620008000a00 */
[----:B------:R-:W-:Y:S02]  /*4a10*/  MOV R34, UR5 ;  /* 0x0000000500227c02 */ /* 0x000fe40008000f00 */
[----:B------:R-:W-:Y:S01]  /*4a20*/  MOV R32, UR4 ;  /* 0x0000000400207c02 */ /* 0x000fe20008000f00 */
[----:B------:R-:W-:Y:S01]  /*4a30*/  UIMAD UR5, UR13, UR10, UR7 ;  /* 0x0000000a0d0572a4 */ /* 0x000fe2000f8e0207 */
[----:B------:R-:W-:Y:S01]  /*4a40*/  IMAD.U32 R33, RZ, RZ, UR6 ;  /* 0x00000006ff217e24 */ /* 0x000fe2000f8e00ff */
[----:B------:R-:W-:Y:S02]  /*4a50*/  UIMAD UR4, UR11, UR10, UR7 ;  /* 0x0000000a0b0472a4 */ /* 0x000fe4000f8e0207 */
[----:B------:R-:W-:-:S02]  /*4a60*/  UIMAD UR6, UR12, UR10, UR7 ;  /* 0x0000000a0c0672a4 */ /* 0x000fc4000f8e0207 */
[----:B------:R-:W-:Y:S01]  /*4a70*/  IMAD.U32 R31, RZ, RZ, UR5 ;  /* 0x00000005ff1f7e24 */ /* 0x000fe2000f8e00ff */
[----:B------:R-:W-:Y:S01]  /*4a80*/  UIMAD UR5, UR9, UR10, UR7 ;  /* 0x0000000a090572a4 */ /* 0x000fe2000f8e0207 */
[----:B------:R-:W-:Y:S01]  /*4a90*/  IMAD.U32 R29, RZ, RZ, UR4 ;  /* 0x00000004ff1d7e24 */ /* 0x000fe2000f8e00ff */
[----:B------:R-:W-:Y:S01]  /*4aa0*/  UIMAD UR4, UR8, UR10, UR7 ;  /* 0x0000000a080472a4 */ /* 0x000fe2000f8e0207 */
[----:B------:R-:W-:Y:S01]  /*4ab0*/  MOV R30, UR6 ;  /* 0x00000006001e7c02 */ /* 0x000fe20008000f00 */
[----:B------:R-:W-:Y:S02]  /*4ac0*/  UIADD3 UR67, UPT, UPT, UR61, 0x8, URZ ;  /* 0x000000083d437890 */ /* 0x000fe4000fffe0ff */
[----:B------:R-:W-:Y:S01]  /*4ad0*/  MOV R28, UR5 ;  /* 0x00000005001c7c02 */ /* 0x000fe20008000f00 */
[----:B------:R-:W-:Y:S01]  /*4ae0*/  UIADD3 UR59, UPT, UPT, UR61, 0x10, URZ ;  /* 0x000000103d3b7890 */ /* 0x000fe2000fffe0ff */
[----:B------:R-:W-:Y:S01]  /*4af0*/  IMAD.U32 R27, RZ, RZ, UR4 ;  /* 0x00000004ff1b7e24 */ /* 0x000fe2000f8e00ff */
[----:B------:R-:W-:-:S02]  /*4b00*/  UIADD3 UR51, UPT, UPT, UR61, 0x18, URZ ;  /* 0x000000183d337890 */ /* 0x000fc4000fffe0ff */
[----:B------:R-:W-:Y:S02]  /*4b10*/  UIADD3 UR43, UPT, UPT, UR61, 0x20, URZ ;  /* 0x000000203d2b7890 */ /* 0x000fe4000fffe0ff */
[----:B------:R-:W-:Y:S02]  /*4b20*/  UIADD3 UR35, UPT, UPT, UR61, 0x28, URZ ;  /* 0x000000283d237890 */ /* 0x000fe4000fffe0ff */
[----:B------:R-:W-:Y:S02]  /*4b30*/  UIADD3 UR27, UPT, UPT, UR61, 0x30, URZ ;  /* 0x000000303d1b7890 */ /* 0x000fe4000fffe0ff */
[----:B------:R-:W-:Y:S01]  /*4b40*/  UIADD3 UR19, UPT, UPT, UR61, 0x38, URZ ;  /* 0x000000383d137890 */ /* 0x000fe2000fffe0ff */
[----:B------:R-:W-:Y:S01]  /*4b50*/  UMOV UR11, UR39 ;  /* 0x00000027000b7c82 */ /* 0x000fe20008000000 */
[----:B-1----:R-:W-:-:S10]  /*4b60*/  UMOV UR31, UR60 ;  /* 0x0000003c001f7c82 */ /* 0x002fd40008000000 */
.L_x_35:
[----:B------:R-:W-:Y:S01]  /*4b70*/  @!P3 MOV R44, 0x10000 ;  /* 0x00010000002cb802 */ /* 0x000fe20000000f00 */
[----:B------:R-:W-:Y:S01]  /*4b80*/  ULEA UR10, UR11, UR55, 0x3 ;  /* 0x000000370b0a7291 */ /* 0x000fe2000f8e18ff */
[----:B---3--:R-:W-:Y:S11]  /*4b90*/  @P0 BRA `(.L_x_30) ;  /* 0x0000000000100947 */ /* 0x008ff60003800000 */
[----:B------:R-:W-:Y:S04]  /*4ba0*/  MOV R43, UR23 ;  /* 0x00000017002b7c02 */ /* 0x000fe80008000f00 */
[----:B------:R-:W-:Y:S04]  /*4bb0*/  SHF.L.U32 R46, R43, 0x1f, RZ ;  /* 0x0000001f2b2e7819 */ /* 0x000fe800000006ff */
[----:B------:R-:W1:Y:S02]  /*4bc0*/  SYNCS.PHASECHK.TRANS64.TRYWAIT P0, [UR10+0x30], R46 ;  /* 0x0000302eff0075a7 */ /* 0x000e64000800110a */
[----:B-1----:R-:W-:Y:S05]  /*4bd0*/  @!P0 BRA `(.L_x_31) ;  /* 0x0000008800248947 */ /* 0x002fea0003800000 */
.L_x_30:
[----:B------:R2:W-:Y:S01]  /*4be0*/  @!P3 SYNCS.ARRIVE.TRANS64 RZ, [UR10], R44 ;  /* 0x0000002cffffb9a7 */ /* 0x0005e2000800000a */
[----:B------:R-:W-:Y:S04]  /*4bf0*/  ULOP3.LUT UR4, UR71, 0x2, URZ, 0xfc, !UPT ;  /* 0x0000000247047892 */ /* 0x000fe8000f8efcff */
[----:B------:R-:W-:Y:S09]  /*4c00*/  UISETP.NE.AND UP0, UPT, UR4, 0x2, UPT ;  /* 0x000000020400788c */ /* 0x000ff2000bf05270 */
[----:B------:R-:W-:Y:S05]  /*4c10*/  BRA.U UP0, `(.L_x_32) ;  /* 0x0000000100047547 */ /* 0x000fea000b800000 */
[----:B------:R-:W-:Y:S05]  /*4c20*/  BPT.TRAP 0x1 ;  /* 0x000000040000795c */ /* 0x000fea0000300000 */
.L_x_32:
[----:B------:R-:W-:Y:S04]  /*4c30*/  BSSY.RECONVERGENT B0, `(.L_x_33) ;  /* 0x0000003000007945 */ /* 0x000fe80003800200 */
[----:B------:R-:W-:Y:S05]  /*4c40*/  @P2 BRA `(.L_x_34) ;  /* 0x0000000000042947 */ /* 0x000fea0003800000 */
[----:B------:R-:W-:Y:S05]  /*4c50*/  BPT.TRAP 0x1 ;  /* 0x000000040000795c */ /* 0x000fea0000300000 */
.L_x_34:
[----:B------:R-:W-:Y:S05]  /*4c60*/  BSYNC.RECONVERGENT B0 ;  /* 0x0000000000007941 */ /* 0x000fea0003800200 */
.L_x_33:
        /* <DEDUP_REMOVED lines=12> */
[----:B------:R-:W-:Y:S01]  /*4d30*/  UIADD3 UR12, UPT, UPT, UR11, 0x1, URZ ;  /* 0x000000010b0c7890 */ /* 0x000fe2000fffe0ff */
[----:B------:R-:W-:Y:S01]  /*4d40*/  R2UR UR70, R26 ;  /* 0x000000001a4672ca */ /* 0x000fe200000e0000 */
[----:B------:R-:W-:Y:S01]  /*4d50*/  ULOP3.LUT UR65, UR10, 0xfefffff8, URZ, 0xc0, !UPT ;  /* 0xfefffff80a417892 */ /* 0x000fe2000f8ec0ff */
[----:B------:R-:W-:Y:S01]  /*4d60*/  R2UR UR46, R23 ;  /* 0x00000000172e72ca */ /* 0x000fe200000e0000 */
[----:B------:R-:W-:Y:S01]  /*4d70*/  UISETP.NE.AND UP0, UPT, UR12, 0x6, UPT ;  /* 0x000000060c00788c */ /* 0x000fe2000bf05270 */
[----:B------:R-:W-:Y:S01]  /*4d80*/  R2UR UR62, R20 ;  /* 0x00000000143e72ca */ /* 0x000fe200000e0000 */
[----:B---3--:R-:W-:Y:S01]  /*4d90*/  UIMAD UR4, UR24, UR7, UR4 ;  /* 0x00000007180472a4 */ /* 0x008fe2000f8e0204 */
[----:B--2---:R-:W-:Y:S01]  /*4da0*/  MOV.SPILL R44, UR67 ;  /* 0x00000043002c7c02 */ /* 0x004fe20009000f00 */
[----:B------:R-:W-:Y:S01]  /*4db0*/  ULEA UR7, UR11, UR55, 0xe ;  /* 0x000000370b077291 */ /* 0x000fe2000f8e70ff */
[----:B------:R-:W-:Y:S01]  /*4dc0*/  R2UR UR67, R25 ;  /* 0x00000000194372ca */ /* 0x000fe200000e0000 */
[----:B----4-:R-:W-:Y:S01]  /*4dd0*/  UIMAD UR5, UR20, UR8, UR5 ;  /* 0x00000008140572a4 */ /* 0x010fe2000f8e0205 */
[----:B------:R-:W-:Y:S01]  /*4de0*/  MOV.SPILL R0, UR43 ;  /* 0x0000002b00007c02 */ /* 0x000fe20009000f00 */
[----:B------:R-:W-:Y:S01]  /*4df0*/  USEL UR8, URZ, 0x1, UP0 ;  /* 0x00000001ff087887 */ /* 0x000fe20008000000 */
[----:B------:R-:W-:Y:S01]  /*4e00*/  R2UR UR43, R22 ;  /* 0x00000000162b72ca */ /* 0x000fe200000e0000 */
[----:B------:R-:W-:Y:S01]  /*4e10*/  ULEA UR4, UR5, UR4, 0x5 ;  /* 0x0000000405047291 */ /* 0x000fe2000f8e28ff */
[----:B------:R-:W-:Y:S01]  /*4e20*/  MOV.SPILL R47, UR59 ;  /* 0x0000003b002f7c02 */ /* 0x000fe20009000f00 */
[----:B------:R-:W-:Y:S01]  /*4e30*/  ULOP3.LUT UR23, UR23, UR8, URZ, 0x3c, !UPT ;  /* 0x0000000817177292 */ /* 0x000fe2000f8e3cff */
[----:B------:R-:W-:Y:S01]  /*4e40*/  R2UR UR59, R19 ;  /* 0x00000000133b72ca */ /* 0x000fe200000e0000 */
[----:B------:R-:W-:Y:S01]  /*4e50*/  USEL UR39, UR12, URZ, UP0 ;  /* 0x000000ff0c277287 */ /* 0x000fe20008000000 */
[----:B------:R-:W-:Y:S01]  /*4e60*/  R2UR UR63, R52 ;  /* 0x00000000343f72ca */ /* 0x000fe200000e0000 */
[----:B------:R-:W-:Y:S01]  /*4e70*/  USHF.L.U32 UR66, UR15, 0x6, URZ ;  /* 0x000000060f427899 */ /* 0x000fe200080006ff */
[----:B------:R-:W-:Y:S01]  /*4e80*/  MOV.SPILL R45, UR71 ;  /* 0x00000047002d7c02 */ /* 0x000fe20009000f00 */
[----:B------:R-:W2:Y:S01]  /*4e90*/  LDCU.64 UR28, c[0x0][0x348] ;  /* 0x00006900ff1c77ac */ /* 0x000ea20008000a00 */
[----:B-1----:R-:W-:Y:S01]  /*4ea0*/  IMAD.U32 R46, RZ, RZ, UR23 ;  /* 0x00000017ff2e7e24 */ /* 0x002fe2000f8e00ff */
[----:B------:R-:W-:Y:S01]  /*4eb0*/  MOV.SPILL R43, UR47 ;  /* 0x0000002f002b7c02 */ /* 0x000fe20009000f00 */
[----:B------:R-:W-:Y:S01]  /*4ec0*/  ULEA UR5, UR39, UR55, 0x3 ;  /* 0x0000003727057291 */ /* 0x000fe2000f8e18ff */
[----:B------:R-:W-:Y:S01]  /*4ed0*/  R2UR.FILL UR71, R45 ;  /* 0x000000002d4772ca */ /* 0x000fe200004e0000 */
[----:B------:R-:W-:Y:S01]  /*4ee0*/  UIADD3 UR64, UPT, UPT, UR7, 0x8400, URZ ;  /* 0x0000840007407890 */ /* 0x000fe2000fffe0ff */
[----:B------:R-:W-:Y:S01]  /*4ef0*/  SHF.L.U32 R49, R46, 0x1f, RZ ;  /* 0x0000001f2e317819 */ /* 0x000fe200000006ff */
[----:B------:R-:W-:Y:S01]  /*4f00*/  UMOV UR72, 0x0 ;  /* 0x0000000000487882 */ /* 0x000fe20000000000 */
[----:B------:R-:W-:Y:S02]  /*4f10*/  UMOV UR73, 0x10000000 ;  /* 0x1000000000497882 */ /* 0x000fe40000000000 */
[----:B-----5:R-:W-:Y:S01]  /*4f20*/  UIMAD UR6, UR63, UR9, UR6 ;  /* 0x000000093f0672a4 */ /* 0x020fe2000f8e0206 */
[----:B------:R-:W-:Y:S01]  /*4f30*/  MOV.SPILL R48, UR63 ;  /* 0x0000003f00307c02 */ /* 0x000fe20009000f00 */
[----:B------:R-:W-:Y:S01]  /*4f40*/  UMOV UR18, UR66 ;  /* 0x0000004200127c82 */ /* 0x000fe20008000000 */
[----:B------:R4:W1:Y:S01]  /*4f50*/  SYNCS.PHASECHK.TRANS64.TRYWAIT P0, [UR5+0x30], R49 ;  /* 0x00003031ff0075a7 */ /* 0x0008620008001105 */
[----:B------:R-:W-:Y:S01]  /*4f60*/  ULEA UR4, UR6, UR4, 0xa ;  /* 0x0000000406047291 */ /* 0x000fe2000f8e50ff */
[----:B------:R-:W-:Y:S01]  /*4f70*/  R2UR.FILL UR63, R48 ;  /* 0x00000000303f72ca */ /* 0x000fe200004e0000 */
[----:B------:R-:W-:Y:S01]  /*4f80*/  UMOV UR9, UR67 ;  /* 0x0000004300097c82 */ /* 0x000fe20008000000 */
[----:B------:R-:W-:Y:S01]  /*4f90*/  UMOV UR8, UR68 ;  /* 0x0000004400087c82 */ /* 0x000fe20008000000 */
[----:B--2---:R-:W-:Y:S01]  /*4fa0*/  UIADD3 UR16, UP1, UPT, UR28, 0x80, URZ ;  /* 0x000000801c107890 */ /* 0x004fe2000ff3e0ff */
[----:B------:R-:W-:Y:S01]  /*4fb0*/  R2UR.FILL UR47, R43 ;  /* 0x000000002b2f72ca */ /* 0x000fe200004e0000 */
[----:B------:R-:W-:Y:S02]  /*4fc0*/  UPRMT UR4, UR4, 0x5410, URZ ;  /* 0x0000541004047896 */ /* 0x000fe400080000ff */
[----:B------:R-:W-:Y:S02]  /*4fd0*/  UIADD3.X UR17, UPT, UPT, URZ, UR29, URZ, UP1, !UPT ;  /* 0x0000001dff117290 */ /* 0x000fe40008ffe4ff */
[----:B------:R-:W-:Y:S01]  /*4fe0*/  UIADD3 UR40, UPT, UPT, UR7, 0x8c00, URZ ;  /* 0x00008c0007287890 */ /* 0x000fe2000fffe0ff */
[----:B------:R-:W-:Y:S01]  /*4ff0*/  UMOV UR42, UR18 ;  /* 0x00000012002a7c82 */ /* 0x000fe20008000000 */
[----:B------:R-:W-:Y:S01]  /*5000*/  UIADD3 UR56, UPT, UPT, UR7, 0x9400, URZ ;  /* 0x0000940007387890 */ /* 0x000fe2000fffe0ff */
[----:B------:R-:W-:Y:S01]  /*5010*/  UMOV UR58, UR18 ;  /* 0x00000012003a7c82 */ /* 0x000fe20008000000 */
[----:B------:R-:W-:Y:S03]  /*5020*/  UIADD3 UR48, UPT, UPT, UR7, 0x21c00, URZ ;  /* 0x00021c0007307890 */ /* 0x000fe6000fffe0ff */
        /* <DEDUP_REMOVED lines=15> */
[----:B--2---:R-:W-:Y:S02]  /*5120*/  UIADD3 UR66, UPT, UPT, UR18, 0x20, URZ ;  /* 0x0000002012427890 */ /* 0x004fe4000fffe0ff */
[----:B------:R-:W-:Y:S01]  /*5130*/  UIADD3 UR64, UPT, UPT, UR7, 0x8800, URZ ;  /* 0x0000880007407890 */ /* 0x000fe2000fffe0ff */
[----:B------:R-:W-:Y:S01]  /*5140*/  UMOV UR67, UR9 ;  /* 0x0000000900437c82 */ /* 0x000fe20008000000 */
[----:B------:R-:W-:Y:S01]  /*5150*/  UMOV UR68, UR8 ;  /* 0x0000000800447c82 */ /* 0x000fe20008000000 */
[----:B------:R-:W-:Y:S01]  /*5160*/  UMOV UR69, UR6 ;  /* 0x0000000600457c82 */ /* 0x000fe20008000000 */
[----:B------:R-:W-:Y:S01]  /*5170*/  UMOV UR70, UR5 ;  /* 0x0000000500467c82 */ /* 0x000fe20008000000 */
        /* <DEDUP_REMOVED lines=10> */
[----:B------:R3:W-:Y:S01]  /*5220*/  UTMALDG.5D.IM2COL.2CTA [UR40], [UR16], UR4, desc[UR72] ;  /* 0x00004828100073b4 */ /* 0x0007e20008261004 */
[----:B------:R-:W-:Y:S01]  /*5230*/  UMOV UR13, UR6 ;  /* 0x00000006000d7c82 */ /* 0x000fe20008000000 */
[----:B------:R-:W-:Y:S01]  /*5240*/  UMOV UR14, UR5 ;  /* 0x00000005000e7c82 */ /* 0x000fe20008000000 */
[----:B------:R-:W-:Y:S01]  /*5250*/  UMOV UR6, UR61 ;  /* 0x0000003d00067c82 */ /* 0x000fe20008000000 */
[----:B------:R-:W-:Y:S01]  /*5260*/  UMOV UR5, UR62 ;  /* 0x0000003e00057c82 */ /* 0x000fe20008000000 */
[----:B------:R5:W-:Y:S01]  /*5270*/  UTMALDG.5D.IM2COL.2CTA [UR8], [UR16], UR4, desc[UR72] ;  /* 0x00004808100073b4 */ /* 0x000be20008261004 */
[----:B------:R4:W-:Y:S01]  /*5280*/  UTMALDG.5D.IM2COL.2CTA [UR56], [UR16], UR4, desc[UR72] ;  /* 0x00004838100073b4 */ /* 0x0009e20008261004 */
[----:B--2---:R-:W-:Y:S01]  /*5290*/  R2UR UR67, R16 ;  /* 0x00000000104372ca */ /* 0x004fe200000e0000 */
[----:B------:R-:W-:Y:S01]  /*52a0*/  UIADD3 UR64, UPT, UPT, UR7, 0x9c00, URZ ;  /* 0x00009c0007407890 */ /* 0x000fe2000fffe0ff */
[----:B------:R-:W-:Y:S01]  /*52b0*/  R2UR UR68, R15 ;  /* 0x000000000f4472ca */ /* 0x000fe200000e0000 */
[----:B------:R-:W-:Y:S01]  /*52c0*/  UMOV UR66, UR18 ;  /* 0x0000001200427c82 */ /* 0x000fe20008000000 */
[----:B------:R-:W-:Y:S02]  /*52d0*/  R2UR UR69, R31 ;  /* 0x000000001f4572ca */ /* 0x000fe400000e0000 */
[----:B------:R-:W-:Y:S02]  /*52e0*/  R2UR UR70, R17 ;  /* 0x00000000114672ca */ /* 0x000fe400000e0000 */
[----:B---3--:R-:W-:Y:S01]  /*52f0*/  R2UR UR43, R13 ;  /* 0x000000000d2b72ca */ /* 0x008fe200000e0000 */
[----:B------:R-:W-:Y:S01]  /*5300*/  UIADD3 UR40, UPT, UPT, UR7, 0xa400, URZ ;  /* 0x0000a40007287890 */ /* 0x000fe2000fffe0ff */
[----:B------:R-:W-:Y:S02]  /*5310*/  R2UR UR44, R12 ;  /* 0x000000000c2c72ca */ /* 0x000fe400000e0000 */
[----:B------:R-:W-:Y:S02]  /*5320*/  R2UR UR45, R30 ;  /* 0x000000001e2d72ca */ /* 0x000fe400000e0000 */
[----:B------:R-:W-:Y:S01]  /*5330*/  R2UR UR46, R14 ;  /* 0x000000000e2e72ca */ /* 0x000fe200000e0000 */
[----:B-----5:R-:W-:Y:S01]  /*5340*/  UIADD3 UR8, UPT, UPT, UR7, 0x9800, URZ ;  /* 0x0000980007087890 */ /* 0x020fe2000fffe0ff */
        /* <DEDUP_REMOVED lines=8> */
[----:B----4-:R-:W-:Y:S01]  /*53d0*/  R2UR UR59, R10 ;  /* 0x000000000a3b72ca */ /* 0x010fe200000e0000 */
        /* <DEDUP_REMOVED lines=17> */
[----:B---3--:R-:W-:Y:S01]  /*54f0*/  R2UR UR68, R6 ;  /* 0x00000000064472ca */ /* 0x008fe200000e0000 */
        /* <DEDUP_REMOVED lines=35> */
[----:B---3--:R-:W-:Y:S01]  /*5730*/  R2UR.FILL UR59, R47 ;  /* 0x000000002f3b72ca */ /* 0x008fe200004e0000 */
[----:B------:R2:W-:Y:S01]  /*5740*/  UTMALDG.5D.IM2COL.2CTA [UR8], [UR16], UR4, desc[UR72] ;  /* 0x00004808100073b4 */ /* 0x0005e20008261004 */
[----:B------:R-:W-:Y:S01]  /*5750*/  UIADD3 UR56, UPT, UPT, UR7, 0x21400, URZ ;  /* 0x0002140007387890 */ /* 0x000fe2000fffe0ff */
[----:B------:R-:W-:Y:S01]  /*5760*/  UMOV UR62, UR63 ;  /* 0x0000003f003e7c82 */ /* 0x000fe20008000000 */
[----:B------:R-:W-:Y:S01]  /*5770*/  UMOV UR5, UR70 ;  /* 0x0000004600057c82 */ /* 0x000fe20008000000 */
[----:B------:R-:W-:Y:S01]  /*5780*/  UMOV UR6, UR24 ;  /* 0x0000001800067c82 */ /* 0x000fe20008000000 */
[----:B------:R-:W-:Y:S01]  /*5790*/  R2UR UR24, R35 ;  /* 0x00000000231872ca */ /* 0x000fe200000e0000 */
[----:B------:R-:W-:Y:S01]  /*57a0*/  UMOV UR60, UR6 ;  /* 0x00000006003c7c82 */ /* 0x000fe20008000000 */
[----:B------:R3:W-:Y:S01]  /*57b0*/  UTMALDG.5D.IM2COL.2CTA [UR64], [UR16], UR4, desc[UR72] ;  /* 0x00004840100073b4 */ /* 0x0007e20008261004 */
[----:B------:R-:W-:Y:S01]  /*57c0*/  UMOV UR52, UR6 ;  /* 0x0000000600347c82 */ /* 0x000fe20008000000 */
[----:B------:R-:W-:Y:S01]  /*57d0*/  UMOV UR36, UR6 ;  /* 0x0000000600247c82 */ /* 0x000fe20008000000 */
        /* <DEDUP_REMOVED lines=9> */
[----:B---3--:R-:W-:Y:S01]  /*5870*/  UMOV UR69, UR20 ;  /* 0x0000001400457c82 */ /* 0x008fe20008000000 */
[----:B------:R2:W-:Y:S01]  /*5880*/  UTMALDG.5D.IM2COL.2CTA [UR8], [UR16], UR4, desc[UR72] ;  /* 0x00004808100073b4 */ /* 0x0005e20008261004 */
[----:B------:R-:W-:Y:S01]  /*5890*/  R2UR.FILL UR67, R44 ;  /* 0x000000002c4372ca */ /* 0x000fe200004e0000 */
[----:B------:R-:W-:Y:S01]  /*58a0*/  UIADD3 UR64, UPT, UPT, UR7, 0x20c00, URZ ;  /* 0x00020c0007407890 */ /* 0x000fe2000fffe0ff */
[----:B------:R-:W-:Y:S01]  /*58b0*/  UMOV UR68, UR6 ;  /* 0x0000000600447c82 */ /* 0x000fe20008000000 */
        /* <DEDUP_REMOVED lines=17> */
[----:B--2---:R-:W-:Y:S02]  /*59d0*/  UIADD3 UR4, UP0, UPT, UR28, 0x200, URZ ;  /* 0x000002001c047890 */ /* 0x004fe4000ff1e0ff */
[----:B------:R-:W-:Y:S02]  /*59e0*/  UIADD3 UR8, UPT, UPT, UR7, 0x20400, URZ ;  /* 0x0002040007087890 */ /* 0x000fe4000fffe0ff */
[----:B------:R-:W-:Y:S01]  /*59f0*/  UIADD3.X UR5, UPT, UPT, URZ, UR29, URZ, UP0, !UPT ;  /* 0x0000001dff057290 */ /* 0x000fe200087fe4ff */
[----:B------:R-:W-:Y:S01]  /*5a00*/  UMOV UR10, UR18 ;  /* 0x00000012000a7c82 */ /* 0x000fe20008000000 */
[----:B------:R-:W-:Y:S01]  /*5a10*/  UMOV UR11, UR24 ;  /* 0x00000018000b7c82 */ /* 0x000fe20008000000 */
[----:B------:R-:W-:Y:S01]  /*5a20*/  UMOV UR12, UR6 ;  /* 0x00000006000c7c82 */ /* 0x000fe20008000000 */
[----:B------:R-:W-:Y:S01]  /*5a30*/  UMOV UR13, UR20 ;  /* 0x00000014000d7c82 */ /* 0x000fe20008000000 */
[----:B------:R-:W-:Y:S01]  /*5a40*/  UMOV UR14, UR63 ;  /* 0x0000003f000e7c82 */ /* 0x000fe20008000000 */
[----:B------:R-:W-:Y:S03]  /*5a50*/  UIADD3 UR24, UPT, UPT, UR7, 0x23400, URZ ;  /* 0x0002340007187890 */ /* 0x000fe6000fffe0ff */
[----:B------:R2:W-:Y:S01]  /*5a60*/  UTMALDG.5D.2CTA [UR8], [UR4], desc[UR72] ;  /* 0x00004808040075b4 */ /* 0x0005e20008221000 */
[----:B------:R-:W-:Y:S01]  /*5a70*/  UMOV UR28, UR6 ;  /* 0x00000006001c7c82 */ /* 0x000fe20008000000 */
[----:B------:R-:W-:Y:S02]  /*5a80*/  UIADD3 UR16, UPT, UPT, UR7, 0x23c00, URZ ;  /* 0x00023c0007107890 */ /* 0x000fe4000fffe0ff */
[----:B--2---:R-:W-:Y:S01]  /*5a90*/  UIADD3 UR8, UPT, UPT, UR7, 0x20800, URZ ;  /* 0x0002080007087890 */ /* 0x004fe2000fffe0ff */
[----:B------:R-:W-:Y:S08]  /*5aa0*/  UMOV UR10, UR21 ;  /* 0x00000015000a7c82 */ /* 0x000ff00008000000 */
[----:B------:R2:W-:Y:S01]  /*5ab0*/  UTMALDG.5D.2CTA [UR8], [UR4], desc[UR72] ;  /* 0x00004808040075b4 */ /* 0x0005e20008221000 */
[----:B------:R3:W-:Y:S01]  /*5ac0*/  UTMALDG.5D.2CTA [UR64], [UR4], desc[UR72] ;  /* 0x00004840040075b4 */ /* 0x0007e20008221000 */
[----:B--2---:R-:W-:Y:S01]  /*5ad0*/  UIADD3 UR8, UPT, UPT, UR7, 0x21000, URZ ;  /* 0x0002100007087890 */ /* 0x004fe2000fffe0ff */
[----:B------:R-:W-:Y:S01]  /*5ae0*/  UMOV UR11, UR67 ;  /* 0x00000043000b7c82 */ /* 0x000fe20008000000 */
[----:B---3--:R-:W-:Y:S01]  /*5af0*/  UMOV UR69, UR21 ;  /* 0x0000001500457c82 */ /* 0x008fe20008000000 */
[----:B------:R-:W-:Y:S01]  /*5b00*/  UMOV UR68, UR22 ;  /* 0x0000001600447c82 */ /* 0x000fe20008000000 */
[----:B------:R-:W-:Y:S01]  /*5b10*/  UMOV UR70, UR20 ;  /* 0x0000001400467c82 */ /* 0x000fe20008000000 */
[----:B------:R-:W-:Y:S01]  /*5b20*/  UMOV UR10, UR69 ;  /* 0x00000045000a7c82 */ /* 0x000fe20008000000 */
[----:B------:R-:W-:Y:S01]  /*5b30*/  UMOV UR13, UR70 ;  /* 0x00000046000d7c82 */ /* 0x000fe20008000000 */
[----:B------:R-:W-:Y:S01]  /*5b40*/  UMOV UR9, UR68 ;  /* 0x0000004400097c82 */ /* 0x000fe20008000000 */
[----:B------:R-:W2:Y:S01]  /*5b50*/  LDCU UR69, c[0x0][0x38c] ;  /* 0x00007180ff4577ac */ /* 0x000ea20008000800 */
[----:B------:R3:W-:Y:S01]  /*5b60*/  UTMALDG.5D.2CTA [UR8], [UR4], desc[UR72] ;  /* 0x00004808040075b4 */ /* 0x0007e20008221000 */
        /* <DEDUP_REMOVED lines=15> */
[----:B------:R-:W-:Y:S04]  /*5c60*/  UIADD3 UR6, UPT, UPT, UR6, 0x1, URZ ;  /* 0x0000000106067890 */ /* 0x000fe8000fffe0ff */
[----:B--2---:R-:W-:Y:S04]  /*5c70*/  UISETP.NE.AND UP2, UPT, UR6, UR69, UPT ;  /* 0x000000450600728c */ /* 0x004fe8000bf45270 */
[----:B------:R-:W-:Y:S06]  /*5c80*/  USEL UR6, UR6, URZ, UP2 ;  /* 0x000000ff06067287 */ /* 0x000fec0009000000 */
[----:B------:R-:W-:Y:S01]  /*5c90*/  IMAD.U32 R0, RZ, RZ, UR6 ;  /* 0x00000006ff007e24 */ /* 0x000fe2000f8e00ff */
[----:B---3--:R-:W-:Y:S01]  /*5ca0*/  UIADD3 UR8, UPT, UPT, UR7, 0x21800, URZ ;  /* 0x0002180007087890 */ /* 0x008fe2000fffe0ff */
        /* <DEDUP_REMOVED lines=23> */
[----:B--2---:R-:W-:Y:S02]  /*5e20*/  UIADD3 UR5, UPT, UPT, UR70, 0x1, URZ ;  /* 0x0000000146057890 */ /* 0x004fe4000fffe0ff */
[----:B------:R-:W-:Y:S02]  /*5e30*/  @UP2 UIADD3 UR5, UPT, UPT, UR70, URZ, URZ ;  /* 0x000000ff46052290 */ /* 0x000fe4000fffe0ff */
[----:B------:R-:W-:Y:S02]  /*5e40*/  UIADD3 UR4, UPT, UPT, UR63, 0x1, URZ ;  /* 0x000000013f047890 */ /* 0x000fe4000fffe0ff */
[----:B------:R-:W-:Y:S02]  /*5e50*/  UISETP.NE.AND UP1, UPT, UR5, UR74, UPT ;  /* 0x0000004a0500728c */ /* 0x000fe4000bf25270 */
[----:B------:R-:W-:Y:S02]  /*5e60*/  UIADD3 UR8, UPT, UPT, UR31, -0x1, URZ ;  /* 0xffffffff1f087890 */ /* 0x000fe4000fffe0ff */
[----:B------:R-:W-:Y:S01]  /*5e70*/  USEL UR5, UR5, URZ, UP1 ;  /* 0x000000ff05057287 */ /* 0x000fe20008800000 */
[----:B------:R-:W-:Y:S05]  /*5e80*/  UMOV UR11, UR39 ;  /* 0x00000027000b7c82 */ /* 0x000fea0008000000 */
[----:B------:R-:W-:Y:S01]  /*5e90*/  IMAD.U32 R51, RZ, RZ, UR5 ;  /* 0x00000005ff337e24 */ /* 0x000fe2000f8e00ff */
[----:B------:R-:W-:Y:S04]  /*5ea0*/  @UP1 UIADD3 UR4, UPT, UPT, UR63, URZ, URZ ;  /* 0x000000ff3f041290 */ /* 0x000fe8000fffe0ff */
[----:B------:R-:W-:Y:S04]  /*5eb0*/  UISETP.NE.AND UP0, UPT, UR4, UR75, UPT ;  /* 0x0000004b0400728c */ /* 0x000fe8000bf05270 */
[----:B------:R-:W-:Y:S06]  /*5ec0*/  USEL UR4, UR4, URZ, UP0 ;  /* 0x000000ff04047287 */ /* 0x000fec0008000000 */
[----:B------:R-:W-:Y:S01]  /*5ed0*/  IMAD.U32 R52, RZ, RZ, UR4 ;  /* 0x00000004ff347e24 */ /* 0x000fe2000f8e00ff */
[----:B------:R-:W-:Y:S02]  /*5ee0*/  @UP0 UIADD3 UR7, UPT, UPT, UR15, URZ, URZ ;  /* 0x000000ff0f070290 */ /* 0x000fe4000fffe0ff */
[----:B------:R-:W-:Y:S03]  /*5ef0*/  UISETP.GT.U32.AND UP0, UPT, UR31, 0x1, UPT ;  /* 0x000000011f00788c */ /* 0x000fe6000bf04070 */
[----:B------:R-:W-:Y:S02]  /*5f00*/  UMOV UR31, UR8 ;  /* 0x00000008001f7c82 */ /* 0x000fe40008000000 */
[----:B------:R-:W-:Y:S04]  /*5f10*/  UMOV UR15, UR7 ;  /* 0x00000007000f7c82 */ /* 0x000fe80008000000 */
[----:B-1----:R-:W-:Y:S05]  /*5f20*/  BRA.U UP0, `(.L_x_35) ;  /* 0xffffffed00107547 */ /* 0x002fea000b83ffff */
.L_x_29:
[----:B--2---:R-:W-:Y:S01]  /*5f30*/  SHF.L.U32 R3, R2, 0x1f, RZ ;  /* 0x0000001f02037819 */ /* 0x004fe200000006ff */
[----:B------:R-:W-:-:S03]  /*5f40*/  NOP ;  /* 0x0000000000007918 */ /* 0x000fc60000000000 */
[----:B---3--:R-:W2:Y:S02]  /*5f50*/  SYNCS.PHASECHK.TRANS64.TRYWAIT P0, [UR55+0xb0], R3 ;  /* 0x0000b003ff0075a7 */ /* 0x008ea40008001137 */
[----:B--2---:R-:W-:Y:S05]  /*5f60*/  @!P0 BRA `(.L_x_36) ;  /* 0x0000007400588947 */ /* 0x004fea0003800000 */
.L_x_147:
[----:B------:R-:W3:Y:S01]  /*5f70*/  LDS.128 R4, [UR55+0xf0] ;  /* 0x0000f037ff047984 */ /* 0x000ee20008000c00 */
[----:B------:R-:W-:Y:S01]  /*5f80*/  UIADD3 UR4, UPT, UPT, UR55, 0xb8, URZ ;  /* 0x000000b837047890 */ /* 0x000fe2000fffe0ff */
[----:B------:R-:W-:Y:S01]  /*5f90*/  R2UR UR7, R39 ;  /* 0x00000000270772ca */ /* 0x000fe200000e0000 */
[----:B------:R-:W-:Y:S01]  /*5fa0*/  UISETP.GE.AND UP0, UPT, UR47, 0x1, UPT ;  /* 0x000000012f00788c */ /* 0x000fe2000bf06270 */
[----:B------:R-:W-:Y:S01]  /*5fb0*/  @!PT LDS RZ, [RZ] ;  /* 0x00000000fffff984 */ /* 0x000fe20000000800 */
[----:B------:R-:W-:Y:S01]  /*5fc0*/  @!PT LDS RZ, [RZ] ;  /* 0x00000000fffff984 */ /* 0x000fe20000000800 */
[----:B------:R-:W-:Y:S01]  /*5fd0*/  @!PT LDS RZ, [RZ] ;  /* 0x00000000fffff984 */ /* 0x000fe20000000800 */
[----:B------:R-:W-:Y:S01]  /*5fe0*/  @!PT LDS RZ, [RZ] ;  /* 0x00000000fffff984 */ /* 0x000fe20000000800 */
[----:B------:R4:W-:Y:S06]  /*5ff0*/  MEMBAR.ALL.CTA ;  /* 0x0000000000007992 */ /* 0x0009ec0000008000 */
[----:B----4-:R-:W4:Y:S01]  /*6000*/  FENCE.VIEW.ASYNC.S ;  /* 0x00000000000073c6 */ /* 0x010f220000000000 */
[----:B------:R-:W-:-:S09]  /*6010*/  UPRMT UR4, URZ, 0x654, UR4 ;  /* 0x00000654ff047896 */ /* 0x000fd20008000004 */
[----:B----4-:R-:W-:Y:S01]  /*6020*/  SYNCS.ARRIVE.TRANS64.RED.A1T0 RZ, [UR4], RZ ;  /* 0x000000ffffff79a7 */ /* 0x010fe20008100404 */
[----:B---3--:R-:W-:-:S13]  /*6030*/  LOP3.LUT P0, RZ, R6, 0x1, RZ, 0xc0, !PT ;  /* 0x0000000106ff7812 */ /* 0x008fda000780c0ff */
[----:B------:R-:W-:Y:S01]  /*6040*/  VOTEU.ANY UP1, P0 ;  /* 0x0000000000ff7886 */ /* 0x000fe20000020100 */
[----:B------:R-:W-:-:S13]  /*6050*/  PLOP3.LUT P0, PT, PT, PT, UP1, 0x80, 0x8 ;  /* 0x000000000008781c */ /* 0x000fda0003f0f018 */
[----:B--2---:R-:W-:Y:S02]  /*6060*/  @P0 MOV R0, R4 ;  /* 0x0000000400000202 */ /* 0x004fe40000000f00 */
[----:B------:R-:W-:Y:S02]  /*6070*/  @P0 LOP3.LUT R4, R5, 0xffff, RZ, 0xc0, !PT ;  /* 0x0000ffff05040812 */ /* 0x000fe400078ec0ff */
[----:B------:R-:W-:Y:S02]  /*6080*/  @P0 R2UR UR6, R0 ;  /* 0x00000000000602ca */ /* 0x000fe400000e0000 */
[----:B------:R-:W-:-:S11]  /*6090*/  @P0 R2UR UR5, R4 ;  /* 0x00000000040502ca */ /* 0x000fd600000e0000 */
[----:B------:R-:W-:Y:S02]  /*60a0*/  @UP1 UMOV UR7, UR6 ;  /* 0x0000000600071c82 */ /* 0x000fe40008000000 */
[----:B------:R-:W-:Y:S01]  /*60b0*/  IMAD.U32 R39, RZ, RZ, UR7 ;  /* 0x00000007ff277e24 */ /* 0x000fe2000f8e00ff */
[----:B------:R-:W-:Y:S01]  /*60c0*/  @UP1 UMOV UR77, UR5 ;  /* 0x00000005004d1c82 */ /* 0x000fe20008000000 */
[----:B------:R-:W-:Y:S05]  /*60d0*/  BRA.U !UP0, `(.L_x_37) ;  /* 0x0000000108e47547 */ /* 0x000fea000b800000 */
[----:B------:R-:W2:Y:S01]  /*60e0*/  LDCU.128 UR16, c[0x0][0xc10] ;  /* 0x00018200ff1077ac */ /* 0x000ea20008000c00 */
[----:B------:R-:W-:Y:S02]  /*60f0*/  R2UR UR8, R37 ;  /* 0x00000000250872ca */ /* 0x000fe400000e0000 */
[----:B------:R-:W-:Y:S01]  /*6100*/  R2UR UR9, R38 ;  /* 0x00000000260972ca */ /* 0x000fe200000e0000 */
[----:B------:R-:W3:Y:S01]  /*6110*/  LDCU UR20, c[0x0][0xc20] ;  /* 0x00018400ff1477ac */ /* 0x000ee20008000800 */
[----:B------:R-:W-:Y:S01]  /*6120*/  R2UR UR21, R39 ;  /* 0x00000000271572ca */ /* 0x000fe200000e0000 */
[----:B------:R-:W4:Y:S01]  /*6130*/  LDCU UR13, c[0x0][0xc0c] ;  /* 0x00018180ff0d77ac */ /* 0x000f220008000800 */
[----:B------:R-:W1:Y:S01]  /*6140*/  LDCU.64 UR14, c[0x0][0xc28] ;  /* 0x00018500ff0e77ac */ /* 0x000e620008000a00 */
[----:B------:R-:W-:-:S06]  /*6150*/  UISETP.NE.AND UP3, UPT, UR47, 0x1, UPT ;  /* 0x000000012f00788c */ /* 0x000fcc000bf65270 */
[----:B--2---:R-:W-:Y:S02]  /*6160*/  UIMAD.WIDE.U32 UR4, UR8, UR19, URZ ;  /* 0x00000013080472a5 */ /* 0x004fe4000f8e00ff */
[----:B------:R-:W-:Y:S02]  /*6170*/  UIMAD.WIDE.U32 UR6, UR9, UR16, URZ ;  /* 0x00000010090672a5 */ /* 0x000fe4000f8e00ff */
[----:B------:R-:W-:Y:S02]  /*6180*/  UISETP.NE.AND UP0, UPT, UR18, 0x1, UPT ;  /* 0x000000011200788c */ /* 0x000fe4000bf05270 */
[----:B------:R-:W-:Y:S01]  /*6190*/  UIMAD.WIDE.U32 UR10, UR77, UR19, URZ ;  /* 0x000000134d0a72a5 */ /* 0x000fe2000f8e00ff */
[----:B------:R-:W-:Y:S01]  /*61a0*/  UMOV UR4, UR5 ;  /* 0x0000000500047c82 */ /* 0x000fe20008000000 */
[----:B----4-:R-:W-:Y:S02]  /*61b0*/  UISETP.NE.AND UP2, UPT, UR13, 0x1, UPT ;  /* 0x000000010d00788c */ /* 0x010fe4000bf45270 */
[----:B---3--:R-:W-:-:S03]  /*61c0*/  USHF.R.U32.HI UR5, URZ, UR20, UR4 ;  /* 0x00000014ff057299 */ /* 0x008fc60008011604 */
[----:B------:R-:W-:Y:S01]  /*61d0*/  UMOV UR4, UR7 ;  /* 0x0000000700047c82 */ /* 0x000fe20008000000 */
[----:B------:R-:W-:Y:S02]  /*61e0*/  USEL UR8, UR8, UR5, !UP0 ;  /* 0x0000000508087287 */ /* 0x000fe4000c000000 */
[----:B------:R-:W-:Y:S02]  /*61f0*/  USHF.R.U32.HI UR4, URZ, UR17, UR4 ;  /* 0x00000011ff047299 */ /* 0x000fe40008011604 */
[----:B------:R-:W-:Y:S02]  /*6200*/  UIMAD.WIDE.U32 UR6, UR21, UR16, URZ ;  /* 0x00000010150672a5 */ /* 0x000fe4000f8e00ff */
[----:B------:R-:W-:Y:S02]  /*6210*/  USEL UR12, UR9, UR4, !UP2 ;  /* 0x00000004090c7287 */ /* 0x000fe4000d000000 */
[----:B-1----:R-:W-:Y:S01]  /*6220*/  UIMAD.WIDE.U32 UR4, UR8, UR14, URZ ;  /* 0x0000000e080472a5 */ /* 0x002fe2000f8e00ff */
[----:B------:R-:W-:Y:S01]  /*6230*/  UMOV UR9, UR11 ;  /* 0x0000000b00097c82 */ /* 0x000fe20008000000 */
[----:B------:R-:W-:-:S02]  /*6240*/  UIMAD.WIDE.U32 UR10, UR12, UR14, URZ ;  /* 0x0000000e0c0a72a5 */ /* 0x000fc4000f8e00ff */
[----:B------:R-:W-:-:S03]  /*6250*/  USHF.R.U32.HI UR9, URZ, UR20, UR9 ;  /* 0x00000014ff097299 */ /* 0x000fc60008011609 */
[----:B------:R-:W-:Y:S01]  /*6260*/  UMOV UR4, UR5 ;  /* 0x0000000500047c82 */ /* 0x000fe20008000000 */
[----:B------:R-:W-:Y:S01]  /*6270*/  UMOV UR6, UR7 ;  /* 0x0000000700067c82 */ /* 0x000fe20008000000 */
[----:B------:R-:W-:Y:S01]  /*6280*/  @UP3 USHF.R.U32.HI UR8, URZ, UR15, UR4 ;  /* 0x0000000fff083299 */ /* 0x000fe20008011604 */
[----:B------:R-:W-:Y:S01]  /*6290*/  UMOV UR5, UR11 ;  /* 0x0000000b00057c82 */ /* 0x000fe20008000000 */
[----:B------:R-:W-:Y:S02]  /*62a0*/  USHF.R.U32.HI UR17, URZ, UR17, UR6 ;  /* 0x00000011ff117299 */ /* 0x000fe40008011606 */
[----:B------:R-:W-:Y:S02]  /*62b0*/  USEL UR4, UR77, UR9, !UP0 ;  /* 0x000000094d047287 */ /* 0x000fe4000c000000 */
[----:B------:R-:W-:Y:S02]  /*62c0*/  @UP3 USHF.R.U32.HI UR12, URZ, UR15, UR5 ;  /* 0x0000000fff0c3299 */ /* 0x000fe40008011605 */
[----:B------:R-:W-:-:S02]  /*62d0*/  UIMAD UR6, UR47, UR8, URZ ;  /* 0x000000082f0672a4 */ /* 0x000fc4000f8e02ff */
[----:B------:R-:W-:Y:S02]  /*62e0*/  USEL UR5, UR21, UR17, !UP2 ;  /* 0x0000001115057287 */ /* 0x000fe4000d000000 */
[----:B------:R-:W-:Y:S02]  /*62f0*/  UIMAD UR8, UR47, UR12, URZ ;  /* 0x0000000c2f0872a4 */ /* 0x000fe4000f8e02ff */
[----:B------:R-:W-:Y:S02]  /*6300*/  UISETP.GE.AND UP0, UPT, UR4, UR6, UPT ;  /* 0x000000060400728c */ /* 0x000fe4000bf06270 */
[----:B------:R-:W-:Y:S02]  /*6310*/  UIMAD.WIDE.U32 UR6, UR4, UR14, URZ ;  /* 0x0000000e040672a5 */ /* 0x000fe4000f8e00ff */
[----:B------:R-:W-:Y:S02]  /*6320*/  UISETP.GE.OR UP0, UPT, UR5, UR8, UP0 ;  /* 0x000000080500728c */ /* 0x000fe40008706670 */
[----:B------:R-:W-:-:S02]  /*6330*/  UIMAD.WIDE.U32 UR8, UR5, UR14, URZ ;  /* 0x0000000e050872a5 */ /* 0x000fc4000f8e00ff */
[----:B------:R-:W-:Y:S01]  /*6340*/  UIADD3 UR10, UPT, UPT, -UR4, URZ, URZ ;  /* 0x000000ff040a7290 */ /* 0x000fe2000fffe1ff */
[----:B------:R-:W-:Y:S02]  /*6350*/  UMOV UR6, UR7 ;  /* 0x0000000700067c82 */ /* 0x000fe40008000000 */
[----:B------:R-:W-:Y:S02]  /*6360*/  USHF.R.U32.HI UR6, URZ, UR15, UR6 ;  /* 0x0000000fff067299 */ /* 0x000fe40008011606 */
[----:B------:R-:W-:Y:S02]  /*6370*/  UIMAD UR10, UR18, UR10, UR77 ;  /* 0x0000000a120a72a4 */ /* 0x000fe4000f8e024d */
[----:B------:R-:W-:Y:S01]  /*6380*/  USEL UR6, UR4, UR6, !UP3 ;  /* 0x0000000604067287 */ /* 0x000fe2000d800000 */
[----:B------:R-:W-:Y:S01]  /*6390*/  @!UP0 UMOV UR7, UR9 ;  /* 0x0000000900078c82 */ /* 0x000fe20008000000 */
[----:B------:R-:W-:Y:S02]  /*63a0*/  UIADD3 UR9, UPT, UPT, -UR5, URZ, URZ ;  /* 0x000000ff05097290 */ /* 0x000fe4000fffe1ff */
[----:B------:R-:W-:-:S02]  /*63b0*/  @!UP0 USHF.R.U32.HI UR7, URZ, UR15, UR7 ;  /* 0x0000000fff078299 */ /* 0x000fc40008011607 */
[----:B------:R-:W-:Y:S02]  /*63c0*/  UIADD3 UR8, UPT, UPT, -UR6, URZ, URZ ;  /* 0x000000ff06087290 */ /* 0x000fe4000fffe1ff */
[----:B------:R-:W-:Y:S02]  /*63d0*/  @!UP0 USEL UR7, UR5, UR7, !UP3 ;  /* 0x0000000705078287 */ /* 0x000fe4000d800000 */
[----:B------:R-:W-:Y:S02]  /*63e0*/  UIMAD UR8, UR47, UR8, UR4 ;  /* 0x000000082f0872a4 */ /* 0x000fe4000f8e0204 */
[----:B------:R-:W-:Y:S02]  /*63f0*/  @!UP0 UIADD3 UR6, UPT, UPT, UR6, -UR7, URZ ;  /* 0x8000000706068290 */ /* 0x000fe4000fffe0ff */
[----:B------:R-:W-:Y:S02]  /*6400*/  @!UP0 UIMAD UR7, UR8, UR12, UR7 ;  /* 0x0000000c080782a4 */ /* 0x000fe4000f8e0207 */
[----:B------:R-:W-:-:S02]  /*6410*/  @!UP0 UIMAD UR4, UR47, UR6, UR5 ;  /* 0x000000062f0482a4 */ /* 0x000fc4000f8e0205 */
[----:B------:R-:W-:Y:S02]  /*6420*/  UIMAD UR6, UR13, UR9, UR21 ;  /* 0x000000090d0672a4 */ /* 0x000fe4000f8e0215 */
[----:B------:R-:W-:Y:S01]  /*6430*/  UIMAD UR77, UR4, UR18, UR10 ;  /* 0x00000012044d72a4 */ /* 0x000fe2000f8e020a */
[----:B------:R-:W-:Y:S02]  /*6440*/  @!UP0 UMOV UR5, UR7 ;  /* 0x0000000700058c82 */ /* 0x000fe40008000000 */
[----:B------:R-:W-:-:S06]  /*6450*/  UIMAD UR4, UR5, UR13, UR6 ;  /* 0x0000000d050472a4 */ /* 0x000fcc000f8e0206 */
[----:B------:R-:W-:-:S07]  /*6460*/  IMAD.U32 R39, RZ, RZ, UR4 ;  /* 0x00000004ff277e24 */ /* 0x000fce000f8e00ff */
.L_x_37:
[----:B------:R-:W2:Y:S02]  /*6470*/  LDCU UR4, c[0x0][0xc30] ;  /* 0x00018600ff0477ac */ /* 0x000ea40008000800 */
[----:B--2---:R-:W-:-:S09]  /*6480*/  UISETP.NE.AND UP0, UPT, UR4, 0x1, UPT ;  /* 0x000000010400788c */ /* 0x004fd2000bf05270 */
[----:B------:R-:W-:Y:S05]  /*6490*/  BRA.U UP0, `(.L_x_38) ;  /* 0x00000001004c7547 */ /* 0x000fea000b800000 */
[----:B------:R-:W2:Y:S01]  /*64a0*/  LDCU.128 UR8, c[0x0][0xc10] ;  /* 0x00018200ff0877ac */ /* 0x000ea20008000c00 */
[----:B------:R-:W-:Y:S01]  /*64b0*/  R2UR UR14, R39 ;  /* 0x00000000270e72ca */ /* 0x000fe200000e0000 */
[----:B------:R-:W3:Y:S01]  /*64c0*/  LDCU UR12, c[0x0][0xc0c] ;  /* 0x00018180ff0c77ac */ /* 0x000ee20008000800 */
[----:B------:R-:W4:Y:S11]  /*64d0*/  LDCU UR13, c[0x0][0xc20] ;  /* 0x00018400ff0d77ac */ /* 0x000f360008000800 */
[----:B--2---:R-:W-:-:S02]  /*64e0*/  UIMAD.WIDE.U32 UR6, UR14, UR8, URZ ;  /* 0x000000080e0672a5 */ /* 0x004fc4000f8e00ff */
[----:B------:R-:W-:Y:S02]  /*64f0*/  UIMAD.WIDE.U32 UR4, UR77, UR11, URZ ;  /* 0x0000000b4d0472a5 */ /* 0x000fe4000f8e00ff */
[----:B---3--:R-:W-:Y:S02]  /*6500*/  UISETP.NE.AND UP2, UPT, UR12, 0x1, UPT ;  /* 0x000000010c00788c */ /* 0x008fe4000bf45270 */
[----:B------:R-:W-:Y:S01]  /*6510*/  UISETP.NE.AND UP0, UPT, UR10, 0x1, UPT ;  /* 0x000000010a00788c */ /* 0x000fe2000bf05270 */
[----:B------:R-:W-:Y:S02]  /*6520*/  UMOV UR6, UR7 ;  /* 0x0000000700067c82 */ /* 0x000fe40008000000 */
[----:B------:R-:W-:Y:S01]  /*6530*/  UMOV UR4, UR5 ;  /* 0x0000000500047c82 */ /* 0x000fe20008000000 */
[----:B------:R-:W-:Y:S02]  /*6540*/  USHF.R.U32.HI UR6, URZ, UR9, UR6 ;  /* 0x00000009ff067299 */ /* 0x000fe40008011606 */
[----:B----4-:R-:W-:-:S02]  /*6550*/  USHF.R.U32.HI UR4, URZ, UR13, UR4 ;  /* 0x0000000dff047299 */ /* 0x010fc40008011604 */
[----:B------:R-:W-:Y:S02]  /*6560*/  USEL UR5, UR14, UR6, !UP2 ;  /* 0x000000060e057287 */ /* 0x000fe4000d000000 */
[----:B------:R-:W-:-:S04]  /*6570*/  USEL UR4, UR77, UR4, !UP0 ;  /* 0x000000044d047287 */ /* 0x000fc8000c000000 */
[----:B------:R-:W-:Y:S02]  /*6580*/  UIADD3 UR6, UPT, UPT, UR5, -UR4, URZ ;  /* 0x8000000405067290 */ /* 0x000fe4000fffe0ff */
[----:B------:R-:W-:Y:S02]  /*6590*/  UIADD3 UR4, UPT, UPT, -UR5, UR4, URZ ;  /* 0x0000000405047290 */ /* 0x000fe4000fffe1ff */
[----:B------:R-:W-:Y:S02]  /*65a0*/  UIMAD UR77, UR6, UR10, UR77 ;  /* 0x0000000a064d72a4 */ /* 0x000fe4000f8e024d */
[----:B------:R-:W-:-:S06]  /*65b0*/  UIMAD UR14, UR4, UR12, UR14 ;  /* 0x0000000c040e72a4 */ /* 0x000fcc000f8e020e */
[----:B------:R-:W-:-:S07]  /*65c0*/  MOV R39, UR14 ;  /* 0x0000000e00277c02 */ /* 0x000fce0008000f00 */
.L_x_38:
[----:B------:R-:W-:Y:S01]  /*65d0*/  R2UR UR6, R65 ;  /* 0x00000000410672ca */ /* 0x000fe200000e0000 */
[----:B------:R-:W-:Y:S01]  /*65e0*/  UMOV UR31, UR76 ;  /* 0x0000004c001f7c82 */ /* 0x000fe20008000000 */
[----:B------:R-:W-:Y:S02]  /*65f0*/  R2UR UR5, R39 ;  /* 0x00000000270572ca */ /* 0x000fe400000e0000 */
[----:B------:R-:W-:Y:S02]  /*6600*/  R2UR UR4, R64 ;  /* 0x00000000400472ca */ /* 0x000fe400000e0000 */
[----:B------:R-:W-:Y:S02]  /*6610*/  PLOP3.LUT P1, PT, PT, PT, PT, 0x80, 0x8 ;  /* 0x000000000008781c */ /* 0x000fe40003f2f070 */
[----:B------:R-:W-:-:S07]  /*6620*/  LOP3.LUT R2, R2, 0x1, RZ, 0x3c, !PT ;  /* 0x0000000102027812 */ /* 0x000fce00078e3cff */
[----:B------:R-:W-:Y:S02]  /*6630*/  UIADD3 UR44, UPT, UPT, UR5, UR6, URZ ;  /* 0x00000006052c7290 */ /* 0x000fe4000fffe0ff */
[----:B------:R-:W-:Y:S01]  /*6640*/  UIADD3 UR19, UPT, UPT, UR77, UR4, URZ ;  /* 0x000000044d137290 */ /* 0x000fe2000fffe0ff */
[----:B------:R-:W-:Y:S11]  /*6650*/  BRA.U UP1, `(.L_x_39) ;  /* 0xffffffb101787547 */ /* 0x000ff6000b83ffff */
[----:B------:R-:W-:Y:S01]  /*6660*/  UIADD3 UR55, UPT, UPT, UR55, 0x30, URZ ;  /* 0x0000003037377890 */ /* 0x000fe2000fffe0ff */
[----:B------:R-:W-:-:S03]  /*6670*/  MOV R3, UR23 ;  /* 0x0000001700037c02 */ /* 0x000fc60008000f00 */
[----:B------:R-:W-:Y:S01]  /*6680*/  ULEA UR4, UR39, UR55, 0x3 ;  /* 0x0000003727047291 */ /* 0x000fe2000f8e18ff */
[----:B------:R-:W-:-:S08]  /*6690*/  SHF.L.U32 R3, R3, 0x1f, RZ ;  /* 0x0000001f03037819 */ /* 0x000fd000000006ff */
[----:B------:R-:W2:Y:S02]  /*66a0*/  SYNCS.PHASECHK.TRANS64.TRYWAIT P0, [UR4], R3 ;  /* 0x00000003ff0075a7 */ /* 0x000ea40008001104 */
[----:B--2---:R-:W-:Y:S05]  /*66b0*/  @!P0 BRA `(.L_x_40) ;  /* 0x0000006c009c8947 */ /* 0x004fea0003800000 */
.L_x_149:
[----:B------:R-:W-:-:S04]  /*66c0*/  UIADD3 UR4, UPT, UPT, UR39, 0x1, URZ ;  /* 0x0000000127047890 */ /* 0x000fc8000fffe0ff */
[----:B------:R-:W-:-:S04]  /*66d0*/  UISETP.NE.AND UP0, UPT, UR4, 0x6, UPT ;  /* 0x000000060400788c */ /* 0x000fc8000bf05270 */
[----:B------:R-:W-:Y:S02]  /*66e0*/  USEL UR5, URZ, 0x1, UP0 ;  /* 0x00000001ff057887 */ /* 0x000fe40008000000 */
[----:B------:R-:W-:Y:S02]  /*66f0*/  USEL UR4, UR4, URZ, UP0 ;  /* 0x000000ff04047287 */ /* 0x000fe40008000000 */
[----:B------:R-:W-:Y:S02]  /*6700*/  ULOP3.LUT UR6, UR23, UR5, URZ, 0x3c, !UPT ;  /* 0x0000000517067292 */ /* 0x000fe4000f8e3cff */
[----:B------:R-:W-:-:S04]  /*6710*/  ULEA UR5, UR4, UR55, 0x3 ;  /* 0x0000003704057291 */ /* 0x000fc8000f8e18ff */
[----:B--2---:R-:W-:-:S04]  /*6720*/  MOV R3, UR6 ;  /* 0x0000000600037c02 */ /* 0x004fc80008000f00 */
[----:B------:R-:W-:-:S04]  /*6730*/  SHF.L.U32 R3, R3, 0x1f, RZ ;  /* 0x0000001f03037819 */ /* 0x000fc800000006ff */
[----:B------:R-:W2:Y:S02]  /*6740*/  SYNCS.PHASECHK.TRANS64.TRYWAIT P0, [UR5], R3 ;  /* 0x00000003ff0075a7 */ /* 0x000ea40008001105 */
[----:B--2---:R-:W-:Y:S05]  /*6750*/  @!P0 BRA `(.L_x_41) ;  /* 0x0000006c008c8947 */ /* 0x004fea0003800000 */
.L_x_151:
        /* <DEDUP_REMOVED lines=10> */
.L_x_153:
        /* <DEDUP_REMOVED lines=10> */
.L_x_155:
        /* <DEDUP_REMOVED lines=10> */
.L_x_157:
[----:B------:R-:W-:-:S04]  /*6940*/  UIADD3 UR4, UPT, UPT, UR4, 0x1, URZ ;  /* 0x0000000104047890 */ /* 0x000fc8000fffe0ff */
[----:B------:R-:W-:-:S04]  /*6950*/  UISETP.NE.AND UP0, UPT, UR4, 0x6, UPT ;  /* 0x000000060400788c */ /* 0x000fc8000bf05270 */
[----:B------:R-:W-:Y:S02]  /*6960*/  USEL UR5, URZ, 0x1, UP0 ;  /* 0x00000001ff057887 */ /* 0x000fe40008000000 */
[----:B------:R-:W-:Y:S02]  /*6970*/  USEL UR4, UR4, URZ, UP0 ;  /* 0x000000ff04047287 */ /* 0x000fe40008000000 */
[----:B------:R-:W-:Y:S02]  /*6980*/  ULOP3.LUT UR5, UR6, UR5, URZ, 0x3c, !UPT ;  /* 0x0000000506057292 */ /* 0x000fe4000f8e3cff */
[----:B------:R-:W-:-:S04]  /*6990*/  ULEA UR4, UR4, UR55, 0x3 ;  /* 0x0000003704047291 */ /* 0x000fc8000f8e18ff */
[----:B------:R-:W-:Y:S02]  /*69a0*/  IMAD.U32 R2, RZ, RZ, UR5 ;  /* 0x00000005ff027e24 */ /* 0x000fe4000f8e00ff */
[----:B--2---:R-:W-:-:S03]  /*69b0*/  MOV R0, UR4 ;  /* 0x0000000400007c02 */ /* 0x004fc60008000f00 */
[----:B------:R-:W-:-:S07]  /*69c0*/  SHF.L.U32 R3, R2, 0x1f, RZ ;  /* 0x0000001f02037819 */ /* 0x000fce00000006ff */
.L_x_45:
[----:B--2---:R2:W3:Y:S02]  /*69d0*/  SYNCS.PHASECHK.TRANS64.TRYWAIT P0, [R0+URZ], R3 ;  /* 0x00000003000075a7 */ /* 0x0044e400080011ff */
[----:B---3--:R-:W-:Y:S05]  /*69e0*/  @!P0 NANOSLEEP.SYNCS 0x989680 ;  /* 0x009896800000895d */ /* 0x008fea0003900000 */
[----:B------:R-:W3:Y:S02]  /*69f0*/  @!P0 SYNCS.PHASECHK.TRANS64 P0, [R0+URZ], R3 ;  /* 0x00000003000085a7 */ /* 0x000ee400080010ff */
[----:B-1-3--:R-:W-:Y:S05]  /*6a00*/  @P0 EXIT ;  /* 0x000000000000094d */ /* 0x00afea0003800000 */
[----:B------:R-:W-:Y:S05]  /*6a10*/  BRA `(.L_x_45) ;  /* 0xfffffffc00ec7947 */ /* 0x000fea000383ffff */
.L_x_21:
[----:B------:R-:W2:Y:S02]  /*6a20*/  S2UR UR4, SR_CgaCtaId ;  /* 0x00000000000479c3 */ /* 0x000ea40000008800 */
[----:B--2---:R-:W-:-:S04]  /*6a30*/  UISETP.NE.AND UP0, UPT, UR4, URZ, UPT ;  /* 0x000000ff0400728c */ /* 0x004fc8000bf05270 */
[----:B------:R-:W-:-:S09]  /*6a40*/  UISETP.NE.OR UP0, UPT, UR18, 0x1, UP0 ;  /* 0x000000011200788c */ /* 0x000fd20008705670 */
[----:B------:R-:W-:Y:S05]  /*6a50*/  BRA.U UP0, `(.L_x_46) ;  /* 0x0000000100b47547 */ /* 0x000fea000b800000 */
[----:B------:R-:W2:Y:S01]  /*6a60*/  S2UR UR5, SR_CgaCtaId ;  /* 0x00000000000579c3 */ /* 0x000ea20000008800 */
[----:B------:R-:W-:Y:S01]  /*6a70*/  UMOV UR4, 0x400 ;  /* 0x0000040000047882 */ /* 0x000fe20000000000 */
[----:B------:R-:W-:Y:S01]  /*6a80*/  HFMA2 R3, -RZ, RZ, 0, 5.9604644775390625e-08 ;  /* 0x00000001ff037431 */ /* 0x000fe200000001ff */
[----:B------:R-:W-:Y:S01]  /*6a90*/  ISETP.GE.U32.AND P0, PT, R0, 0x2, PT ;  /* 0x000000020000780c */ /* 0x000fe20003f06070 */
[----:B------:R-:W-:Y:S01]  /*6aa0*/  IMAD.MOV.U32 R8, RZ, RZ, RZ ;  /* 0x000000ffff087224 */ /* 0x000fe200078e00ff */
[----:B--2---:R-:W-:-:S04]  /*6ab0*/  ULEA UR4, UR5, UR4, 0x18 ;  /* 0x0000000405047291 */ /* 0x004fc8000f8ec0ff */
[----:B------:R-:W-:Y:S02]  /*6ac0*/  UIADD3 UR5, UPT, UPT, UR4, 0xb8, URZ ;  /* 0x000000b804057890 */ /* 0x000fe4000fffe0ff */
[----:B------:R-:W-:Y:S02]  /*6ad0*/  UIADD3 UR8, UPT, UPT, UR4, 0xb0, URZ ;  /* 0x000000b004087890 */ /* 0x000fe4000fffe0ff */
[----:B------:R-:W-:-:S12]  /*6ae0*/  UPRMT UR5, URZ, 0x654, UR5 ;  /* 0x00000654ff057896 */ /* 0x000fd80008000005 */
.L_x_49:
[----:B------:R-:W-:Y:S01]  /*6af0*/  SHF.L.U32 R7, R3, 0x1f, RZ ;  /* 0x0000001f03077819 */ /* 0x000fe200000006ff */
[----:B------:R-:W-:Y:S02]  /*6b00*/  IMAD.U32 R9, RZ, RZ, UR8 ;  /* 0x00000008ff097e24 */ /* 0x000fe4000f8e00ff */
[----:B------:R-:W-:Y:S01]  /*6b10*/  @!P0 IMAD.MOV.U32 R5, RZ, RZ, 0x10 ;  /* 0x00000010ff058424 */ /* 0x000fe200078e00ff */
[----:B------:R-:W2:Y:S02]  /*6b20*/  SYNCS.PHASECHK.TRANS64.TRYWAIT P1, [UR4+0xb8], R7 ;  /* 0x0000b807ff0075a7 */ /* 0x000ea40008021104 */
[----:B------:R-:W-:-:S04]  /*6b30*/  PRMT R9, R0, 0x654, R9 ;  /* 0x0000065400097816 */ /* 0x000fc80000000009 */
[----:B------:R-:W-:Y:S01]  /*6b40*/  SEL R2, R9, R2, !P0 ;  /* 0x0000000209027207 */ /* 0x000fe20004000000 */
[----:B--2---:R-:W-:Y:S06]  /*6b50*/  @!P1 BRA `(.L_x_47) ;  /* 0x0000006800ec9947 */ /* 0x004fec0003800000 */
.L_x_159:
[----:B------:R-:W-:Y:S01]  /*6b60*/  UIADD3 UR6, UPT, UPT, UR4, 0xf0, URZ ;  /* 0x000000f004067890 */ /* 0x000fe2000fffe0ff */
[----:B------:R3:W-:Y:S01]  /*6b70*/  @!P0 SYNCS.ARRIVE.TRANS64.RED RZ, [R2+URZ], R5 ;  /* 0x0000000502ff89a7 */ /* 0x0007e200080004ff */
[----:B------:R-:W-:Y:S01]  /*6b80*/  UIADD3 UR7, UPT, UPT, UR4, 0xb0, URZ ;  /* 0x000000b004077890 */ /* 0x000fe2000fffe0ff */
[----:B------:R-:W-:-:S08]  /*6b90*/  LOP3.LUT R3, R3, 0x1, RZ, 0x3c, !PT ;  /* 0x0000000103037812 */ /* 0x000fd000078e3cff */
[----:B------:R-:W-:Y:S06]  /*6ba0*/  UGETNEXTWORKID.BROADCAST [UR6], [UR7] ;  /* 0x00000000060073ca */ /* 0x000fec0008000100 */
[----:B---3--:R-:W-:-:S04]  /*6bb0*/  SHF.L.U32 R5, R8, 0x1f, RZ ;  /* 0x0000001f08057819 */ /* 0x008fc800000006ff */
[----:B------:R-:W3:Y:S02]  /*6bc0*/  SYNCS.PHASECHK.TRANS64.TRYWAIT P1, [UR4+0xb0], R5 ;  /* 0x0000b005ff0075a7 */ /* 0x000ee40008021104 */
[----:B---3--:R-:W-:Y:S05]  /*6bd0*/  @!P1 BRA `(.L_x_48) ;  /* 0x0000006800e49947 */ /* 0x008fea0003800000 */
.L_x_161:
[----:B--2---:R-:W2:Y:S01]  /*6be0*/  LDS.128 R4, [UR4+0xf0] ;  /* 0x0000f004ff047984 */ /* 0x004ea20008000c00 */
[----:B------:R-:W-:Y:S01]  /*6bf0*/  LOP3.LUT R8, R8, 0x1, RZ, 0x3c, !PT ;  /* 0x0000000108087812 */ /* 0x000fe200078e3cff */
[----:B------:R-:W-:Y:S01]  /*6c00*/  @!PT LDS RZ, [RZ] ;  /* 0x00000000fffff984 */ /* 0x000fe20000000800 */
[----:B------:R-:W-:Y:S01]  /*6c10*/  @!PT LDS RZ, [RZ] ;  /* 0x00000000fffff984 */ /* 0x000fe20000000800 */
[----:B------:R-:W-:Y:S01]  /*6c20*/  @!PT LDS RZ, [RZ] ;  /* 0x00000000fffff984 */ /* 0x000fe20000000800 */
[----:B------:R-:W-:Y:S01]  /*6c30*/  @!PT LDS RZ, [RZ] ;  /* 0x00000000fffff984 */ /* 0x000fe20000000800 */
[----:B------:R3:W-:Y:S06]  /*6c40*/  MEMBAR.ALL.CTA ;  /* 0x0000000000007992 */ /* 0x0007ec0000008000 */
[----:B---3--:R-:W3:Y:S02]  /*6c50*/  FENCE.VIEW.ASYNC.S ;  /* 0x00000000000073c6 */ /* 0x008ee40000000000 */
[----:B---3--:R-:W-:Y:S01]  /*6c60*/  SYNCS.ARRIVE.TRANS64.RED.A1T0 RZ, [UR5], RZ ;  /* 0x000000ffffff79a7 */ /* 0x008fe20008100405 */
[----:B--2---:R-:W-:-:S13]  /*6c70*/  LOP3.LUT P1, RZ, R6, 0x1, RZ, 0xc0, !PT ;  /* 0x0000000106ff7812 */ /* 0x004fda000782c0ff */
[----:B------:R-:W-:Y:S05]  /*6c80*/  @P1 BRA `(.L_x_49) ;  /* 0xfffffffc00981947 */ /* 0x000fea000383ffff */
[----:B------:R-:W-:-:S04]  /*6c90*/  SHF.L.U32 R0, R3, 0x1f, RZ ;  /* 0x0000001f03007819 */ /* 0x000fc800000006ff */
[----:B------:R-:W2:Y:S02]  /*6ca0*/  SYNCS.PHASECHK.TRANS64 P0, [UR4+0xb8], R0 ;  /* 0x0000b800ff0075a7 */ /* 0x000ea40008001004 */
[----:B-12---:R-:W-:Y:S05]  /*6cb0*/  @P0 EXIT ;  /* 0x000000000000094d */ /* 0x006fea0003800000 */
[----:B------:R-:W-:-:S07]  /*6cc0*/  MOV R0, UR4 ;  /* 0x0000000400007c02 */ /* 0x000fce0008000f00 */
.L_x_50:
[----:B-1----:R-:W-:-:S04]  /*6cd0*/  SHF.L.U32 R5, R3, 0x1f, RZ ;  /* 0x0000001f03057819 */ /* 0x002fc800000006ff */
[----:B------:R1:W2:Y:S03]  /*6ce0*/  SYNCS.PHASECHK.TRANS64.TRYWAIT P0, [R0+URZ+0xb8], R5 ;  /* 0x0000b805000075a7 */ /* 0x0002a600080011ff */
[----:B--2---:R-:W-:Y:S05]  /*6cf0*/  @!P0 NANOSLEEP.SYNCS 0x989680 ;  /* 0x009896800000895d */ /* 0x004fea0003900000 */
[----:B------:R-:W2:Y:S02]  /*6d00*/  @!P0 SYNCS.PHASECHK.TRANS64 P0, [R0+URZ+0xb8], R5 ;  /* 0x0000b805000085a7 */ /* 0x000ea400080010ff */
[----:B--2---:R-:W-:Y:S05]  /*6d10*/  @P0 EXIT ;  /* 0x000000000000094d */ /* 0x004fea0003800000 */
[----:B------:R-:W-:Y:S05]  /*6d20*/  BRA `(.L_x_50) ;  /* 0xfffffffc00e87947 */ /* 0x000fea000383ffff */
.L_x_46:
[----:B------:R-:W-:Y:S05]  /*6d30*/  BRA.U UP4, `(.L_x_51) ;  /* 0x0000001504247547 */ /* 0x000fea000b800000 */
[----:B------:R-:W2:Y:S01]  /*6d40*/  S2UR UR4, SR_CgaCtaId ;  /* 0x00000000000479c3 */ /* 0x000ea20000008800 */
[----:B------:R-:W-:Y:S01]  /*6d50*/  UMOV UR5, 0x40 ;  /* 0x0000004000057882 */ /* 0x000fe20000000000 */
[----:B------:R-:W-:Y:S01]  /*6d60*/  NOP ;  /* 0x0000000000007918 */ /* 0x000fe20000000000 */
[----:B------:R-:W-:Y:S01]  /*6d70*/  UMOV UR6, 0x400 ;  /* 0x0000040000067882 */ /* 0x000fe20000000000 */
[----:B--2---:R-:W-:Y:S02]  /*6d80*/  ULEA UR5, UR4, UR5, 0x18 ;  /* 0x0000000504057291 */ /* 0x004fe4000f8ec0ff */
[----:B------:R-:W-:-:S07]  /*6d90*/  ULEA UR6, UR4, UR6, 0x18 ;  /* 0x0000000604067291 */ /* 0x000fce000f8ec0ff */
[----:B------:R-:W2:Y:S02]  /*6da0*/  LDS.U8 R0, [UR5+0x1c] ;  /* 0x00001c05ff007984 */ /* 0x000ea40008000000 */
[----:B--2---:R-:W-:-:S13]  /*6db0*/  ISETP.NE.AND P0, PT, R0, RZ, PT ;  /* 0x000000ff0000720c */ /* 0x004fda0003f05270 */
[----:B------:R-:W-:Y:S05]  /*6dc0*/  @P0 BRA `(.L_x_52) ;  /* 0x0000000400080947 */ /* 0x000fea0003800000 */
[----:B------:R-:W-:Y:S02]  /*6dd0*/  UISETP.NE.U32.AND UP1, UPT, UR50, 0x1, UPT ;  /* 0x000000013200788c */ /* 0x000fe4000bf25070 */
[----:B------:R-:W-:-:S07]  /*6de0*/  UIADD3 UR7, UPT, UPT, UR5, 0x8, URZ ;  /* 0x0000000805077890 */ /* 0x000fce000fffe0ff */
[----:B------:R-:W-:Y:S05]  /*6df0*/  BRA.U !UP1, `(.L_x_53) ;  /* 0x00000001099c7547 */ /* 0x000fea000b800000 */
[----:B------:R-:W-:Y:S01]  /*6e00*/  ELECT P0, URZ, PT ;  /* 0x0000000000ff782f */ /* 0x000fe20003800000 */
[----:B------:R-:W-:-:S12]  /*6e10*/  BSSY B0, `(.L_x_53) ;  /* 0x0000025000007945 */ /* 0x000fd80003800000 */
[----:B------:R-:W-:Y:S05]  /*6e20*/  @!P0 BRA `(.L_x_54) ;  /* 0x00000000008c8947 */ /* 0x000fea0003800000 */
[----:B------:R-:W-:-:S05]  /*6e30*/  UMOV UR4, 0x10 ;  /* 0x0000001000047882 */ /* 0x000fca0000000000 */
[----:B------:R-:W-:Y:S04]  /*6e40*/  DEPBAR.LE SB2, 0x36 ;  /* 0x0000ad800000791a */ /* 0x000fe80000000000 */
[----:B------:R-:W2:Y:S02]  /*6e50*/  UTCATOMSWS.2CTA.FIND_AND_SET.ALIGN UP0, UR4, UR4 ;  /* 0x00000004000475e3 */ /* 0x000ea40008200800 */
[----:B--2---:R-:W-:Y:S01]  /*6e60*/  MOV R11, UR4 ;  /* 0x00000004000b7c02 */ /* 0x004fe20008000f00 */
[----:B------:R-:W-:Y:S06]  /*6e70*/  BRA.U UP0, `(.L_x_55) ;  /* 0x0000000100187547 */ /* 0x000fec000b800000 */
.L_x_56:
[----:B------:R-:W-:Y:S05]  /*6e80*/  NANOSLEEP 0x64 ;  /* 0x000000640000795d */ /* 0x000fea0003800000 */
[----:B------:R-:W-:-:S05]  /*6e90*/  UMOV UR4, 0x10 ;  /* 0x0000001000047882 */ /* 0x000fca0000000000 */
[----:B------:R-:W-:Y:S04]  /*6ea0*/  DEPBAR.LE SB2, 0x36 ;  /* 0x0000ad800000791a */ /* 0x000fe80000000000 */
[----:B------:R-:W2:Y:S02]  /*6eb0*/  UTCATOMSWS.2CTA.FIND_AND_SET.ALIGN UP0, UR4, UR4 ;  /* 0x00000004000475e3 */ /* 0x000ea40008200800 */
[----:B--2---:R-:W-:Y:S01]  /*6ec0*/  MOV R11, UR4 ;  /* 0x00000004000b7c02 */ /* 0x004fe20008000f00 */
[----:B------:R-:W-:Y:S05]  /*6ed0*/  BRA.U !UP0, `(.L_x_56) ;  /* 0xfffffffd08e87547 */ /* 0x000fea000b83ffff */
.L_x_55:
[----:B------:R-:W2:Y:S01]  /*6ee0*/  LDS R7, [UR5+0x10] ;  /* 0x00001005ff077984 */ /* 0x000ea20008000800 */
[----:B------:R-:W-:Y:S01]  /*6ef0*/  IMAD.U32 R5, RZ, RZ, UR6 ;  /* 0x00000006ff057e24 */ /* 0x000fe2000f8e00ff */
[----:B------:R-:W-:-:S03]  /*6f00*/  MOV R4, UR49 ;  /* 0x0000003100047c02 */ /* 0x000fc60008000f00 */
[----:B------:R-:W-:Y:S01]  /*6f10*/  VIADD R5, R5, 0x100 ;  /* 0x0000010005057836 */ /* 0x000fe20000000000 */
[----:B--2---:R-:W-:-:S04]  /*6f20*/  SHF.L.U32 R7, R7, 0x1f, RZ ;  /* 0x0000001f07077819 */ /* 0x004fc800000006ff */
[----:B------:R-:W2:Y:S02]  /*6f30*/  SYNCS.PHASECHK.TRANS64.TRYWAIT P0, [UR5+0x8], R7 ;  /* 0x00000807ff0075a7 */ /* 0x000ea40008001105 */
[----:B--2---:R-:W-:Y:S05]  /*6f40*/  @P0 BRA `(.L_x_57) ;  /* 0x0000000000080947 */ /* 0x004fea0003800000 */
[----:B------:R-:W2:Y:S02]  /*6f50*/  SYNCS.PHASECHK.TRANS64.TRYWAIT P0, [UR5+0x8], R7 ;  /* 0x00000807ff0075a7 */ /* 0x000ea40008001105 */
[----:B--2---:R-:W-:Y:S05]  /*6f60*/  @!P0 BRA `(.L_x_58) ;  /* 0x0000006800188947 */ /* 0x004fea0003800000 */
.L_x_57:
[----:B--2---:R-:W-:Y:S01]  /*6f70*/  HFMA2 R0, -RZ, RZ, 0, 5.9604644775390625e-08 ;  /* 0x00000001ff007431 */ /* 0x004fe200000001ff */
[----:B------:R-:W-:Y:S01]  /*6f80*/  UPRMT UR4, UR49, 0x654, UR7 ;  /* 0x0000065431047896 */ /* 0x000fe20008000007 */
[----:B------:R-:W-:Y:S01]  /*6f90*/  IMAD.MOV.U32 R8, RZ, RZ, 0xffff ;  /* 0x0000ffffff087424 */ /* 0x000fe200078e00ff */
[----:B------:R-:W-:Y:S01]  /*6fa0*/  PRMT R4, R4, 0x654, R5 ;  /* 0x0000065404047816 */ /* 0x000fe20000000005 */
[----:B------:R-:W-:Y:S02]  /*6fb0*/  IMAD.MOV.U32 R6, RZ, RZ, 0x4 ;  /* 0x00000004ff067424 */ /* 0x000fe400078e00ff */
[----:B------:R-:W-:Y:S01]  /*6fc0*/  IMAD.SHL.U32 R9, R11, 0x20, RZ ;  /* 0x000000200b097824 */ /* 0x000fe200078e00ff */
[----:B------:R-:W-:Y:S02]  /*6fd0*/  MOV R5, UR4 ;  /* 0x0000000400057c02 */ /* 0x000fe40008000f00 */
[-C--:B------:R-:W-:Y:S01]  /*6fe0*/  SHF.L.U32 R8, R8, R11.reuse, RZ ;  /* 0x0000000b08087219 */ /* 0x080fe200000006ff */
[----:B------:R2:W-:Y:S01]  /*6ff0*/  SYNCS.ARRIVE.TRANS64.RED RZ, [UR4], R6 ;  /* 0x00000006ffff79a7 */ /* 0x0005e20008000404 */
[----:B------:R-:W-:Y:S01]  /*7000*/  SHF.L.U32 R7, R0, R11, RZ ;  /* 0x0000000b00077219 */ /* 0x000fe200000006ff */
[----:B------:R2:W-:Y:S04]  /*7010*/  STS [UR6+0x100], R9 ;  /* 0x00010009ff007988 */ /* 0x0005e80008000806 */
[----:B------:R2:W-:Y:S04]  /*7020*/  STAS [R4.64], R11 ;  /* 0x0000000b04007dbd */ /* 0x0005e8000c0008ff */
[----:B------:R2:W-:Y:S04]  /*7030*/  ATOMS.OR RZ, [UR5+0x14], R8 ;  /* 0x00001408ffff798c */ /* 0x0005e8000b000005 */
[----:B------:R2:W-:Y:S04]  /*7040*/  ATOMS.OR RZ, [UR5+0x18], R7 ;  /* 0x00001807ffff798c */ /* 0x0005e8000b000005 */
[----:B------:R2:W-:Y:S02]  /*7050*/  ATOMS.XOR RZ, [UR5+0x10], R0 ;  /* 0x00001000ffff798c */ /* 0x0005e4000b800005 */
.L_x_54:
[----:B-1----:R-:W-:Y:S05]  /*7060*/  BSYNC B0 ;  /* 0x0000000000007941 */ /* 0x002fea0003800000 */
.L_x_53:
[----:B------:R-:W-:Y:S05]  /*7070*/  BRA.U UP1, `(.L_x_59) ;  /* 0x00000001016c7547 */ /* 0x000fea000b800000 */
[----:B------:R-:W-:-:S03]  /*7080*/  UMOV UR4, 0xffffffff ;  /* 0xffffffff00047882 */ /* 0x000fc60000000000 */
[----:B------:R-:W-:Y:S05]  /*7090*/  BRA.DIV UR4, `(.L_x_60) ;  /* 0x0000006604e47947 */ /* 0x000fea000b800000 */
[----:B------:R-:W-:-:S13]  /*70a0*/  ELECT P0, URZ, PT ;  /* 0x0000000000ff782f */ /* 0x000fda0003800000 */
.L_x_164:
[----:B------:R-:W-:Y:S05]  /*70b0*/  @!P0 BRA `(.L_x_59) ;  /* 0x00000000005c8947 */ /* 0x000fea0003800000 */
[----:B--2---:R-:W2:Y:S02]  /*70c0*/  LDS R5, [UR5+0x10] ;  /* 0x00001005ff057984 */ /* 0x004ea40008000800 */
[----:B--2---:R-:W-:-:S04]  /*70d0*/  SHF.L.U32 R5, R5, 0x1f, RZ ;  /* 0x0000001f05057819 */ /* 0x004fc800000006ff */
[----:B------:R-:W2:Y:S02]  /*70e0*/  SYNCS.PHASECHK.TRANS64.TRYWAIT P0, [UR5+0x8], R5 ;  /* 0x00000805ff0075a7 */ /* 0x000ea40008001105 */
[----:B--2---:R-:W-:Y:S05]  /*70f0*/  @P0 BRA `(.L_x_61) ;  /* 0x0000000000080947 */ /* 0x004fea0003800000 */
[----:B------:R-:W2:Y:S02]  /*7100*/  SYNCS.PHASECHK.TRANS64.TRYWAIT P0, [UR5+0x8], R5 ;  /* 0x00000805ff0075a7 */ /* 0x000ea40008001105 */
[----:B--2---:R-:W-:Y:S05]  /*7110*/  @!P0 BRA `(.L_x_62) ;  /* 0x0000006400e88947 */ /* 0x004fea0003800000 */
.L_x_61:
[----:B------:R-:W3:Y:S01]  /*7120*/  LDS R7, [UR6+0x100] ;  /* 0x00010006ff077984 */ /* 0x000ee20008000800 */
[----:B--2---:R-:W-:Y:S02]  /*7130*/  HFMA2 R0, -RZ, RZ, 0, 5.9604644775390625e-08 ;  /* 0x00000001ff007431 */ /* 0x004fe400000001ff */
[----:B------:R-:W-:Y:S01]  /*7140*/  IMAD.MOV.U32 R4, RZ, RZ, 0xffff ;  /* 0x0000ffffff047424 */ /* 0x000fe200078e00ff */
[----:B------:R-:W-:Y:S01]  /*7150*/  UPRMT UR4, UR49, 0x654, UR7 ;  /* 0x0000065431047896 */ /* 0x000fe20008000007 */
[----:B---3--:R-:W-:-:S03]  /*7160*/  IMAD.SHL.U32 R5, R7, 0x20, RZ ;  /* 0x0000002007057824 */ /* 0x008fc600078e00ff */
[-C--:B------:R-:W-:Y:S02]  /*7170*/  SHF.L.U32 R4, R4, R7.reuse, RZ ;  /* 0x0000000704047219 */ /* 0x080fe400000006ff */
[----:B------:R-:W-:Y:S01]  /*7180*/  SHF.L.U32 R7, R0, R7, RZ ;  /* 0x0000000700077219 */ /* 0x000fe200000006ff */
[----:B------:R3:W-:Y:S04]  /*7190*/  STS [UR6+0x100], R5 ;  /* 0x00010005ff007988 */ /* 0x0007e80008000806 */
[----:B------:R3:W-:Y:S04]  /*71a0*/  ATOMS.OR RZ, [UR5+0x14], R4 ;  /* 0x00001404ffff798c */ /* 0x0007e8000b000005 */
[----:B------:R3:W-:Y:S01]  /*71b0*/  ATOMS.OR RZ, [UR5+0x18], R7 ;  /* 0x00001807ffff798c */ /* 0x0007e2000b000005 */
[----:B------:R-:W-:Y:S03]  /*71c0*/  SYNCS.ARRIVE.TRANS64.RED.A1T0 RZ, [UR4], RZ ;  /* 0x000000ffffff79a7 */ /* 0x000fe60008100404 */
[----:B------:R3:W-:Y:S01]  /*71d0*/  ATOMS.XOR RZ, [UR5+0x10], R0 ;  /* 0x00001000ffff798c */ /* 0x0007e2000b800005 */
[----:B------:R-:W-:Y:S05]  /*71e0*/  BRA `(.L_x_59) ;  /* 0x0000000000107947 */ /* 0x000fea0003800000 */
.L_x_52:
[----:B------:R-:W-:Y:S02]  /*71f0*/  MOV R0, 0xffffffff ;  /* 0xffffffff00007802 */ /* 0x000fe40000000f00 */
[----:B------:R-:W-:-:S03]  /*7200*/  MOV R4, 0x7230 ;  /* 0x0000723000047802 */ /* 0x000fc60000000f00 */
[----:B------:R2:W-:Y:S04]  /*7210*/  STS [UR6+0x100], R0 ;  /* 0x00010000ff007988 */ /* 0x0005e80008000806 */
[----:B-12--5:R-:W-:Y:S05]  /*7220*/  CALL.REL.NOINC `($__internal_1_$__cuda_sm10x_tcgen05_guardrail_trap_phase_invalid_during_alloc) ;  /* 0x0000006c00987944 */ /* 0x026fea0003c00000 */
.L_x_59:
[----:B------:R-:W-:Y:S05]  /*7230*/  WARPSYNC.ALL ;  /* 0x0000000000007948 */ /* 0x000fea0003800000 */
[----:B------:R-:W4:Y:S01]  /*7240*/  S2UR UR22, SR_CgaCtaId ;  /* 0x00000000001679c3 */ /* 0x000f220000008800 */
[----:B------:R-:W-:Y:S01]  /*7250*/  UMOV UR4, 0x400 ;  /* 0x0000040000047882 */ /* 0x000fe20000000000 */
[----:B------:R-:W-:-:S06]  /*7260*/  NOP ;  /* 0x0000000000007918 */ /* 0x000fcc0000000000 */
[----:B------:R-:W-:Y:S06]  /*7270*/  BAR.ARV 0x6, 0xa0 ;  /* 0x0182800000007b1d */ /* 0x000fec0000002000 */
[----:B------:R-:W1:Y:S01]  /*7280*/  LDCU.64 UR6, c[0x0][0x388] ;  /* 0x00007100ff0677ac */ /* 0x000e620008000a00 */
[----:B------:R-:W-:Y:S01]  /*7290*/  LOP3.LUT R3, R3, 0xffff, RZ, 0xc0, !PT ;  /* 0x0000ffff03037812 */ /* 0x000fe200078ec0ff */
[----:B--2---:R-:W-:Y:S01]  /*72a0*/  IMAD.MOV.U32 R8, RZ, RZ, 0x1 ;  /* 0x00000001ff087424 */ /* 0x004fe200078e00ff */
[----:B------:R-:W-:Y:S01]  /*72b0*/  LOP3.LUT R2, R2, 0xffff, RZ, 0xc0, !PT ;  /* 0x0000ffff02027812 */ /* 0x000fe200078ec0ff */
[----:B------:R-:W2:Y:S01]  /*72c0*/  LDCU.64 UR8, c[0x0][0x390] ;  /* 0x00007200ff0877ac */ /* 0x000ea20008000a00 */
[----:B------:R-:W-:-:S02]  /*72d0*/  R2UR UR23, R3 ;  /* 0x00000000031772ca */ /* 0x000fc400000e0000 */
[----:B------:R-:W-:Y:S02]  /*72e0*/  R2UR UR46, R2 ;  /* 0x00000000022e72ca */ /* 0x000fe400000e0000 */
[----:B------:R-:W-:Y:S01]  /*72f0*/  CS2R R2, SRZ ;  /* 0x0000000000027805 */ /* 0x000fe2000001ff00 */
[----:B------:R-:W-:Y:S01]  /*7300*/  UMOV UR26, URZ ;  /* 0x000000ff001a7c82 */ /* 0x000fe20008000000 */
[----:B----4-:R-:W-:Y:S01]  /*7310*/  ULEA UR22, UR22, UR4, 0x18 ;  /* 0x0000000416167291 */ /* 0x010fe2000f8ec0ff */
[----:B------:R-:W-:Y:S01]  /*7320*/  UMOV UR21, URZ ;  /* 0x000000ff00157c82 */ /* 0x000fe20008000000 */
[----:B------:R-:W-:Y:S02]  /*7330*/  UISETP.NE.AND UP3, UPT, UR50, URZ, UPT ;  /* 0x000000ff3200728c */ /* 0x000fe4000bf65270 */
[----:B------:R-:W-:Y:S01]  /*7340*/  UIADD3 UR43, UPT, UPT, UR22, 0xb8, URZ ;  /* 0x000000b8162b7890 */ /* 0x000fe2000fffe0ff */
[----:B------:R-:W-:Y:S01]  /*7350*/  UMOV UR44, 0x0 ;  /* 0x00000000002c7882 */ /* 0x000fe20000000000 */
[----:B-1----:R-:W-:-:S03]  /*7360*/  UIADD3 UR4, UPT, UPT, UR6, 0x3f, URZ ;  /* 0x0000003f06047890 */ /* 0x002fc6000fffe0ff */
[----:B---3--:R-:W1:Y:S01]  /*7370*/  LDS R0, [UR22+0x100] ;  /* 0x00010016ff007984 */ /* 0x008e620008000800 */
[----:B------:R-:W-:Y:S02]  /*7380*/  UIADD3 UR6, UPT, UPT, UR22, 0x8400, URZ ;  /* 0x0000840016067890 */ /* 0x000fe4000fffe0ff */
[----:B------:R-:W-:Y:S02]  /*7390*/  USHF.R.S32.HI UR5, URZ, 0x1f, UR4 ;  /* 0x0000001fff057899 */ /* 0x000fe40008011404 */
[----:B------:R-:W-:Y:S02]  /*73a0*/  USHF.R.U32.HI UR6, URZ, 0x4, UR6 ;  /* 0x00000004ff067899 */ /* 0x000fe40008011606 */
[----:B------:R-:W-:Y:S02]  /*73b0*/  ULEA.HI UR4, UR5, UR4, URZ, 0x6 ;  /* 0x0000000405047291 */ /* 0x000fe4000f8f30ff */
[----:B------:R-:W-:Y:S02]  /*73c0*/  UIADD3 UR5, UPT, UPT, UR22, 0x20400, URZ ;  /* 0x0002040016057890 */ /* 0x000fe4000fffe0ff */
[----:B------:R-:W-:-:S02]  /*73d0*/  USHF.R.S32.HI UR4, URZ, 0x6, UR4 ;  /* 0x00000006ff047899 */ /* 0x000fc40008011404 */
[----:B------:R-:W-:Y:S02]  /*73e0*/  USHF.R.U32.HI UR5, URZ, 0x4, UR5 ;  /* 0x00000004ff057899 */ /* 0x000fe40008011605 */
[----:B------:R-:W-:Y:S02]  /*73f0*/  UIMAD UR4, UR4, UR7, URZ ;  /* 0x00000007040472a4 */ /* 0x000fe4000f8e02ff */
[----:B------:R-:W-:Y:S02]  /*7400*/  ULOP3.LUT UR6, UR6, 0x3fff, URZ, 0xc0, !UPT ;  /* 0x00003fff06067892 */ /* 0x000fe4000f8ec0ff */
[----:B--2---:R-:W-:Y:S02]  /*7410*/  UIMAD UR4, UR4, UR8, URZ ;  /* 0x00000008040472a4 */ /* 0x004fe4000f8e02ff */
[----:B------:R-:W-:Y:S02]  /*7420*/  ULOP3.LUT UR5, UR5, 0x3fff, URZ, 0xc0, !UPT ;  /* 0x00003fff05057892 */ /* 0x000fe4000f8ec0ff */
[----:B------:R-:W-:Y:S01]  /*7430*/  UIMAD UR4, UR4, UR9, URZ ;  /* 0x00000009040472a4 */ /* 0x000fe2000f8e02ff */
[----:B------:R-:W-:Y:S01]  /*7440*/  UMOV UR45, 0x8200910 ;  /* 0x08200910002d7882 */ /* 0x000fe20000000000 */
        /* <DEDUP_REMOVED lines=8> */
[----:B------:R-:W-:-:S02]  /*74d0*/  UPRMT UR43, URZ, 0x654, UR43 ;  /* 0x00000654ff2b7896 */ /* 0x000fc4000800002b */
[----:B------:R-:W-:Y:S02]  /*74e0*/  ULOP3.LUT UR24, UR6, 0x10000, URZ, 0xfc, !UPT ;  /* 0x0001000006187892 */ /* 0x000fe4000f8efcff */
[----:B------:R-:W-:Y:S01]  /*74f0*/  ULOP3.LUT UR25, UR5, 0x10000, URZ, 0xfc, !UPT ;  /* 0x0001000005197892 */ /* 0x000fe2000f8efcff */
[C---:B-1----:R-:W-:Y:S01]  /*7500*/  VIADD R5, R0.reuse, 0x40 ;  /* 0x0000004000057836 */ /* 0x042fe20000000000 */
[----:B------:R-:W-:Y:S01]  /*7510*/  LOP3.LUT R4, R0, 0xffff, RZ, 0xc0, !PT ;  /* 0x0000ffff00047812 */ /* 0x000fe200078ec0ff */
[----:B------:R-:W-:Y:S02]  /*7520*/  UIADD3 UR47, UPT, UPT, UR4, -0x1, URZ ;  /* 0xffffffff042f7890 */ /* 0x000fe4000fffe0ff */
[----:B------:R-:W-:Y:S01]  /*7530*/  UISETP.GE.AND UP4, UPT, UR4, 0x1, UPT ;  /* 0x000000010400788c */ /* 0x000fe2000bf86270 */
[----:B------:R-:W-:Y:S01]  /*7540*/  LOP3.LUT R5, R5, 0xffff, RZ, 0xc0, !PT ;  /* 0x0000ffff05057812 */ /* 0x000fe200078ec0ff */
[----:B------:R-:W-:Y:S01]  /*7550*/  UMOV UR32, 0x0 ;  /* 0x0000000000207882 */ /* 0x000fe20000000000 */
[----:B------:R-:W-:Y:S01]  /*7560*/  UMOV UR33, 0x8200910 ;  /* 0x0820091000217882 */ /* 0x000fe20000000000 */
[----:B------:R-:W-:Y:S01]  /*7570*/  UMOV UR30, 0x0 ;  /* 0x00000000001e7882 */ /* 0x000fe20000000000 */
[----:B------:R-:W-:Y:S01]  /*7580*/  UMOV UR31, 0x8200910 ;  /* 0x08200910001f7882 */ /* 0x000fe20000000000 */
[----:B------:R1:W-:Y:S01]  /*7590*/  STL.64 [R1], R4 ;  /* 0x0000000401007387 */ /* 0x0003e20000100a00 */
[----:B------:R-:W-:Y:S01]  /*75a0*/  UMOV UR28, 0x0 ;  /* 0x00000000001c7882 */ /* 0x000fe20000000000 */
[----:B------:R-:W-:-:S05]  /*75b0*/  UMOV UR29, 0x8200910 ;  /* 0x08200910001d7882 */ /* 0x000fca0000000000 */
.L_x_71:
[----:B-1----:R-:W-:-:S04]  /*75c0*/  SHF.L.U32 R5, R3, 0x1f, RZ ;  /* 0x0000001f03057819 */ /* 0x002fc800000006ff */
[----:B------:R-:W1:Y:S02]  /*75d0*/  SYNCS.PHASECHK.TRANS64.TRYWAIT P0, [UR22+0xb0], R5 ;  /* 0x0000b005ff0075a7 */ /* 0x000e640008001116 */
[----:B-1-3--:R-:W-:Y:S05]  /*75e0*/  @!P0 BRA `(.L_x_63) ;  /* 0x0000006000cc8947 */ /* 0x00afea0003800000 */
.L_x_166:
[----:B-1----:R-:W1:Y:S01]  /*75f0*/  LDS.128 R4, [UR22+0xf0] ;  /* 0x0000f016ff047984 */ /* 0x002e620008000c00 */
[----:B------:R-:W-:Y:S01]  /*7600*/  ULEA UR27, UR26, UR22, 0x3 ;  /* 0x000000161a1b7291 */ /* 0x000fe2000f8e18ff */
[----:B------:R-:W-:Y:S01]  /*7610*/  @!PT LDS RZ, [RZ] ;  /* 0x00000000fffff984 */ /* 0x000fe20000000800 */
[----:B------:R-:W-:Y:S01]  /*7620*/  @!PT LDS RZ, [RZ] ;  /* 0x00000000fffff984 */ /* 0x000fe20000000800 */
[----:B------:R-:W-:Y:S01]  /*7630*/  @!PT LDS RZ, [RZ] ;  /* 0x00000000fffff984 */ /* 0x000fe20000000800 */
[----:B------:R-:W-:Y:S01]  /*7640*/  @!PT LDS RZ, [RZ] ;  /* 0x00000000fffff984 */ /* 0x000fe20000000800 */
[----:B------:R2:W-:Y:S06]  /*7650*/  MEMBAR.ALL.CTA ;  /* 0x0000000000007992 */ /* 0x0005ec0000008000 */
[----:B--2---:R-:W2:Y:S02]  /*7660*/  FENCE.VIEW.ASYNC.S ;  /* 0x00000000000073c6 */ /* 0x004ea40000000000 */
[----:B--2---:R-:W-:Y:S01]  /*7670*/  SYNCS.ARRIVE.TRANS64.RED.A1T0 RZ, [UR43], RZ ;  /* 0x000000ffffff79a7 */ /* 0x004fe2000810042b */
[----:B-1----:R-:W-:Y:S01]  /*7680*/  LOP3.LUT P3, RZ, R6, 0x1, RZ, 0xc0, !PT ;  /* 0x0000000106ff7812 */ /* 0x002fe2000786c0ff */
[----:B------:R-:W-:-:S12]  /*7690*/  BRA.U UP3, `(.L_x_64) ;  /* 0x00000001030c7547 */ /* 0x000fd8000b800000 */
[----:B------:R-:W-:-:S04]  /*76a0*/  SHF.L.U32 R5, R8, 0x1f, RZ ;  /* 0x0000001f08057819 */ /* 0x000fc800000006ff */
[----:B------:R-:W1:Y:S02]  /*76b0*/  SYNCS.PHASECHK.TRANS64.TRYWAIT P0, [UR27+0xd0], R5 ;  /* 0x0000d005ff0075a7 */ /* 0x000e64000800111b */
[----:B-1----:R-:W-:Y:S05]  /*76c0*/  @!P0 BRA `(.L_x_65) ;  /* 0x0000006000ac8947 */ /* 0x002fea0003800000 */
.L_x_64:
[----:B------:R-:W-:Y:S05]  /*76d0*/  BRA.U UP3, `(.L_x_66) ;  /* 0x0000000503647547 */ /* 0x000fea000b800000 */
[----:B------:R-:W-:Y:S05]  /*76e0*/  BRA.U !UP4, `(.L_x_67) ;  /* 0x000000050c547547 */ /* 0x000fea000b800000 */
[----:B------:R-:W-:Y:S01]  /*76f0*/  ULEA UR4, UR26, UR42, 0x2 ;  /* 0x0000002a1a047291 */ /* 0x000fe2000f8e10ff */
[----:B-1----:R-:W-:-:S08]  /*7700*/  SHF.L.U32 R4, R2, 0x1f, RZ ;  /* 0x0000001f02047819 */ /* 0x002fd000000006ff */
[----:B------:R-:W5:Y:S01]  /*7710*/  LDL R5, [UR4] ;  /* 0x00000004ff057983 */ /* 0x000f620008100800 */
[----:B------:R-:W-:Y:S02]  /*7720*/  ULEA UR4, UR21, UR22, 0x3 ;  /* 0x0000001615047291 */ /* 0x000fe4000f8e18ff */
[----:B------:R-:W-:Y:S01]  /*7730*/  UPLOP3.LUT UP2, UPT, UPT, UPT, UPT, 0x40, 0x4 ;  /* 0x000000000004789c */ /* 0x000fe20003f4e870 */
[----:B------:R-:W-:-:S06]  /*7740*/  UMOV UR19, UR47 ;  /* 0x0000002f00137c82 */ /* 0x000fcc0008000000 */
[----:B------:R1:W2:Y:S01]  /*7750*/  SYNCS.PHASECHK.TRANS64.TRYWAIT P2, [UR4], R4 ;  /* 0x00000004ff0075a7 */ /* 0x0002a20008041104 */
[----:B------:R-:W-:-:S05]  /*7760*/  UMOV UR4, UR21 ;  /* 0x0000001500047c82 */ /* 0x000fca0008000000 */
.L_x_70:
[----:B------:R-:W-:Y:S01]  /*7770*/  ULEA UR20, UR4, UR22, 0x3 ;  /* 0x0000001604147291 */ /* 0x000fe2000f8e18ff */
[----:B--23--:R-:W-:Y:S11]  /*7780*/  @P2 BRA `(.L_x_68) ;  /* 0x00000000000c2947 */ /* 0x00cff60003800000 */
[----:B------:R-:W-:Y:S04]  /*7790*/  SHF.L.U32 R7, R2, 0x1f, RZ ;  /* 0x0000001f02077819 */ /* 0x000fe800000006ff */
[----:B------:R-:W2:Y:S02]  /*77a0*/  SYNCS.PHASECHK.TRANS64.TRYWAIT P0, [UR20], R7 ;  /* 0x00000007ff0075a7 */ /* 0x000ea40008001114 */
[----:B--2---:R-:W-:Y:S05]  /*77b0*/  @!P0 BRA `(.L_x_69) ;  /* 0x0000006000888947 */ /* 0x004fea0003800000 */
.L_x_68:
[----:B------:R-:W-:Y:S01]  /*77c0*/  UISETP.NE.AND UP0, UPT, UR19, URZ, UPT ;  /* 0x000000ff1300728c */ /* 0x000fe2000bf05270 */
[----:B------:R-:W-:Y:S01]  /*77d0*/  PLOP3.LUT P2, PT, PT, PT, PT, 0x80, 0x8 ;  /* 0x000000000008781c */ /* 0x000fe20003f4f070 */
[----:B------:R-:W-:Y:S02]  /*77e0*/  UIADD3 UR5, UPT, UPT, UR4, 0x1, URZ ;  /* 0x0000000104057890 */ /* 0x000fe4000fffe0ff */
[----:B------:R-:W-:Y:S02]  /*77f0*/  ULEA UR16, UR4, UR25, 0xa ;  /* 0x0000001904107291 */ /* 0x000fe4000f8e50ff */
[----:B------:R-:W-:Y:S01]  /*7800*/  UISETP.NE.AND UP1, UPT, UR5, 0x6, UPT ;  /* 0x000000060500788c */ /* 0x000fe2000bf25270 */
[----:B------:R-:W-:Y:S01]  /*7810*/  PLOP3.LUT P0, PT, PT, PT, UP0, 0x80, 0x8 ;  /* 0x000000000008781c */ /* 0x000fe20003f0f008 */
[----:B------:R-:W-:Y:S02]  /*7820*/  ULEA UR14, UR4, UR24, 0xa ;  /* 0x00000018040e7291 */ /* 0x000fe4000f8e50ff */
[----:B------:R-:W-:Y:S02]  /*7830*/  USEL UR6, URZ, 0x1, UP1 ;  /* 0x00000001ff067887 */ /* 0x000fe40008800000 */
[----:B------:R-:W-:Y:S01]  /*7840*/  USEL UR21, UR5, URZ, UP1 ;  /* 0x000000ff05157287 */ /* 0x000fe20008800000 */
[----:B------:R-:W-:Y:S11]  /*7850*/  ELECT P1, URZ, PT ;  /* 0x0000000000ff782f */ /* 0x000ff60003820000 */
[----:B------:R-:W-:Y:S02]  /*7860*/  @!UPT UIADD3 URZ, UPT, UPT, URZ, URZ, URZ ;  /* 0x000000fffffff290 */ /* 0x000fe4000fffe0ff */
[C---:B-----5:R-:W-:Y:S01]  /*7870*/  @P1 R2UR.BROADCAST UR4, R5.reuse ;  /* 0x00000000050412ca */ /* 0x060fe200008e0000 */
[----:B------:R-:W-:Y:S01]  /*7880*/  @UP0 ULEA UR5, UR21, UR22, 0x3 ;  /* 0x0000001615050291 */ /* 0x000fe2000f8e18ff */
[----:B------:R-:W-:Y:S01]  /*7890*/  LOP3.LUT R2, R2, UR6, RZ, 0x3c, !PT ;  /* 0x0000000602027c12 */ /* 0x000fe2000f8e3cff */
[----:B------:R-:W-:Y:S02]  /*78a0*/  UIADD3 UR10, UPT, UPT, UR16, 0x2, URZ ;  /* 0x00000002100a7890 */ /* 0x000fe4000fffe0ff */
[----:B------:R-:W-:Y:S01]  /*78b0*/  UIADD3 UR6, UPT, UPT, UR14, 0x2, URZ ;  /* 0x000000020e067890 */ /* 0x000fe2000fffe0ff */
[----:B-1----:R-:W-:Y:S01]  /*78c0*/  @P0 SHF.L.U32 R4, R2, 0x1f, RZ ;  /* 0x0000001f02040819 */ /* 0x002fe200000006ff */
[----:B------:R-:W-:Y:S02]  /*78d0*/  UIADD3 UR8, UPT, UPT, UR16, 0x4, URZ ;  /* 0x0000000410087890 */ /* 0x000fe4000fffe0ff */
[----:B------:R-:W-:Y:S01]  /*78e0*/  UIADD3 UR12, UPT, UPT, UR16, 0x6, URZ ;  /* 0x00000006100c7890 */ /* 0x000fe2000fffe0ff */
[----:B------:R3:W4:Y:S01]  /*78f0*/  @P0 SYNCS.PHASECHK.TRANS64.TRYWAIT P2, [UR5], R4 ;  /* 0x00000004ff0005a7 */ /* 0x0007220008041105 */
[----:B------:R-:W-:Y:S11]  /*7900*/  ELECT P0, URZ, PT ;  /* 0x0000000000ff782f */ /* 0x000ff60003800000 */
[----:B------:R-:W-:Y:S02]  /*7910*/  @!UPT UIADD3 URZ, UPT, UPT, URZ, URZ, URZ ;  /* 0x000000fffffff290 */ /* 0x000fe4000fffe0ff */
[C---:B------:R-:W-:Y:S02]  /*7920*/  @P0 R2UR.BROADCAST UR18, R5.reuse ;  /* 0x00000000051202ca */ /* 0x040fe400008e0000 */
[----:B------:R-:W-:Y:S01]  /*7930*/  ELECT P0, URZ, PT ;  /* 0x0000000000ff782f */ /* 0x000fe20003800000 */
[----:B------:R-:W-:Y:S01]  /*7940*/  UMOV UR17, 0x40004080 ;  /* 0x4000408000117882 */ /* 0x000fe20000000000 */
[----:B------:R-:W-:Y:S01]  /*7950*/  UMOV UR15, 0x40004080 ;  /* 0x40004080000f7882 */ /* 0x000fe20000000000 */
[----:B------:R-:W-:Y:S01]  /*7960*/  UMOV UR11, 0x40004080 ;  /* 0x40004080000b7882 */ /* 0x000fe20000000000 */
[----:B------:R1:W-:Y:S01]  /*7970*/  UTCHMMA.2CTA gdesc[UR14], gdesc[UR16], tmem[UR4], tmem[UR44], idesc[UR45], UP2 ;  /* 0x00ff2c100e0075ea */ /* 0x0003e20009200004 */
[----:B------:R-:W-:Y:S01]  /*7980*/  UPLOP3.LUT UP2, UPT, UPT, UPT, UPT, 0x80, 0x8 ;  /* 0x000000000008789c */ /* 0x000fe20003f4f070 */
[----:B------:R-:W-:Y:S01]  /*7990*/  UMOV UR7, 0x40004080 ;  /* 0x4000408000077882 */ /* 0x000fe20000000000 */
[----:B------:R-:W-:Y:S01]  /*79a0*/  UMOV UR9, 0x40004080 ;  /* 0x4000408000097882 */ /* 0x000fe20000000000 */
[----:B------:R-:W-:Y:S01]  /*79b0*/  UMOV UR5, 0x40004080 ;  /* 0x4000408000057882 */ /* 0x000fe20000000000 */
[----:B------:R-:W-:Y:S02]  /*79c0*/  UMOV UR13, 0x40004080 ;  /* 0x40004080000d7882 */ /* 0x000fe40000000000 */
[----:B------:R2:W-:Y:S01]  /*79d0*/  UTCHMMA.2CTA gdesc[UR6], gdesc[UR10], tmem[UR18], tmem[UR40], idesc[UR41], UPT ;  /* 0x00ff280a060075ea */ /* 0x0005e2000ba00012 */
[----:B-1----:R-:W-:Y:S01]  /*79e0*/  UIADD3 UR4, UPT, UPT, UR14, 0x4, URZ ;  /* 0x000000040e047890 */ /* 0x002fe2000fffe0ff */
[C---:B------:R-:W-:Y:S02]  /*79f0*/  @P0 R2UR.BROADCAST UR15, R5.reuse ;  /* 0x00000000050f02ca */ /* 0x040fe400008e0000 */
[----:B------:R-:W-:Y:S11]  /*7a00*/  ELECT P0, URZ, PT ;  /* 0x0000000000ff782f */ /* 0x000ff60003800000 */
[----:B------:R-:W-:Y:S02]  /*7a10*/  @!UPT UIADD3 URZ, UPT, UPT, URZ, URZ, URZ ;  /* 0x000000fffffff290 */ /* 0x000fe4000fffe0ff */
[C---:B------:R-:W-:Y:S02]  /*7a20*/  @P0 R2UR.BROADCAST UR17, R5.reuse ;  /* 0x00000000051102ca */ /* 0x040fe400008e0000 */
[----:B------:R-:W-:Y:S01]  /*7a30*/  ELECT P0, URZ, PT ;  /* 0x0000000000ff782f */ /* 0x000fe20003800000 */
[----:B--2---:R-:W-:Y:S02]  /*7a40*/  UIADD3 UR6, UPT, UPT, UR14, 0x6, URZ ;  /* 0x000000060e067890 */ /* 0x004fe4000fffe0ff */
[----:B------:R-:W-:Y:S01]  /*7a50*/  UIADD3 UR10, UPT, UPT, UR16, 0x40, URZ ;  /* 0x00000040100a7890 */ /* 0x000fe2000fffe0ff */
[----:B------:R1:W-:Y:S07]  /*7a60*/  UTCHMMA.2CTA gdesc[UR4], gdesc[UR8], tmem[UR15], tmem[UR38], idesc[UR39], UPT ;  /* 0x00ff2608040075ea */ /* 0x0003ee000ba0000f */
[----:B------:R2:W-:Y:S01]  /*7a70*/  UTCHMMA.2CTA gdesc[UR6], gdesc[UR12], tmem[UR17], tmem[UR36], idesc[UR37], UPT ;  /* 0x00ff240c060075ea */ /* 0x0005e2000ba00011 */
[----:B-1----:R-:W-:Y:S01]  /*7a80*/  UIADD3 UR4, UPT, UPT, UR14, 0x40, URZ ;  /* 0x000000400e047890 */ /* 0x002fe2000fffe0ff */
[C---:B------:R-:W-:Y:S02]  /*7a90*/  @P0 R2UR.BROADCAST UR15, R5.reuse ;  /* 0x00000000050f02ca */ /* 0x040fe400008e0000 */
[----:B------:R-:W-:Y:S11]  /*7aa0*/  ELECT P0, URZ, PT ;  /* 0x0000000000ff782f */ /* 0x000ff60003800000 */
[----:B------:R-:W-:Y:S02]  /*7ab0*/  @!UPT UIADD3 URZ, UPT, UPT, URZ, URZ, URZ ;  /* 0x000000fffffff290 */ /* 0x000fe4000fffe0ff */
[C---:B--2---:R-:W-:Y:S01]  /*7ac0*/  @P0 R2UR.BROADCAST UR17, R5.reuse ;  /* 0x00000000051102ca */ /* 0x044fe200008e0000 */
[----:B------:R-:W-:Y:S02]  /*7ad0*/  UIADD3 UR8, UPT, UPT, UR16, 0x42, URZ ;  /* 0x0000004210087890 */ /* 0x000fe4000fffe0ff */
[----:B------:R-:W-:Y:S01]  /*7ae0*/  UIADD3 UR6, UPT, UPT, UR14, 0x42, URZ ;  /* 0x000000420e067890 */ /* 0x000fe2000fffe0ff */
[----:B------:R-:W-:Y:S01]  /*7af0*/  ELECT P0, URZ, PT ;  /* 0x0000000000ff782f */ /* 0x000fe20003800000 */
[----:B------:R-:W-:Y:S01]  /*7b00*/  UIADD3 UR12, UPT, UPT, UR16, 0x44, URZ ;  /* 0x00000044100c7890 */ /* 0x000fe2000fffe0ff */
[----:B------:R1:W-:Y:S07]  /*7b10*/  UTCHMMA.2CTA gdesc[UR4], gdesc[UR10], tmem[UR15], tmem[UR34], idesc[UR35], UPT ;  /* 0x00ff220a040075ea */ /* 0x0003ee000ba0000f */
[----:B------:R2:W-:Y:S01]  /*7b20*/  UTCHMMA.2CTA gdesc[UR6], gdesc[UR8], tmem[UR17], tmem[UR32], idesc[UR33], UPT ;  /* 0x00ff2008060075ea */ /* 0x0005e2000ba00011 */
[----:B-1----:R-:W-:Y:S03]  /*7b30*/  UIADD3 UR4, UPT, UPT, UR14, 0x44, URZ ;  /* 0x000000440e047890 */ /* 0x002fe6000fffe0ff */
[C---:B------:R-:W-:Y:S02]  /*7b40*/  @P0 R2UR.BROADCAST UR15, R5.reuse ;  /* 0x00000000050f02ca */ /* 0x040fe400008e0000 */
[----:B------:R-:W-:Y:S11]  /*7b50*/  ELECT P0, URZ, PT ;  /* 0x0000000000ff782f */ /* 0x000ff60003800000 */
[----:B------:R-:W-:Y:S02]  /*7b60*/  @!UPT UIADD3 URZ, UPT, UPT, URZ, URZ, URZ ;  /* 0x000000fffffff290 */ /* 0x000fe4000fffe0ff */
[----:B--2---:R-:W-:Y:S01]  /*7b70*/  @P0 R2UR.BROADCAST UR9, R5 ;  /* 0x00000000050902ca */ /* 0x004fe200008e0000 */
[----:B------:R-:W-:Y:S02]  /*7b80*/  UIADD3 UR10, UPT, UPT, UR16, 0x46, URZ ;  /* 0x00000046100a7890 */ /* 0x000fe4000fffe0ff */
[----:B------:R-:W-:Y:S02]  /*7b90*/  UIADD3 UR6, UPT, UPT, UR14, 0x46, URZ ;  /* 0x000000460e067890 */ /* 0x000fe4000fffe0ff */
[----:B------:R-:W-:Y:S01]  /*7ba0*/  UIADD3 UR8, UPT, UPT, UR20, 0x30, URZ ;  /* 0x0000003014087890 */ /* 0x000fe2000fffe0ff */
[----:B------:R1:W-:Y:S07]  /*7bb0*/  UTCHMMA.2CTA gdesc[UR4], gdesc[UR12], tmem[UR15], tmem[UR30], idesc[UR31], UPT ;  /* 0x00ff1e0c040075ea */ /* 0x0003ee000ba0000f */
[----:B------:R3:W-:Y:S01]  /*7bc0*/  UTCHMMA.2CTA gdesc[UR6], gdesc[UR10], tmem[UR9], tmem[UR28], idesc[UR29], UPT ;  /* 0x00ff1c0a060075ea */ /* 0x0007e2000ba00009 */
[----:B------:R3:W-:Y:S01]  /*7bd0*/  UTCBAR.2CTA.MULTICAST [UR8], URZ, UR23 ;  /* 0x000000ff080073e9 */ /* 0x0007e20008200817 */
[----:B-1----:R-:W-:Y:S02]  /*7be0*/  UIADD3 UR4, UPT, UPT, UR19, 0x1, URZ ;  /* 0x0000000113047890 */ /* 0x002fe4000fffe0ff */
[----:B------:R-:W-:Y:S02]  /*7bf0*/  UIADD3 UR5, UPT, UPT, UR19, -0x1, URZ ;  /* 0xffffffff13057890 */ /* 0x000fe4000fffe0ff */
[----:B------:R-:W-:Y:S03]  /*7c00*/  UISETP.GT.U32.AND UP0, UPT, UR4, 0x1, UPT ;  /* 0x000000010400788c */ /* 0x000fe6000bf04070 */
[----:B------:R-:W-:Y:S02]  /*7c10*/  UMOV UR4, UR21 ;  /* 0x0000001500047c82 */ /* 0x000fe40008000000 */
[----:B------:R-:W-:Y:S04]  /*7c20*/  UMOV UR19, UR5 ;  /* 0x0000000500137c82 */ /* 0x000fe80008000000 */
[----:B----4-:R-:W-:Y:S05]  /*7c30*/  BRA.U UP0, `(.L_x_70) ;  /* 0xfffffff900cc7547 */ /* 0x010fea000b83ffff */
.L_x_67:
[----:B------:R-:W-:-:S09]  /*7c40*/  UIADD3 UR4, UPT, UPT, UR27, 0xc0, URZ ;  /* 0x000000c01b047890 */ /* 0x000fd2000fffe0ff */
[----:B------:R2:W-:Y:S01]  /*7c50*/  UTCBAR.2CTA.MULTICAST [UR4], URZ, UR46 ;  /* 0x000000ff040073e9 */ /* 0x0005e2000820082e */
[----:B------:R-:W-:Y:S02]  /*7c60*/  NOP ;  /* 0x0000000000007918 */ /* 0x000fe40000000000 */
.L_x_66:
[----:B--2---:R-:W-:Y:S01]  /*7c70*/  UIADD3 UR4, UPT, UPT, UR26, 0x1, URZ ;  /* 0x000000011a047890 */ /* 0x004fe2000fffe0ff */
[----:B------:R-:W-:-:S03]  /*7c80*/  LOP3.LUT R3, R3, 0x1, RZ, 0x3c, !PT ;  /* 0x0000000103037812 */ /* 0x000fc600078e3cff */
[----:B------:R-:W-:-:S04]  /*7c90*/  UISETP.NE.AND UP0, UPT, UR4, 0x2, UPT ;  /* 0x000000020400788c */ /* 0x000fc8000bf05270 */
[----:B------:R-:W-:Y:S02]  /*7ca0*/  USEL UR5, URZ, 0x1, UP0 ;  /* 0x00000001ff057887 */ /* 0x000fe40008000000 */
[----:B------:R-:W-:-:S04]  /*7cb0*/  USEL UR26, UR4, URZ, UP0 ;  /* 0x000000ff041a7287 */ /* 0x000fc80008000000 */
[----:B------:R-:W-:Y:S01]  /*7cc0*/  LOP3.LUT R8, R8, UR5, RZ, 0x3c, !PT ;  /* 0x0000000508087c12 */ /* 0x000fe2000f8e3cff */
[----:B------:R-:W-:Y:S07]  /*7cd0*/  @P3 BRA `(.L_x_71) ;  /* 0xfffffff800383947 */ /* 0x000fee000383ffff */
[----:B---3--:R-:W2:Y:S01]  /*7ce0*/  S2UR UR8, SR_CgaCtaId ;  /* 0x00000000000879c3 */ /* 0x008ea20000008800 */
[----:B------:R-:W-:Y:S01]  /*7cf0*/  ELECT P0, URZ, PT ;  /* 0x0000000000ff782f */ /* 0x000fe20003800000 */
[----:B------:R-:W-:Y:S01]  /*7d00*/  HFMA2 R2, -RZ, RZ, 0, 5.9604644775390625e-08 ;  /* 0x00000001ff027431 */ /* 0x000fe200000001ff */
[----:B------:R-:W-:-:S05]  /*7d10*/  UMOV UR4, 0x40 ;  /* 0x0000004000047882 */ /* 0x000fca0000000000 */
[----:B------:R-:W-:Y:S01]  /*7d20*/  UVIRTCOUNT.DEALLOC.SMPOOL 0x80 ;  /* 0x000000800000784c */ /* 0x000fe20000000000 */
[----:B------:R-:W-:Y:S02]  /*7d30*/  UISETP.NE.AND UP0, UPT, UR50, URZ, UPT ;  /* 0x000000ff3200728c */ /* 0x000fe4000bf05270 */
[----:B--2---:R-:W-:-:S09]  /*7d40*/  ULEA UR8, UR8, UR4, 0x18 ;  /* 0x0000000408087291 */ /* 0x004fd2000f8ec0ff */
[----:B------:R2:W-:Y:S01]  /*7d50*/  @P0 STS.U8 [UR8+0x1c], R2 ;  /* 0x00001c02ff000988 */ /* 0x0005e20008000008 */
[----:B------:R-:W-:Y:S05]  /*7d60*/  BRA.U UP0, `(.L_x_72) ;  /* 0x0000000100587547 */ /* 0x000fea000b800000 */
[----:B------:R-:W-:Y:S01]  /*7d70*/  UIADD3 UR5, UPT, UPT, UR22, 0xd0, URZ ;  /* 0x000000d016057890 */ /* 0x000fe2000fffe0ff */
[----:B------:R-:W-:-:S03]  /*7d80*/  SHF.L.U32 R3, R8, 0x1f, RZ ;  /* 0x0000001f08037819 */ /* 0x000fc600000006ff */
[----:B------:R-:W-:-:S09]  /*7d90*/  ULEA UR4, UR26, UR5, 0x3 ;  /* 0x000000051a047291 */ /* 0x000fd2000f8e18ff */
[----:B------:R-:W3:Y:S02]  /*7da0*/  SYNCS.PHASECHK.TRANS64.TRYWAIT P0, [UR4], R3 ;  /* 0x00000003ff0075a7 */ /* 0x000ee40008001104 */
[----:B---3--:R-:W-:Y:S05]  /*7db0*/  @!P0 BRA `(.L_x_73) ;  /* 0x0000005c00208947 */ /* 0x008fea0003800000 */
.L_x_170:
[----:B------:R-:W-:-:S04]  /*7dc0*/  UIADD3 UR4, UPT, UPT, UR26, 0x1, URZ ;  /* 0x000000011a047890 */ /* 0x000fc8000fffe0ff */
[----:B------:R-:W-:-:S04]  /*7dd0*/  UISETP.NE.AND UP1, UPT, UR4, 0x2, UPT ;  /* 0x000000020400788c */ /* 0x000fc8000bf25270 */
[----:B------:R-:W-:Y:S02]  /*7de0*/  USEL UR6, URZ, 0x1, UP1 ;  /* 0x00000001ff067887 */ /* 0x000fe40008800000 */
[----:B------:R-:W-:-:S04]  /*7df0*/  USEL UR4, UR4, URZ, UP1 ;  /* 0x000000ff04047287 */ /* 0x000fc80008800000 */
[----:B------:R-:W-:Y:S01]  /*7e00*/  ULEA UR4, UR4, UR5, 0x3 ;  /* 0x0000000504047291 */ /* 0x000fe2000f8e18ff */
[----:B--2---:R-:W-:-:S04]  /*7e10*/  LOP3.LUT R3, R8, UR6, RZ, 0x3c, !PT ;  /* 0x0000000608037c12 */ /* 0x004fc8000f8e3cff */
[----:B------:R-:W-:Y:S01]  /*7e20*/  SHF.L.U32 R3, R3, 0x1f, RZ ;  /* 0x0000001f03037819 */ /* 0x000fe200000006ff */
[----:B------:R-:W-:-:S04]  /*7e30*/  IMAD.U32 R2, RZ, RZ, UR4 ;  /* 0x00000004ff027e24 */ /* 0x000fc8000f8e00ff */
[----:B------:R2:W3:Y:S03]  /*7e40*/  SYNCS.PHASECHK.TRANS64.TRYWAIT P0, [R2+URZ], R3 ;  /* 0x00000003020075a7 */ /* 0x0004e600080011ff */
[----:B---3--:R-:W-:Y:S05]  /*7e50*/  @!P0 NANOSLEEP.SYNCS 0x989680 ;  /* 0x009896800000895d */ /* 0x008fea0003900000 */
[----:B------:R-:W3:Y:S02]  /*7e60*/  @!P0 SYNCS.PHASECHK.TRANS64 P0, [R2+URZ], R3 ;  /* 0x00000003020085a7 */ /* 0x000ee400080010ff */
[----:B---3--:R-:W-:Y:S05]  /*7e70*/  @P0 BRA `(.L_x_74) ;  /* 0x0000000000200947 */ /* 0x008fea0003800000 */
.L_x_75:
[----:B---3--:R3:W4:Y:S02]  /*7e80*/  SYNCS.PHASECHK.TRANS64.TRYWAIT P0, [R2+URZ], R3 ;  /* 0x00000003020075a7 */ /* 0x00872400080011ff */
[----:B----4-:R-:W-:Y:S05]  /*7e90*/  @!P0 NANOSLEEP.SYNCS 0x989680 ;  /* 0x009896800000895d */ /* 0x010fea0003900000 */
[----:B------:R-:W4:Y:S02]  /*7ea0*/  @!P0 SYNCS.PHASECHK.TRANS64 P0, [R2+URZ], R3 ;  /* 0x00000003020085a7 */ /* 0x000f2400080010ff */
[----:B----4-:R-:W-:Y:S05]  /*7eb0*/  @!P0 BRA `(.L_x_75) ;  /* 0xfffffffc00f08947 */ /* 0x010fea000383ffff */
[----:B------:R-:W-:Y:S05]  /*7ec0*/  BRA `(.L_x_74) ;  /* 0x00000000000c7947 */ /* 0x000fea0003800000 */
.L_x_72:
[----:B------:R-:W-:-:S04]  /*7ed0*/  UIADD3 UR4, UPT, UPT, UR22, 0xe0, URZ ;  /* 0x000000e016047890 */ /* 0x000fc8000fffe0ff */
[----:B------:R-:W-:-:S09]  /*7ee0*/  UPRMT UR4, UR49, 0x654, UR4 ;  /* 0x0000065431047896 */ /* 0x000fd20008000004 */
[----:B------:R-:W-:Y:S03]  /*7ef0*/  SYNCS.ARRIVE.TRANS64.RED.A1T0 RZ, [UR4], RZ ;  /* 0x000000ffffff79a7 */ /* 0x000fe60008100404 */
.L_x_74:
[----:B--23--:R-:W-:Y:S01]  /*7f00*/  SHF.L.U32 R3, RZ, 0x1f, RZ ;  /* 0x0000001fff037819 */ /* 0x00cfe200000006ff */
[----:B------:R-:W-:Y:S01]  /*7f10*/  UIADD3 UR4, UPT, UPT, UR22, 0xe0, URZ ;  /* 0x000000e016047890 */ /* 0x000fe2000fffe0ff */
[----:B------:R-:W-:Y:S02]  /*7f20*/  PLOP3.LUT P0, PT, PT, PT, UP0, 0x80, 0x8 ;  /* 0x000000000008781c */ /* 0x000fe40003f0f008 */
[----:B------:R-:W2:Y:S02]  /*7f30*/  SYNCS.PHASECHK.TRANS64.TRYWAIT P1, [UR22+0xe0], R3 ;  /* 0x0000e003ff0075a7 */ /* 0x000ea40008021116 */
[----:B--2---:R-:W-:Y:S09]  /*7f40*/  @!P1 BRA `(.L_x_76) ;  /* 0x0000005800d49947 */ /* 0x004ff20003800000 */
.L_x_172:
[----:B------:R-:W-:Y:S01]  /*7f50*/  @!UP0 UPRMT UR4, UR49, 0x654, UR4 ;  /* 0x0000065431048896 */ /* 0x000fe20008000004 */
[----:B------:R-:W-:Y:S01]  /*7f60*/  LOP3.LUT R0, R0, 0xffff, RZ, 0xc0, !PT ;  /* 0x0000ffff00007812 */ /* 0x000fe200078ec0ff */
[----:B--2---:R-:W-:Y:S02]  /*7f70*/  IMAD.MOV.U32 R3, RZ, RZ, 0xffff ;  /* 0x0000ffffff037424 */ /* 0x004fe400078e00ff */
[----:B-1----:R-:W-:Y:S01]  /*7f80*/  IMAD.MOV.U32 R5, RZ, RZ, 0x1 ;  /* 0x00000001ff057424 */ /* 0x002fe200078e00ff */
[----:B------:R-:W-:-:S04]  /*7f90*/  SHF.R.U32.HI R0, RZ, 0x5, R0 ;  /* 0x00000005ff007819 */ /* 0x000fc80000011600 */
[----:B------:R-:W-:Y:S01]  /*7fa0*/  @!P0 SYNCS.ARRIVE.TRANS64.RED.A1T0 RZ, [UR4], RZ ;  /* 0x000000ffffff89a7 */ /* 0x000fe20008100404 */
[----:B------:R-:W-:Y:S01]  /*7fb0*/  NOP ;  /* 0x0000000000007918 */ /* 0x000fe20000000000 */
[----:B------:R-:W1:Y:S01]  /*7fc0*/  LDS R2, [UR8+0x14] ;  /* 0x00001408ff027984 */ /* 0x000e620008000800 */
[-C--:B------:R-:W-:Y:S02]  /*7fd0*/  SHF.L.U32 R3, R3, R0.reuse, RZ ;  /* 0x0000000003037219 */ /* 0x080fe400000006ff */
[----:B------:R-:W-:Y:S02]  /*7fe0*/  SHF.L.U32 R5, R5, R0, RZ ;  /* 0x0000000005057219 */ /* 0x000fe400000006ff */
[----:B-1----:R-:W-:-:S04]  /*7ff0*/  LOP3.LUT R2, R2, R3, RZ, 0xc0, !PT ;  /* 0x0000000302027212 */ /* 0x002fc800078ec0ff */
[----:B------:R-:W-:-:S13]  /*8000*/  ISETP.NE.AND P0, PT, R2, R3, PT ;  /* 0x000000030200720c */ /* 0x000fda0003f05270 */
[----:B------:R-:W-:Y:S05]  /*8010*/  @P0 BRA `(.L_x_77) ;  /* 0x00000000005c0947 */ /* 0x000fea0003800000 */
[----:B------:R-:W1:Y:S02]  /*8020*/  LDS R0, [UR8+0x18] ;  /* 0x00001808ff007984 */ /* 0x000e640008000800 */
[----:B-1----:R-:W-:-:S04]  /*8030*/  LOP3.LUT R0, R0, R5, RZ, 0xc0, !PT ;  /* 0x0000000500007212 */ /* 0x002fc800078ec0ff */
[----:B------:R-:W-:-:S13]  /*8040*/  ISETP.NE.AND P0, PT, R0, R5, PT ;  /* 0x000000050000720c */ /* 0x000fda0003f05270 */
[----:B------:R-:W-:Y:S05]  /*8050*/  @P0 BRA `(.L_x_78) ;  /* 0x0000000000400947 */ /* 0x000fea0003800000 */
[----:B------:R-:W-:Y:S01]  /*8060*/  R2UR UR4, R3 ;  /* 0x00000000030472ca */ /* 0x000fe200000e0000 */
[----:B------:R-:W1:Y:S01]  /*8070*/  S2R R2, SR_LANEID ;  /* 0x0000000000027919 */ /* 0x000e620000000000 */
[----:B------:R-:W-:-:S04]  /*8080*/  LOP3.LUT R5, RZ, R5, RZ, 0x33, !PT ;  /* 0x00000005ff057212 */ /* 0x000fc800078e33ff */
[----:B------:R-:W2:Y:S07]  /*8090*/  REDUX UR6, R5 ;  /* 0x00000000050673c4 */ /* 0x000eae0000000000 */
[----:B------:R-:W-:-:S03]  /*80a0*/  ULOP3.LUT UR5, URZ, UR4, URZ, 0x33, !UPT ;  /* 0x00000004ff057292 */ /* 0x000fc6000f8e33ff */
[----:B------:R-:W-:Y:S02]  /*80b0*/  VOTEU.ANY UR4, UPT, PT ;  /* 0x0000000000047886 */ /* 0x000fe400038e0100 */
[----:B------:R-:W-:Y:S01]  /*80c0*/  UFLO.U32 UR4, UR4 ;  /* 0x00000004000472bd */ /* 0x000fe200080e0000 */
[----:B------:R-:W-:-:S04]  /*80d0*/  IMAD.U32 R0, RZ, RZ, UR5 ;  /* 0x00000005ff007e24 */ /* 0x000fc8000f8e00ff */
[----:B------:R-:W3:Y:S02]  /*80e0*/  REDUX UR7, R0 ;  /* 0x00000000000773c4 */ /* 0x000ee40000000000 */
[----:B------:R4:W-:Y:S01]  /*80f0*/  UTCATOMSWS.AND URZ, UR5 ;  /* 0x0000000500ff79e3 */ /* 0x0009e20008000000 */
[----:B-1----:R-:W-:Y:S01]  /*8100*/  ISETP.EQ.U32.AND P0, PT, R2, UR4, PT ;  /* 0x0000000402007c0c */ /* 0x002fe2000bf02070 */
[----:B--2---:R-:W-:Y:S02]  /*8110*/  IMAD.U32 R2, RZ, RZ, UR6 ;  /* 0x00000006ff027e24 */ /* 0x004fe4000f8e00ff */
[----:B---3--:R-:W-:-:S10]  /*8120*/  IMAD.U32 R3, RZ, RZ, UR7 ;  /* 0x00000007ff037e24 */ /* 0x008fd4000f8e00ff */
[----:B------:R4:W-:Y:S04]  /*8130*/  @P0 ATOMS.AND RZ, [UR8+0x14], R3 ;  /* 0x00001403ffff098c */ /* 0x0009e8000a800008 */
[----:B------:R4:W-:Y:S01]  /*8140*/  @P0 ATOMS.AND RZ, [UR8+0x18], R2 ;  /* 0x00001802ffff098c */ /* 0x0009e2000a800008 */
[----:B------:R-:W-:Y:S05]  /*8150*/  BRA `(.L_x_79) ;  /* 0x0000000000147947 */ /* 0x000fea0003800000 */
.L_x_78:
[----:B------:R-:W-:Y:S02]  /*8160*/  MOV R2, 0x8180 ;  /* 0x0000818000027802 */ /* 0x000fe40000000f00 */
[----:B-----5:R-:W-:Y:S05]  /*8170*/  CALL.REL.NOINC `($__internal_0_$__cuda_sm10x_tcgen05_guardrail_trap_col_being_dealloced_not_returned_by_alloc) ;  /* 0x0000005c00b87944 */ /* 0x020fea0003c00000 */
[----:B------:R-:W-:Y:S05]  /*8180*/  BRA `(.L_x_79) ;  /* 0x0000000000087947 */ /* 0x000fea0003800000 */
.L_x_77:
[----:B------:R-:W-:Y:S02]  /*8190*/  MOV R2, 0x81b0 ;  /* 0x000081b000027802 */ /* 0x000fe40000000f00 */
[----:B-----5:R-:W-:Y:S05]  /*81a0*/  CALL.REL.NOINC `($__internal_2_$__cuda_sm10x_tcgen05_guardrail_trap_unallocated_columns_being_dealloced) ;  /* 0x0000005c00c47944 */ /* 0x020fea0003c00000 */
.L_x_79:
[----:B------:R-:W-:Y:S01]  /*81b0*/  NOP ;  /* 0x0000000000007918 */ /* 0x000fe20000000000 */
[----:B----4-:R-:W-:Y:S05]  /*81c0*/  EXIT ;  /* 0x000000000000794d */ /* 0x010fea0003800000 */
.L_x_51:
[----:B------:R-:W-:-:S09]  /*81d0*/  UISETP.NE.OR UP0, UPT, UR18, 0x3, !UP3 ;  /* 0x000000031200788c */ /* 0x000fd2000df05670 */
[----:B------:R-:W-:Y:S05]  /*81e0*/  BRA.U UP0, `(.L_x_80) ;  /* 0x0000001500607547 */ /* 0x000fea000b800000 */
[----:B------:R-:W2:Y:S01]  /*81f0*/  LDCU.64 UR4, c[0x0][0x988] ;  /* 0x00013100ff0477ac */ /* 0x000ea20008000a00 */
[----:B------:R-:W3:Y:S01]  /*8200*/  S2UR UR8, SR_CgaCtaId ;  /* 0x00000000000879c3 */ /* 0x000ee20000008800 */
[----:B------:R-:W-:Y:S01]  /*8210*/  HFMA2 R10, -RZ, RZ, 0, 5.9604644775390625e-08 ;  /* 0x00000001ff0a7431 */ /* 0x000fe200000001ff */
[----:B------:R-:W-:Y:S01]  /*8220*/  MOV R8, RZ ;  /* 0x000000ff00087202 */ /* 0x000fe20000000f00 */
[----:B------:R-:W4:Y:S01]  /*8230*/  LDCU UR45, c[0x0][0x370] ;  /* 0x00006e00ff2d77ac */ /* 0x000f220008000800 */
[----:B------:R-:W-:Y:S01]  /*8240*/  HFMA2 R3, -RZ, RZ, 0, 0.0078125 ;  /* 0x00002000ff037431 */ /* 0x000fe200000001ff */
[----:B------:R-:W4:Y:S03]  /*8250*/  LDCU.128 UR52, c[0x0][0xc10] ;  /* 0x00018200ff3477ac */ /* 0x000f260008000c00 */
[----:B------:R-:W1:Y:S01]  /*8260*/  LDC.64 R12, c[0x0][0x348] ;  /* 0x0000d200ff0c7b82 */ /* 0x000e620000000a00 */
[----:B------:R-:W3:Y:S01]  /*8270*/  LDCU UR43, c[0x0][0x374] ;  /* 0x00006e80ff2b77ac */ /* 0x000ee20008000800 */
[----:B------:R-:W3:Y:S01]  /*8280*/  LDCU.64 UR50, c[0x0][0x990] ;  /* 0x00013200ff3277ac */ /* 0x000ee20008000a00 */
[----:B------:R-:W3:Y:S01]  /*8290*/  LDCU UR31, c[0x0][0xc0c] ;  /* 0x00018180ff1f77ac */ /* 0x000ee20008000800 */
[----:B--2---:R-:W-:Y:S01]  /*82a0*/  UISETP.NE.U32.AND UP0, UPT, UR4, URZ, UPT ;  /* 0x000000ff0400728c */ /* 0x004fe2000bf05070 */
[----:B------:R-:W2:Y:S01]  /*82b0*/  LDCU.128 UR56, c[0x0][0xa80] ;  /* 0x00015000ff3877ac */ /* 0x000ea20008000c00 */
[----:B------:R-:W2:Y:S01]  /*82c0*/  LDCU UR70, c[0x0][0xc20] ;  /* 0x00018400ff4677ac */ /* 0x000ea20008000800 */
[----:B------:R-:W1:Y:S01]  /*82d0*/  LDCU UR4, c[0x0][0xc30] ;  /* 0x00018600ff0477ac */ /* 0x000e620008000800 */
[----:B------:R-:W1:Y:S01]  /*82e0*/  LDCU.128 UR60, c[0x0][0xa90] ;  /* 0x00015200ff3c77ac */ /* 0x000e620008000c00 */
[----:B------:R-:W-:Y:S01]  /*82f0*/  UMOV UR39, 0x400 ;  /* 0x0000040000277882 */ /* 0x000fe20000000000 */
[----:B----4-:R-:W-:-:S02]  /*8300*/  UIMAD.WIDE.U32 UR68, UR45, UR52, URZ ;  /* 0x000000342d4472a5 */ /* 0x010fc4000f8e00ff */
[----:B---3--:R-:W-:Y:S02]  /*8310*/  UIMAD.WIDE.U32 UR6, UR43, UR55, URZ ;  /* 0x000000372b0672a5 */ /* 0x008fe4000f8e00ff */
[----:B------:R-:W-:Y:S02]  /*8320*/  UISETP.NE.AND.EX UP6, UPT, UR5, URZ, UPT, UP0 ;  /* 0x000000ff0500728c */ /* 0x000fe4000bfc5300 */
[----:B------:R-:W-:Y:S02]  /*8330*/  ULEA UR39, UR8, UR39, 0x18 ;  /* 0x0000002708277291 */ /* 0x000fe4000f8ec0ff */
[----:B------:R-:W-:Y:S02]  /*8340*/  UISETP.NE.AND UP0, UPT, UR47, 0x1, UPT ;  /* 0x000000012f00788c */ /* 0x000fe4000bf05270 */
[----:B------:R-:W-:Y:S02]  /*8350*/  UISETP.NE.U32.AND UP0, UPT, UR50, URZ, UPT ;  /* 0x000000ff3200728c */ /* 0x000fe4000bf05070 */
[----:B------:R-:W-:-:S02]  /*8360*/  UIADD3 UR49, UPT, UPT, UR39, 0x78, URZ ;  /* 0x0000007827317890 */ /* 0x000fc4000fffe0ff */
[----:B------:R-:W-:Y:S02]  /*8370*/  UIADD3 UR46, UPT, UPT, UR39, 0xb8, URZ ;  /* 0x000000b8272e7890 */ /* 0x000fe4000fffe0ff */
[----:B------:R-:W-:Y:S02]  /*8380*/  UIADD3 UR42, UPT, UPT, UR39, 0x60, URZ ;  /* 0x00000060272a7890 */ /* 0x000fe4000fffe0ff */
[----:B------:R-:W-:Y:S02]  /*8390*/  UIADD3 UR33, UPT, UPT, UR39, 0x68, URZ ;  /* 0x0000006827217890 */ /* 0x000fe4000fffe0ff */
[----:B------:R-:W-:Y:S02]  /*83a0*/  UIADD3 UR25, UPT, UPT, UR39, 0x70, URZ ;  /* 0x0000007027197890 */ /* 0x000fe4000fffe0ff */
[----:B------:R-:W-:Y:S02]  /*83b0*/  UISETP.GE.AND UP3, UPT, UR47, 0x1, UPT ;  /* 0x000000012f00788c */ /* 0x000fe4000bf66270 */
[----:B------:R-:W-:-:S02]  /*83c0*/  UISETP.NE.AND UP3, UPT, UR31, 0x1, UPT ;  /* 0x000000011f00788c */ /* 0x000fc4000bf65270 */
[----:B------:R-:W-:Y:S01]  /*83d0*/  UISETP.NE.AND.EX UP5, UPT, UR51, URZ, UPT, UP0 ;  /* 0x000000ff3300728c */ /* 0x000fe2000bfa5300 */
[----:B------:R-:W-:Y:S01]  /*83e0*/  UMOV UR68, UR69 ;  /* 0x0000004500447c82 */ /* 0x000fe20008000000 */
[----:B------:R-:W-:Y:S01]  /*83f0*/  UMOV UR67, UR7 ;  /* 0x0000000700437c82 */ /* 0x000fe20008000000 */
[----:B------:R-:W-:Y:S02]  /*8400*/  UISETP.NE.AND UP3, UPT, UR54, 0x1, UPT ;  /* 0x000000013600788c */ /* 0x000fe4000bf65270 */
[----:B--2---:R-:W-:Y:S01]  /*8410*/  UISETP.NE.AND UP0, UPT, UR56, 0x1, UPT ;  /* 0x000000013800788c */ /* 0x004fe2000bf05270 */
[----:B------:R-:W2:Y:S01]  /*8420*/  LDCU UR72, c[0x0][0xaa0] ;  /* 0x00015400ff4877ac */ /* 0x000ea20008000800 */
[----:B------:R-:W-:Y:S01]  /*8430*/  UPLOP3.LUT UP2, UPT, UPT, UPT, UPT, 0x40, 0x4 ;  /* 0x000000000004789c */ /* 0x000fe20003f4e870 */
[----:B------:R-:W3:Y:S01]  /*8440*/  LDCU.64 UR40, c[0x0][0xc28] ;  /* 0x00018500ff2877ac */ /* 0x000ee20008000a00 */
[----:B------:R-:W-:Y:S02]  /*8450*/  UPRMT UR49, UR8, 0x654, UR49 ;  /* 0x0000065408317896 */ /* 0x000fe40008000031 */
[----:B------:R-:W-:-:S02]  /*8460*/  UPRMT UR46, URZ, 0x654, UR46 ;  /* 0x00000654ff2e7896 */ /* 0x000fc4000800002e */
[----:B------:R-:W-:Y:S02]  /*8470*/  UPRMT UR66, UR8, 0x654, UR42 ;  /* 0x0000065408427896 */ /* 0x000fe4000800002a */
[----:B------:R-:W-:Y:S02]  /*8480*/  UPRMT UR65, UR8, 0x654, UR33 ;  /* 0x0000065408417896 */ /* 0x000fe40008000021 */
[----:B------:R-:W-:Y:S02]  /*8490*/  UPRMT UR64, UR8, 0x654, UR25 ;  /* 0x0000065408407896 */ /* 0x000fe40008000019 */
[----:B------:R-:W-:Y:S02]  /*84a0*/  USHF.R.U32.HI UR68, URZ, UR53, UR68 ;  /* 0x00000035ff447299 */ /* 0x000fe40008011644 */
[----:B------:R-:W-:Y:S02]  /*84b0*/  USHF.R.U32.HI UR67, URZ, UR70, UR67 ;  /* 0x00000046ff437299 */ /* 0x000fe40008011643 */
[----:B-1----:R-:W-:-:S02]  /*84c0*/  UISETP.NE.AND UP4, UPT, UR4, 0x1, UPT ;  /* 0x000000010400788c */ /* 0x002fc4000bf85270 */
[----:B------:R-:W-:Y:S02]  /*84d0*/  UISETP.NE.AND UP3, UPT, UR59, 0x1, UPT ;  /* 0x000000013b00788c */ /* 0x000fe4000bf65270 */
[----:B--23--:R-:W-:-:S11]  /*84e0*/  UISETP.NE.AND UP0, UPT, UR62, 0x1, UPT ;  /* 0x000000013e00788c */ /* 0x00cfd6000bf05270 */
.L_x_91:
[----:B------:R-:W-:Y:S04]  /*84f0*/  SHF.L.U32 R5, R8, 0x1f, RZ ;  /* 0x0000001f08057819 */ /* 0x000fe800000006ff */
[----:B------:R-:W1:Y:S02]  /*8500*/  SYNCS.PHASECHK.TRANS64.TRYWAIT P0, [UR39+0xb0], R5 ;  /* 0x0000b005ff0075a7 */ /* 0x000e640008001127 */
[----:B-12---:R-:W-:Y:S05]  /*8510*/  @!P0 BRA `(.L_x_81) ;  /* 0x0000005400788947 */ /* 0x006fea0003800000 */
.L_x_174:
[----:B-1----:R-:W1:Y:S01]  /*8520*/  LDS.128 R4, [UR39+0xf0] ;  /* 0x0000f027ff047984 */ /* 0x002e620008000c00 */
[----:B------:R-:W-:Y:S01]  /*8530*/  UISETP.GE.AND UP0, UPT, UR47, 0x1, UPT ;  /* 0x000000012f00788c */ /* 0x000fe2000bf06270 */
[----:B------:R-:W-:Y:S01]  /*8540*/  @!PT LDS RZ, [RZ] ;  /* 0x00000000fffff984 */ /* 0x000fe20000000800 */
[----:B------:R-:W-:Y:S01]  /*8550*/  @!PT LDS RZ, [RZ] ;  /* 0x00000000fffff984 */ /* 0x000fe20000000800 */
[----:B------:R-:W-:Y:S01]  /*8560*/  @!PT LDS RZ, [RZ] ;  /* 0x00000000fffff984 */ /* 0x000fe20000000800 */
[----:B------:R-:W-:Y:S01]  /*8570*/  @!PT LDS RZ, [RZ] ;  /* 0x00000000fffff984 */ /* 0x000fe20000000800 */
[----:B------:R2:W-:Y:S06]  /*8580*/  MEMBAR.ALL.CTA ;  /* 0x0000000000007992 */ /* 0x0005ec0000008000 */
[----:B--2---:R-:W2:Y:S02]  /*8590*/  FENCE.VIEW.ASYNC.S ;  /* 0x00000000000073c6 */ /* 0x004ea40000000000 */
[----:B--2---:R-:W-:Y:S01]  /*85a0*/  SYNCS.ARRIVE.TRANS64.RED.A1T0 RZ, [UR46], RZ ;  /* 0x000000ffffff79a7 */ /* 0x004fe2000810042e */
[----:B-1----:R-:W-:Y:S11]  /*85b0*/  LOP3.LUT P0, RZ, R6, 0x1, RZ, 0xc0, !PT ;  /* 0x0000000106ff7812 */ /* 0x002ff6000780c0ff */
[----:B------:R-:W-:Y:S02]  /*85c0*/  @!UPT UIADD3 URZ, UPT, UPT, URZ, URZ, URZ ;  /* 0x000000fffffff290 */ /* 0x000fe4000fffe0ff */
[----:B------:R-:W-:Y:S01]  /*85d0*/  VOTEU.ANY UP3, P0 ;  /* 0x0000000000ff7886 */ /* 0x000fe20000060100 */
[----:B------:R-:W-:Y:S11]  /*85e0*/  PLOP3.LUT P0, PT, PT, PT, UP3, 0x80, 0x8 ;  /* 0x000000000008781c */ /* 0x000ff60003f0f038 */
[----:B------:R-:W-:Y:S02]  /*85f0*/  @!UPT UIADD3 URZ, UPT, UPT, URZ, URZ, URZ ;  /* 0x000000fffffff290 */ /* 0x000fe4000fffe0ff */
[----:B------:R-:W-:Y:S02]  /*8600*/  @P0 MOV R2, R4 ;  /* 0x0000000400020202 */ /* 0x000fe40000000f00 */
[----:B------:R-:W-:Y:S02]  /*8610*/  @P0 LOP3.LUT R0, R5, 0xffff, RZ, 0xc0, !PT ;  /* 0x0000ffff05000812 */ /* 0x000fe400078ec0ff */
[----:B------:R-:W-:Y:S02]  /*8620*/  @P0 R2UR UR5, R2 ;  /* 0x00000000020502ca */ /* 0x000fe400000e0000 */
[----:B------:R-:W-:Y:S11]  /*8630*/  @P0 R2UR UR4, R0 ;  /* 0x00000000000402ca */ /* 0x000ff600000e0000 */
[----:B------:R-:W-:Y:S02]  /*8640*/  @UP3 UMOV UR23, UR5 ;  /* 0x0000000500173c82 */ /* 0x000fe40008000000 */
[----:B------:R-:W-:Y:S01]  /*8650*/  @UP3 UMOV UR15, UR4 ;  /* 0x00000004000f3c82 */ /* 0x000fe20008000000 */
[----:B------:R-:W-:Y:S05]  /*8660*/  BRA.U !UP0, `(.L_x_82) ;  /* 0x0000000108c07547 */ /* 0x000fea000b800000 */
[----:B------:R-:W-:Y:S02]  /*8670*/  UIMAD.WIDE.U32 UR8, UR15, UR55, URZ ;  /* 0x000000370f0872a5 */ /* 0x000fe4000f8e00ff */
[----:B------:R-:W-:Y:S02]  /*8680*/  UP2UR UR14, UPR, URZ, 0x4 ;  /* 0x00000004ff0e7883 */ /* 0x000fe40008000000 */
[----:B------:R-:W-:Y:S02]  /*8690*/  UISETP.NE.AND UP2, UPT, UR54, 0x1, UPT ;  /* 0x000000013600788c */ /* 0x000fe4000bf45270 */
[----:B------:R-:W-:Y:S02]  /*86a0*/  UIMAD.WIDE.U32 UR10, UR23, UR52, URZ ;  /* 0x00000034170a72a5 */ /* 0x000fe4000f8e00ff */
[----:B------:R-:W-:Y:S02]  /*86b0*/  USEL UR4, UR43, UR67, !UP2 ;  /* 0x000000432b047287 */ /* 0x000fe4000d000000 */
[----:B------:R-:W-:Y:S02]  /*86c0*/  UISETP.NE.AND UP0, UPT, UR31, 0x1, UPT ;  /* 0x000000011f00788c */ /* 0x000fe4000bf05270 */
[----:B------:R-:W-:Y:S02]  /*86d0*/  UP2UR UR18, UPR, URZ, 0x2 ;  /* 0x00000002ff127883 */ /* 0x000fe40008000000 */
[----:B------:R-:W-:Y:S02]  /*86e0*/  UISETP.NE.AND UP1, UPT, UR47, 0x1, UPT ;  /* 0x000000012f00788c */ /* 0x000fe4000bf25270 */
[----:B------:R-:W-:Y:S02]  /*86f0*/  UIMAD.WIDE.U32 UR12, UR4, UR40, URZ ;  /* 0x00000028040c72a5 */ /* 0x000fe4000f8e00ff */
[----:B------:R-:W-:Y:S01]  /*8700*/  USEL UR7, UR45, UR68, !UP0 ;  /* 0x000000442d077287 */ /* 0x000fe2000c000000 */
[----:B------:R-:W-:Y:S02]  /*8710*/  UMOV UR5, UR9 ;  /* 0x0000000900057c82 */ /* 0x000fe40008000000 */
[----:B------:R-:W-:Y:S02]  /*8720*/  USHF.R.U32.HI UR6, URZ, UR70, UR5 ;  /* 0x00000046ff067299 */ /* 0x000fe40008011605 */
[----:B------:R-:W-:Y:S02]  /*8730*/  UIMAD.WIDE.U32 UR16, UR7, UR40, URZ ;  /* 0x00000028071072a5 */ /* 0x000fe4000f8e00ff */
[----:B------:R-:W-:Y:S02]  /*8740*/  USEL UR6, UR15, UR6, !UP2 ;  /* 0x000000060f067287 */ /* 0x000fe4000d000000 */
[----:B------:R-:W-:Y:S01]  /*8750*/  UISETP.NE.AND UP2, UPT, UR14, URZ, UPT ;  /* 0x000000ff0e00728c */ /* 0x000fe2000bf45270 */
[----:B------:R-:W-:Y:S01]  /*8760*/  UMOV UR5, UR11 ;  /* 0x0000000b00057c82 */ /* 0x000fe20008000000 */
[----:B------:R-:W-:Y:S02]  /*8770*/  UIMAD.WIDE.U32 UR10, UR6, UR40, URZ ;  /* 0x00000028060a72a5 */ /* 0x000fe4000f8e00ff */
[----:B------:R-:W-:Y:S03]  /*8780*/  USHF.R.U32.HI UR8, URZ, UR53, UR5 ;  /* 0x00000035ff087299 */ /* 0x000fe60008011605 */
[----:B------:R-:W-:Y:S02]  /*8790*/  UMOV UR5, UR13 ;  /* 0x0000000d00057c82 */ /* 0x000fe40008000000 */
[----:B------:R-:W-:Y:S03]  /*87a0*/  @UP1 USHF.R.U32.HI UR4, URZ, UR41, UR5 ;  /* 0x00000029ff041299 */ /* 0x000fe60008011605 */
[----:B------:R-:W-:Y:S01]  /*87b0*/  UMOV UR5, UR17 ;  /* 0x0000001100057c82 */ /* 0x000fe20008000000 */
[----:B------:R-:W-:Y:S02]  /*87c0*/  UIMAD UR4, UR47, UR4, URZ ;  /* 0x000000042f0472a4 */ /* 0x000fe4000f8e02ff */
[----:B------:R-:W-:Y:S02]  /*87d0*/  @UP1 USHF.R.U32.HI UR7, URZ, UR41, UR5 ;  /* 0x00000029ff071299 */ /* 0x000fe40008011605 */
[----:B------:R-:W-:Y:S02]  /*87e0*/  USEL UR5, UR23, UR8, !UP0 ;  /* 0x0000000817057287 */ /* 0x000fe4000c000000 */
[----:B------:R-:W-:Y:S02]  /*87f0*/  UIMAD UR8, UR47, UR7, URZ ;  /* 0x000000072f0872a4 */ /* 0x000fe4000f8e02ff */
[----:B------:R-:W-:Y:S03]  /*8800*/  UISETP.GE.AND UP0, UPT, UR6, UR4, UPT ;  /* 0x000000040600728c */ /* 0x000fe6000bf06270 */
[----:B------:R-:W-:Y:S01]  /*8810*/  UMOV UR4, UR11 ;  /* 0x0000000b00047c82 */ /* 0x000fe20008000000 */
[----:B------:R-:W-:Y:S02]  /*8820*/  UISETP.GE.OR UP0, UPT, UR5, UR8, UP0 ;  /* 0x000000080500728c */ /* 0x000fe40008706670 */
[----:B------:R-:W-:Y:S02]  /*8830*/  USHF.R.U32.HI UR4, URZ, UR41, UR4 ;  /* 0x00000029ff047299 */ /* 0x000fe40008011604 */
[----:B------:R-:W-:Y:S02]  /*8840*/  UIMAD.WIDE.U32 UR8, UR5, UR40, URZ ;  /* 0x00000028050872a5 */ /* 0x000fe4000f8e00ff */
[----:B------:R-:W-:Y:S04]  /*8850*/  USEL UR10, UR6, UR4, !UP1 ;  /* 0x00000004060a7287 */ /* 0x000fe8000c800000 */
[----:B------:R-:W-:Y:S01]  /*8860*/  UIADD3 UR11, UPT, UPT, -UR10, URZ, URZ ;  /* 0x000000ff0a0b7290 */ /* 0x000fe2000fffe1ff */
[----:B------:R-:W-:Y:S02]  /*8870*/  @!UP0 UMOV UR4, UR9 ;  /* 0x0000000900048c82 */ /* 0x000fe40008000000 */
[----:B------:R-:W-:Y:S02]  /*8880*/  @!UP0 USHF.R.U32.HI UR4, URZ, UR41, UR4 ;  /* 0x00000029ff048299 */ /* 0x000fe40008011604 */
[----:B------:R-:W-:Y:S02]  /*8890*/  UIMAD UR8, UR47, UR11, UR6 ;  /* 0x0000000b2f0872a4 */ /* 0x000fe4000f8e0206 */
[----:B------:R-:W-:Y:S02]  /*88a0*/  @!UP0 USEL UR4, UR5, UR4, !UP1 ;  /* 0x0000000405048287 */ /* 0x000fe4000c800000 */
[----:B------:R-:W-:Y:S02]  /*88b0*/  UISETP.NE.AND UP1, UPT, UR18, URZ, UPT ;  /* 0x000000ff1200728c */ /* 0x000fe4000bf25270 */
[----:B------:R-:W-:Y:S02]  /*88c0*/  @!UP0 UIMAD UR7, UR7, UR8, UR4 ;  /* 0x00000008070782a4 */ /* 0x000fe4000f8e0204 */
[----:B------:R-:W-:Y:S02]  /*88d0*/  @!UP0 UIADD3 UR9, UPT, UPT, UR10, -UR4, URZ ;  /* 0x800000040a098290 */ /* 0x000fe4000fffe0ff */
[----:B------:R-:W-:Y:S02]  /*88e0*/  UIADD3 UR8, UPT, UPT, -UR6, URZ, URZ ;  /* 0x000000ff06087290 */ /* 0x000fe4000fffe1ff */
[----:B------:R-:W-:Y:S02]  /*88f0*/  UIADD3 UR4, UPT, UPT, -UR5, URZ, URZ ;  /* 0x000000ff05047290 */ /* 0x000fe4000fffe1ff */
[----:B------:R-:W-:Y:S03]  /*8900*/  @!UP0 UIMAD UR6, UR9, UR47, UR5 ;  /* 0x0000002f090682a4 */ /* 0x000fe6000f8e0205 */
[----:B------:R-:W-:Y:S01]  /*8910*/  @!UP0 UMOV UR5, UR7 ;  /* 0x0000000700058c82 */ /* 0x000fe20008000000 */
[----:B------:R-:W-:Y:S02]  /*8920*/  UIMAD UR7, UR31, UR4, UR23 ;  /* 0x000000041f0772a4 */ /* 0x000fe4000f8e0217 */
[----:B------:R-:W-:Y:S02]  /*8930*/  UIMAD UR4, UR54, UR8, UR15 ;  /* 0x00000008360472a4 */ /* 0x000fe4000f8e020f */
[----:B------:R-:W-:Y:S02]  /*8940*/  UIMAD UR23, UR5, UR31, UR7 ;  /* 0x0000001f051772a4 */ /* 0x000fe4000f8e0207 */
[----:B------:R-:W-:Y:S11]  /*8950*/  UIMAD UR15, UR6, UR54, UR4 ;  /* 0x00000036060f72a4 */ /* 0x000ff6000f8e0204 */
[----:B------:R-:W-:Y:S01]  /*8960*/  @!UPT UIADD3 URZ, UPT, UPT, URZ, URZ, URZ ;  /* 0x000000fffffff290 */ /* 0x000fe2000fffe0ff */
.L_x_82:
[----:B------:R-:W1:Y:S01]  /*8970*/  @!UP4 LDCU.128 UR8, c[0x0][0xc10] ;  /* 0x00018200ff08c7ac */ /* 0x000e620008000c00 */
[----:B------:R-:W-:Y:S02]  /*8980*/  ISETP.NE.U32.AND P1, PT, RZ, UR50, PT ;  /* 0x00000032ff007c0c */ /* 0x000fe4000bf25070 */
[----:B------:R-:W-:Y:S02]  /*8990*/  SHF.L.U32 R9, R10, 0x1f, RZ ;  /* 0x0000001f0a097819 */ /* 0x000fe400000006ff */
[----:B------:R-:W-:Y:S01]  /*89a0*/  ISETP.NE.AND.EX P1, PT, RZ, UR51, PT, P1 ;  /* 0x00000033ff007c0c */ /* 0x000fe2000bf25310 */
[----:B------:R-:W2:Y:S01]  /*89b0*/  @!UP4 LDCU UR5, c[0x0][0xc0c] ;  /* 0x00018180ff05c7ac */ /* 0x000ea20008000800 */
[----:B-1----:R-:W-:Y:S07]  /*89c0*/  UIMAD.WIDE.U32 UR6, UR23, UR8, URZ ;  /* 0x00000008170672a5 */ /* 0x002fee000f8e00ff */
[----:B------:R-:W-:Y:S01]  /*89d0*/  @!UP4 UMOV UR4, UR7 ;  /* 0x000000070004cc82 */ /* 0x000fe20008000000 */
[----:B--2---:R-:W-:Y:S02]  /*89e0*/  @!UP4 UISETP.NE.AND UP0, UPT, UR5, 0x1, UPT ;  /* 0x000000010500c88c */ /* 0x004fe4000bf05270 */
[----:B------:R-:W-:Y:S02]  /*89f0*/  @!UP4 USHF.R.U32.HI UR4, URZ, UR9, UR4 ;  /* 0x00000009ff04c299 */ /* 0x000fe40008011604 */
[----:B------:R-:W-:Y:S02]  /*8a00*/  UIMAD.WIDE.U32 UR6, UR15, UR11, URZ ;  /* 0x0000000b0f0672a5 */ /* 0x000fe4000f8e00ff */
[----:B------:R-:W-:Y:S02]  /*8a10*/  @!UP4 USEL UR8, UR23, UR4, !UP0 ;  /* 0x000000041708c287 */ /* 0x000fe4000c000000 */
[----:B------:R-:W-:Y:S03]  /*8a20*/  @!UP4 UISETP.NE.AND UP0, UPT, UR10, 0x1, UPT ;  /* 0x000000010a00c88c */ /* 0x000fe6000bf05270 */
[----:B------:R-:W-:Y:S01]  /*8a30*/  @!UP4 UMOV UR6, UR7 ;  /* 0x000000070006cc82 */ /* 0x000fe20008000000 */
[----:B------:R-:W-:Y:S01]  /*8a40*/  USHF.L.U32 UR7, UR19, 0x7, URZ ;  /* 0x0000000713077899 */ /* 0x000fe200080006ff */
[----:B------:R-:W1:Y:S02]  /*8a50*/  @!UP4 LDCU UR4, c[0x0][0xc20] ;  /* 0x00018400ff04c7ac */ /* 0x000e640008000800 */
[----:B-1----:R-:W-:Y:S04]  /*8a60*/  @!UP4 USHF.R.U32.HI UR6, URZ, UR4, UR6 ;  /* 0x00000004ff06c299 */ /* 0x002fe80008011606 */
[----:B------:R-:W-:Y:S04]  /*8a70*/  @!UP4 USEL UR6, UR15, UR6, !UP0 ;  /* 0x000000060f06c287 */ /* 0x000fe8000c000000 */
[----:B------:R-:W-:Y:S02]  /*8a80*/  @!UP4 UIADD3 UR4, UPT, UPT, -UR8, UR6, URZ ;  /* 0x000000060804c290 */ /* 0x000fe4000fffe1ff */
[----:B------:R-:W-:Y:S02]  /*8a90*/  @!UP4 UIADD3 UR6, UPT, UPT, UR8, -UR6, URZ ;  /* 0x800000060806c290 */ /* 0x000fe4000fffe0ff */
[----:B------:R-:W-:Y:S02]  /*8aa0*/  @!UP4 UIMAD UR23, UR4, UR5, UR23 ;  /* 0x000000050417c2a4 */ /* 0x000fe4000f8e0217 */
[----:B------:R-:W-:Y:S01]  /*8ab0*/  @!UP4 UIMAD UR15, UR6, UR10, UR15 ;  /* 0x0000000a060fc2a4 */ /* 0x000fe2000f8e020f */
[----:B------:R-:W-:Y:S11]  /*8ac0*/  BRA.U UP2, `(.L_x_83) ;  /* 0x0000000102107547 */ /* 0x000ff6000b800000 */
[----:B------:R-:W-:Y:S04]  /*8ad0*/  MOV R0, UR71 ;  /* 0x0000004700007c02 */ /* 0x000fe80008000f00 */
[----:B------:R-:W-:Y:S04]  /*8ae0*/  SHF.L.U32 R11, R0, 0x1f, RZ ;  /* 0x0000001f000b7819 */ /* 0x000fe800000006ff */
[----:B------:R-:W1:Y:S02]  /*8af0*/  SYNCS.PHASECHK.TRANS64.TRYWAIT P2, [UR39+0xa8], R11 ;  /* 0x0000a80bff0075a7 */ /* 0x000e640008041127 */
[----:B-1----:R-:W-:Y:S05]  /*8b00*/  @!P2 BRA `(.L_x_84) ;  /* 0x000000500014a947 */ /* 0x002fea0003800000 */
.L_x_83:
[----:B------:R-:W-:Y:S05]  /*8b10*/  BRA.U !UP5, `(.L_x_85) ;  /* 0x000000010d387547 */ /* 0x000fea000b800000 */
[----:B------:R-:W-:Y:S01]  /*8b20*/  UPLOP3.LUT UP1, UPT, UPT, UPT, UP6, 0x80, 0x8 ;  /* 0x000000000008789c */ /* 0x000fe20003f2f060 */
[----:B-1----:R-:W-:Y:S01]  /*8b30*/  HFMA2 R0, -RZ, RZ, 0, 5.9604644775390625e-08 ;  /* 0x00000001ff007431 */ /* 0x002fe200000001ff */
[----:B------:R-:W1:Y:S01]  /*8b40*/  LDCU.64 UR8, c[0x0][0x358] ;  /* 0x00006b00ff0877ac */ /* 0x000e620008000a00 */
[----:B------:R-:W-:Y:S03]  /*8b50*/  IMAD.MOV.U32 R62, RZ, RZ, 0x1 ;  /* 0x00000001ff3e7424 */ /* 0x000fe600078e00ff */
[----:B------:R-:W-:Y:S05]  /*8b60*/  PLOP3.LUT P2, PT, PT, PT, UP1, 0x80, 0x8 ;  /* 0x000000000008781c */ /* 0x000fea0003f4f018 */
[----:B------:R-:W2:Y:S01]  /*8b70*/  @UP1 LDCU.64 UR4, c[0x0][0x988] ;  /* 0x00013100ff0417ac */ /* 0x000ea20008000a00 */
[----:B------:R-:W-:Y:S07]  /*8b80*/  @UP1 UIMAD UR6, UR48, UR50, URZ ;  /* 0x00000032300612a4 */ /* 0x000fee000f8e02ff */
[----:B------:R-:W-:Y:S01]  /*8b90*/  @!P2 PRMT R62, R0, 0x7610, R62 ;  /* 0x00007610003ea816 */ /* 0x000fe2000000003e */
[----:B--2---:R-:W-:Y:S06]  /*8ba0*/  @UP1 UIMAD.WIDE UR4, UR6, 0x4, UR4 ;  /* 0x00000004060418a5 */ /* 0x004fec000f8e0204 */
[----:B------:R-:W-:Y:S01]  /*8bb0*/  IMAD.U32 R14, RZ, RZ, UR4 ;  /* 0x00000004ff0e7e24 */ /* 0x000fe2000f8e00ff */
[----:B------:R-:W-:Y:S04]  /*8bc0*/  MOV R15, UR5 ;  /* 0x00000005000f7c02 */ /* 0x000fe80008000f00 */
[----:B------:R-:W2:Y:S01]  /*8bd0*/  @!UP1 LDCU UR4, c[0x0][0x980] ;  /* 0x00013000ff0497ac */ /* 0x000ea20008000800 */
[----:B-1---5:R3:W5:Y:S02]  /*8be0*/  @P2 LDG.E R27, desc[UR8][R14.64] ;  /* 0x000000080e1b2981 */ /* 0x022764000c1e1900 */
[----:B--23--:R-:W-:Y:S07]  /*8bf0*/  @!P2 IMAD.U32 R27, RZ, RZ, UR4 ;  /* 0x00000004ff1bae24 */ /* 0x00cfee000f8e00ff */
.L_x_85:
[----:B-----5:R-:W-:Y:S01]  /*8c00*/  @!P1 FSETP.EQ.AND P3, PT, R27, RZ, PT ;  /* 0x000000ff1b00920b */ /* 0x020fe20003f62000 */
[----:B------:R-:W-:Y:S01]  /*8c10*/  @!UPT UIADD3 URZ, UPT, UPT, URZ, URZ, URZ ;  /* 0x000000fffffff290 */ /* 0x000fe2000fffe0ff */
[----:B------:R-:W-:Y:S11]  /*8c20*/  @!P1 BRA `(.L_x_86) ;  /* 0x0000000000149947 */ /* 0x000ff60003800000 */
[----:B------:R-:W-:Y:S02]  /*8c30*/  LOP3.LUT P1, RZ, R62, 0xff, RZ, 0xc0, !PT ;  /* 0x000000ff3eff7812 */ /* 0x000fe4000782c0ff */
[----:B------:R-:W-:Y:S04]  /*8c40*/  PLOP3.LUT P3, PT, PT, PT, UP1, 0x80, 0x8 ;  /* 0x000000000008781c */ /* 0x000fe80003f6f018 */
[----:B------:R-:W-:Y:S07]  /*8c50*/  PLOP3.LUT P3, PT, P3, PT, PT, 0x8, 0x80 ;  /* 0x000000000080781c */ /* 0x000fee0001f6e170 */
[----:B------:R-:W-:Y:S11]  /*8c60*/  @P1 FSETP.EQ.AND P3, PT, R27, RZ, PT ;  /* 0x000000ff1b00120b */ /* 0x000ff60003f62000 */
[----:B------:R-:W-:Y:S02]  /*8c70*/  @!UPT UIADD3 URZ, UPT, UPT, URZ, URZ, URZ ;  /* 0x000000fffffff290 */ /* 0x000fe4000fffe0ff */
.L_x_86:
[----:B------:R-:W-:Y:S01]  /*8c80*/  USHF.L.U32 UR11, UR44, 0x6, URZ ;  /* 0x000000062c0b7899 */ /* 0x000fe200080006ff */
[----:B------:R-:W2:Y:S01]  /*8c90*/  SYNCS.PHASECHK.TRANS64.TRYWAIT P1, [UR39+0x80], R9 ;  /* 0x00008009ff0075a7 */ /* 0x000ea20008021127 */
[----:B------:R-:W-:Y:S02]  /*8ca0*/  UISETP.NE.AND UP0, UPT, UR56, 0x1, UPT ;  /* 0x000000013800788c */ /* 0x000fe4000bf05270 */
[----:B------:R-:W-:Y:S01]  /*8cb0*/  UIMAD.WIDE.U32 UR4, UR11, UR57, URZ ;  /* 0x000000390b0472a5 */ /* 0x000fe2000f8e00ff */
[----:B------:R-:W-:Y:S04]  /*8cc0*/  ELECT P2, URZ, PT ;  /* 0x0000000000ff782f */ /* 0x000fe80003840000 */
[----:B------:R-:W-:Y:S02]  /*8cd0*/  PLOP3.LUT P2, PT, P3, P2, PT, 0xf2, 0x2f ;  /* 0x00000000002f781c */ /* 0x000fe40001f45e72 */
[----:B------:R-:W-:Y:S02]  /*8ce0*/  UMOV UR4, UR5 ;  /* 0x0000000500047c82 */ /* 0x000fe40008000000 */
[----:B------:R-:W-:Y:S04]  /*8cf0*/  USHF.R.U32.HI UR4, URZ, UR58, UR4 ;  /* 0x0000003aff047299 */ /* 0x000fe80008011604 */
[----:B------:R-:W-:Y:S02]  /*8d00*/  USEL UR12, UR11, UR4, !UP0 ;  /* 0x000000040b0c7287 */ /* 0x000fe4000c000000 */
[----:B------:R-:W-:Y:S02]  /*8d10*/  UISETP.NE.AND UP0, UPT, UR59, 0x1, UPT ;  /* 0x000000013b00788c */ /* 0x000fe4000bf05270 */
[----:B------:R-:W-:Y:S02]  /*8d20*/  UIMAD.WIDE.U32 UR4, UR12, UR60, URZ ;  /* 0x0000003c0c0472a5 */ /* 0x000fe4000f8e00ff */
[----:B------:R-:W-:Y:S01]  /*8d30*/  UIADD3 UR6, UPT, UPT, -UR12, URZ, URZ ;  /* 0x000000ff0c067290 */ /* 0x000fe2000fffe1ff */
[----:B-1----:R-:W-:Y:S03]  /*8d40*/  @!P2 IMAD.MOV.U32 R0, RZ, 0x20, RZ ;  /* 0x00000020ff00a824 */ /* 0x002fe600078e00ff */
[----:B------:R-:W-:Y:S01]  /*8d50*/  UIMAD UR11, UR56, UR6, UR11 ;  /* 0x00000006380b72a4 */ /* 0x000fe2000f8e020b */
[----:B------:R-:W-:Y:S01]  /*8d60*/  @!P2 IMAD.MOV.U32 R0, RZ, 0x400, R0 ;  /* 0x00000400ff00a824 */ /* 0x000fe200078e0000 */
[----:B------:R-:W-:Y:S02]  /*8d70*/  UMOV UR4, UR5 ;  /* 0x0000000500047c82 */ /* 0x000fe40008000000 */
[----:B------:R-:W-:Y:S04]  /*8d80*/  USHF.R.U32.HI UR4, URZ, UR61, UR4 ;  /* 0x0000003dff047299 */ /* 0x000fe80008011604 */
[----:B------:R-:W-:Y:S02]  /*8d90*/  USEL UR13, UR12, UR4, !UP0 ;  /* 0x000000040c0d7287 */ /* 0x000fe4000c000000 */
[----:B------:R-:W-:Y:S02]  /*8da0*/  UISETP.NE.AND UP0, UPT, UR62, 0x1, UPT ;  /* 0x000000013e00788c */ /* 0x000fe4000bf05270 */
[----:B------:R-:W-:Y:S07]  /*8db0*/  UIMAD.WIDE.U32 UR4, UR13, UR63, URZ ;  /* 0x0000003f0d0472a5 */ /* 0x000fee000f8e00ff */
[----:B------:R-:W-:Y:S02]  /*8dc0*/  UMOV UR4, UR5 ;  /* 0x0000000500047c82 */ /* 0x000fe40008000000 */
[----:B------:R-:W-:Y:S04]  /*8dd0*/  USHF.R.U32.HI UR4, URZ, UR72, UR4 ;  /* 0x00000048ff047299 */ /* 0x000fe80008011604 */
[----:B------:R-:W-:Y:S02]  /*8de0*/  USEL UR14, UR13, UR4, !UP0 ;  /* 0x000000040d0e7287 */ /* 0x000fe4000c000000 */
[----:B------:R-:W-:Y:S02]  /*8df0*/  UIADD3 UR4, UPT, UPT, -UR13, URZ, URZ ;  /* 0x000000ff0d047290 */ /* 0x000fe4000fffe1ff */
[----:B------:R-:W-:Y:S02]  /*8e00*/  UIADD3 UR5, UPT, UPT, -UR14, URZ, URZ ;  /* 0x000000ff0e057290 */ /* 0x000fe4000fffe1ff */
[----:B------:R-:W-:Y:S02]  /*8e10*/  UIMAD UR12, UR59, UR4, UR12 ;  /* 0x000000043b0c72a4 */ /* 0x000fe4000f8e020c */
[----:B------:R-:W-:Y:S01]  /*8e20*/  UIMAD UR13, UR62, UR5, UR13 ;  /* 0x000000053e0d72a4 */ /* 0x000fe2000f8e020d */
[----:B--2---:R-:W-:Y:S11]  /*8e30*/  @!P1 BRA `(.L_x_87) ;  /* 0x0000004c00609947 */ /* 0x004ff60003800000 */
.L_x_177:
[----:B-1----:R-:W-:Y:S01]  /*8e40*/  @!P2 IADD3 R2, P1, PT, R12, 0x680, RZ ;  /* 0x000006800c02a810 */ /* 0x002fe20007f3e0ff */
[----:B------:R-:W-:Y:S01]  /*8e50*/  VOTEU.ALL UP0, P2 ;  /* 0x0000000000ff7886 */ /* 0x000fe20001000000 */
[----:B------:R-:W-:Y:S02]  /*8e60*/  @!P2 R2UR UR6, R0 ;  /* 0x000000000006a2ca */ /* 0x000fe400000e0000 */
[----:B------:R-:W-:Y:S01]  /*8e70*/  @!P2 R2UR UR5, R2 ;  /* 0x000000000205a2ca */ /* 0x000fe200000e0000 */
[----:B------:R-:W-:Y:S01]  /*8e80*/  @!P2 IMAD.X R0, RZ, RZ, R13, P1 ;  /* 0x000000ffff00a224 */ /* 0x000fe200008e060d */
[----:B------:R-:W-:Y:S02]  /*8e90*/  @!UP0 UIADD3 UR8, UPT, UPT, UR39, 0x200, URZ ;  /* 0x0000020027088890 */ /* 0x000fe4000fffe0ff */
[----:B------:R-:W-:Y:S02]  /*8ea0*/  @!UP0 UIADD3 UR17, UPT, UPT, UR39, 0x1200, URZ ;  /* 0x0000120027118890 */ /* 0x000fe4000fffe0ff */
[----:B------:R-:W-:Y:S01]  /*8eb0*/  @!P2 R2UR UR4, R0 ;  /* 0x000000000004a2ca */ /* 0x000fe200000e0000 */
[----:B------:R-:W-:Y:S01]  /*8ec0*/  @!UP0 UIADD3 UR16, UPT, UPT, UR7, 0x40, URZ ;  /* 0x0000004007108890 */ /* 0x000fe2000fffe0ff */
[----:B------:R-:W-:Y:S03]  /*8ed0*/  @!P2 IMAD.MOV.U32 R0, RZ, RZ, 0x2000 ;  /* 0x00002000ff00a424 */ /* 0x000fe600078e00ff */
[----:B------:R-:W-:Y:S02]  /*8ee0*/  @!UP0 UPRMT UR6, UR6, 0x5410, URZ ;  /* 0x0000541006068896 */ /* 0x000fe400080000ff */
[----:B------:R-:W-:Y:S01]  /*8ef0*/  IMAD.U32 R14, RZ, RZ, UR5 ;  /* 0x00000005ff0e7e24 */ /* 0x000fe2000f8e00ff */
[----:B------:R-:W-:Y:S05]  /*8f00*/  VOTEU.ALL UP0, P2 ;  /* 0x0000000000ff7886 */ /* 0x000fea0001000000 */
[----:B------:R-:W-:Y:S01]  /*8f10*/  IMAD.U32 R15, RZ, RZ, UR4 ;  /* 0x00000004ff0f7e24 */ /* 0x000fe2000f8e00ff */
[----:B------:R-:W-:Y:S01]  /*8f20*/  @!P2 R2UR UR4, R14 ;  /* 0x000000000e04a2ca */ /* 0x000fe200000e0000 */
[----:B------:R-:W-:Y:S01]  /*8f30*/  @!UP0 UMOV UR9, UR42 ;  /* 0x0000002a00098c82 */ /* 0x000fe20008000000 */
[----:B------:R-:W-:Y:S02]  /*8f40*/  @!UP0 UMOV UR10, UR7 ;  /* 0x00000007000a8c82 */ /* 0x000fe40008000000 */
[----:B------:R-:W-:Y:S11]  /*8f50*/  @!P2 R2UR UR5, R15 ;  /* 0x000000000f05a2ca */ /* 0x000ff600000e0000 */
[----:B------:R-:W-:Y:S02]  /*8f60*/  @!UPT UIADD3 URZ, UPT, UPT, URZ, URZ, URZ ;  /* 0x000000fffffff290 */ /* 0x000fe4000fffe0ff */
[----:B------:R1:W-:Y:S01]  /*8f70*/  @!UP0 UTMALDG.5D.IM2COL [UR8], [UR4], UR6 ;  /* 0x00000008040083b4 */ /* 0x0003e20008060006 */
[----:B------:R-:W-:Y:S05]  /*8f80*/  VOTEU.ALL UP0, P2 ;  /* 0x0000000000ff7886 */ /* 0x000fea0001000000 */
[----:B-1----:R-:W-:Y:S01]  /*8f90*/  @!UP0 UMOV UR8, UR17 ;  /* 0x0000001100088c82 */ /* 0x002fe20008000000 */
[----:B------:R-:W-:Y:S01]  /*8fa0*/  @!UP0 UMOV UR9, UR42 ;  /* 0x0000002a00098c82 */ /* 0x000fe20008000000 */
[----:B------:R-:W-:Y:S02]  /*8fb0*/  @!UP0 UMOV UR10, UR16 ;  /* 0x00000010000a8c82 */ /* 0x000fe40008000000 */
[----:B------:R1:W-:Y:S01]  /*8fc0*/  @!UP0 UTMALDG.5D.IM2COL [UR8], [UR4], UR6 ;  /* 0x00000008040083b4 */ /* 0x0003e20008060006 */
[----:B------:R2:W-:Y:S01]  /*8fd0*/  @!P2 SYNCS.ARRIVE.TRANS64.RED.A0TR RZ, [UR39+0x60], R0 ;  /* 0x00006000ffffa9a7 */ /* 0x0005e20008300427 */
[----:B------:R-:W-:Y:S01]  /*8fe0*/  SYNCS.ARRIVE.TRANS64.RED.A1T0 RZ, [UR66], RZ ;  /* 0x000000ffffff79a7 */ /* 0x000fe20008100442 */
[----:B--2---:R-:W-:Y:S01]  /*8ff0*/  @!P2 IMAD.MOV.U32 R0, RZ, 0x20, RZ ;  /* 0x00000020ff00a824 */ /* 0x004fe200078e00ff */
[----:B------:R-:W2:Y:S03]  /*9000*/  SYNCS.PHASECHK.TRANS64.TRYWAIT P1, [UR39+0x88], R9 ;  /* 0x00008809ff0075a7 */ /* 0x000ea60008021127 */
[----:B------:R-:W-:Y:S01]  /*9010*/  @!P2 IMAD.MOV.U32 R0, RZ, 0x400, R0 ;  /* 0x00000400ff00a824 */ /* 0x000fe200078e0000 */
[----:B-12---:R-:W-:Y:S06]  /*9020*/  @!P1 BRA `(.L_x_88) ;  /* 0x0000004800fc9947 */ /* 0x006fec0003800000 */
.L_x_179:
[----:B------:R-:W-:Y:S01]  /*9030*/  @!P2 R2UR UR4, R0 ;  /* 0x000000000004a2ca */ /* 0x000fe200000e0000 */
[----:B------:R-:W-:Y:S01]  /*9040*/  VOTEU.ALL UP0, P2 ;  /* 0x0000000000ff7886 */ /* 0x000fe20001000000 */
[----:B-1----:R-:W-:Y:S01]  /*9050*/  @!P2 IADD3 R2, P1, PT, R12, 0x680, RZ ;  /* 0x000006800c02a810 */ /* 0x002fe20007f3e0ff */
[----:B------:R-:W-:Y:S01]  /*9060*/  UMOV UR35, UR11 ;  /* 0x0000000b00237c82 */ /* 0x000fe20008000000 */
[----:B------:R-:W-:Y:S01]  /*9070*/  UMOV UR36, UR12 ;  /* 0x0000000c00247c82 */ /* 0x000fe20008000000 */
[----:B------:R-:W-:Y:S01]  /*9080*/  UMOV UR37, UR13 ;  /* 0x0000000d00257c82 */ /* 0x000fe20008000000 */
[----:B------:R-:W-:Y:S01]  /*9090*/  @!P2 R2UR UR5, R2 ;  /* 0x000000000205a2ca */ /* 0x000fe200000e0000 */
[----:B------:R-:W-:Y:S01]  /*90a0*/  @!P2 IMAD.X R0, RZ, RZ, R13, P1 ;  /* 0x000000ffff00a224 */ /* 0x000fe200008e060d */
[----:B------:R-:W-:Y:S02]  /*90b0*/  @!UP0 UIADD3 UR34, UPT, UPT, UR7, 0x10, URZ ;  /* 0x0000001007228890 */ /* 0x000fe4000fffe0ff */
[----:B------:R-:W-:Y:S02]  /*90c0*/  @!UP0 UIADD3 UR32, UPT, UPT, UR39, 0x2200, URZ ;  /* 0x0000220027208890 */ /* 0x000fe4000fffe0ff */
[----:B------:R-:W-:Y:S02]  /*90d0*/  @!UP0 UIADD3 UR10, UPT, UPT, UR7, 0x50, URZ ;  /* 0x00000050070a8890 */ /* 0x000fe4000fffe0ff */
[----:B------:R-:W-:Y:S01]  /*90e0*/  @!UP0 UPRMT UR6, UR4, 0x5410, URZ ;  /* 0x0000541004068896 */ /* 0x000fe200080000ff */
[----:B------:R-:W-:Y:S01]  /*90f0*/  @!P2 R2UR UR4, R0 ;  /* 0x000000000004a2ca */ /* 0x000fe200000e0000 */
[----:B------:R-:W-:Y:S01]  /*9100*/  @!UP0 UIADD3 UR8, UPT, UPT, UR39, 0x3200, URZ ;  /* 0x0000320027088890 */ /* 0x000fe2000fffe0ff */
[----:B------:R-:W-:Y:S01]  /*9110*/  @!P2 IMAD.MOV.U32 R0, RZ, RZ, 0x2000 ;  /* 0x00002000ff00a424 */ /* 0x000fe200078e00ff */
[----:B------:R-:W-:Y:S01]  /*9120*/  VOTEU.ALL UP0, P2 ;  /* 0x0000000000ff7886 */ /* 0x000fe20001000000 */
[----:B------:R-:W-:Y:S01]  /*9130*/  IMAD.U32 R14, RZ, RZ, UR5 ;  /* 0x00000005ff0e7e24 */ /* 0x000fe2000f8e00ff */
[----:B------:R-:W-:Y:S01]  /*9140*/  UMOV UR38, UR14 ;  /* 0x0000000e00267c82 */ /* 0x000fe20008000000 */
[----:B------:R-:W-:Y:S07]  /*9150*/  UMOV UR9, UR33 ;  /* 0x0000002100097c82 */ /* 0x000fee0008000000 */
[----:B------:R-:W-:Y:S01]  /*9160*/  IMAD.U32 R15, RZ, RZ, UR4 ;  /* 0x00000004ff0f7e24 */ /* 0x000fe2000f8e00ff */
[----:B------:R-:W-:Y:S04]  /*9170*/  @!P2 R2UR UR4, R14 ;  /* 0x000000000e04a2ca */ /* 0x000fe800000e0000 */
[----:B------:R-:W-:Y:S11]  /*9180*/  @!P2 R2UR UR5, R15 ;  /* 0x000000000f05a2ca */ /* 0x000ff600000e0000 */
[----:B------:R-:W-:Y:S02]  /*9190*/  @!UPT UIADD3 URZ, UPT, UPT, URZ, URZ, URZ ;  /* 0x000000fffffff290 */ /* 0x000fe4000fffe0ff */
[----:B------:R1:W-:Y:S01]  /*91a0*/  @!UP0 UTMALDG.5D.IM2COL [UR32], [UR4], UR6 ;  /* 0x00000020040083b4 */ /* 0x0003e20008060006 */
[----:B------:R-:W-:Y:S05]  /*91b0*/  VOTEU.ALL UP0, P2 ;  /* 0x0000000000ff7886 */ /* 0x000fea0001000000 */
[----:B------:R1:W-:Y:S01]  /*91c0*/  @!UP0 UTMALDG.5D.IM2COL [UR8], [UR4], UR6 ;  /* 0x00000008040083b4 */ /* 0x0003e20008060006 */
[----:B------:R2:W-:Y:S01]  /*91d0*/  @!P2 SYNCS.ARRIVE.TRANS64.RED.A0TR RZ, [UR39+0x68], R0 ;  /* 0x00006800ffffa9a7 */ /* 0x0005e20008300427 */
[----:B------:R-:W-:Y:S01]  /*91e0*/  SYNCS.ARRIVE.TRANS64.RED.A1T0 RZ, [UR65], RZ ;  /* 0x000000ffffff79a7 */ /* 0x000fe20008100441 */
[----:B--2---:R-:W-:Y:S01]  /*91f0*/  @!P2 IMAD.MOV.U32 R0, RZ, 0x20, RZ ;  /* 0x00000020ff00a824 */ /* 0x004fe200078e00ff */
[----:B------:R-:W2:Y:S03]  /*9200*/  SYNCS.PHASECHK.TRANS64.TRYWAIT P1, [UR39+0x90], R9 ;  /* 0x00009009ff0075a7 */ /* 0x000ea60008021127 */
[----:B------:R-:W-:Y:S01]  /*9210*/  @!P2 IMAD.MOV.U32 R0, RZ, 0x400, R0 ;  /* 0x00000400ff00a824 */ /* 0x000fe200078e0000 */
[----:B-12---:R-:W-:Y:S06]  /*9220*/  @!P1 BRA `(.L_x_89) ;  /* 0x0000004800949947 */ /* 0x006fec0003800000 */
.L_x_181:
        /* <DEDUP_REMOVED lines=8> */
[----:B------:R-:W-:Y:S01]  /*92b0*/  @!UP0 UIADD3 UR26, UPT, UPT, UR7, 0x20, URZ ;  /* 0x00000020071a8890 */ /* 0x000fe2000fffe0ff */
[----:B------:R-:W-:Y:S01]  /*92c0*/  @P0 SHF.R.U32.HI R4, RZ, 0x10, R5 ;  /* 0x00000010ff040819 */ /* 0x000fe20000011605 */
[----:B------:R-:W-:Y:S02]  /*92d0*/  @!UP0 UIADD3 UR24, UPT, UPT, UR39, 0x4200, URZ ;  /* 0x0000420027188890 */ /* 0x000fe4000fffe0ff */
[----:B------:R-:W-:Y:S01]  /*92e0*/  @!UP0 UIADD3 UR10, UPT, UPT, UR7, 0x60, URZ ;  /* 0x00000060070a8890 */ /* 0x000fe2000fffe0ff */
[----:B------:R-:W-:Y:S01]  /*92f0*/  @P0 R2UR UR48, R4 ;  /* 0x00000000043002ca */ /* 0x000fe200000e0000 */
        /* <DEDUP_REMOVED lines=17> */
[----:B------:R-:W2:Y:S02]  /*9410*/  SYNCS.PHASECHK.TRANS64.TRYWAIT P1, [UR39+0x98], R9 ;  /* 0x00009809ff0075a7 */ /* 0x000ea40008021127 */
[----:B-12---:R-:W-:Y:S05]  /*9420*/  @!P1 BRA `(.L_x_90) ;  /* 0x00000048002c9947 */ /* 0x006fea0003800000 */
.L_x_183:
[----:B------:R-:W-:Y:S01]  /*9430*/  UPLOP3.LUT UP2, UPT, UPT, UPT, UPT, 0x80, 0x8 ;  /* 0x000000000008789c */ /* 0x000fe20003f4f070 */
[----:B-1----:R-:W-:Y:S01]  /*9440*/  @!P2 IMAD.MOV.U32 R0, RZ, 0x20, RZ ;  /* 0x00000020ff00a824 */ /* 0x002fe200078e00ff */
[----:B------:R-:W-:Y:S01]  /*9450*/  @!P2 IADD3 R2, P0, PT, R12, 0x680, RZ ;  /* 0x000006800c02a810 */ /* 0x000fe20007f1e0ff */
[----:B------:R-:W-:Y:S01]  /*9460*/  UMOV UR19, UR11 ;  /* 0x0000000b00137c82 */ /* 0x000fe20008000000 */
[----:B------:R-:W-:Y:S01]  /*9470*/  VOTEU.ALL UP0, P2 ;  /* 0x0000000000ff7886 */ /* 0x000fe20001000000 */
[----:B------:R-:W-:Y:S01]  /*9480*/  @!P2 IMAD.MOV.U32 R0, RZ, 0x400, R0 ;  /* 0x00000400ff00a824 */ /* 0x000fe200078e0000 */
[----:B------:R-:W-:Y:S01]  /*9490*/  @!P2 R2UR UR5, R2 ;  /* 0x000000000205a2ca */ /* 0x000fe200000e0000 */
[----:B------:R-:W-:Y:S01]  /*94a0*/  UMOV UR20, UR12 ;  /* 0x0000000c00147c82 */ /* 0x000fe20008000000 */
[----:B------:R-:W-:Y:S01]  /*94b0*/  UMOV UR21, UR13 ;  /* 0x0000000d00157c82 */ /* 0x000fe20008000000 */
[----:B------:R-:W-:Y:S01]  /*94c0*/  @!UP0 UIADD3 UR18, UPT, UPT, UR7, 0x30, URZ ;  /* 0x0000003007128890 */ /* 0x000fe2000fffe0ff */
[----:B------:R-:W-:Y:S01]  /*94d0*/  @!P2 R2UR UR4, R0 ;  /* 0x000000000004a2ca */ /* 0x000fe200000e0000 */
[----:B------:R-:W-:Y:S01]  /*94e0*/  @!P2 IMAD.X R0, RZ, RZ, R13, P0 ;  /* 0x000000ffff00a224 */ /* 0x000fe200000e060d */
[----:B------:R-:W-:Y:S01]  /*94f0*/  @!UP0 UIADD3 UR16, UPT, UPT, UR39, 0x6200, URZ ;  /* 0x0000620027108890 */ /* 0x000fe2000fffe0ff */
[----:B------:R-:W-:Y:S01]  /*9500*/  R2UR UR26, R64 ;  /* 0x00000000401a72ca */ /* 0x000fe200000e0000 */
[----:B------:R-:W-:Y:S01]  /*9510*/  @!UP0 UIADD3 UR17, UPT, UPT, UR39, 0x78, URZ ;  /* 0x0000007827118890 */ /* 0x000fe2000fffe0ff */
[----:B------:R-:W-:Y:S01]  /*9520*/  R2UR UR24, R65 ;  /* 0x00000000411872ca */ /* 0x000fe200000e0000 */
[----:B------:R-:W-:Y:S01]  /*9530*/  @!UP0 UIADD3 UR10, UPT, UPT, UR7, 0x70, URZ ;  /* 0x00000070070a8890 */ /* 0x000fe2000fffe0ff */
[----:B------:R-:W-:Y:S01]  /*9540*/  LOP3.LUT R10, R10, 0x1, RZ, 0x3c, !PT ;  /* 0x000000010a0a7812 */ /* 0x000fe200078e3cff */
[----:B------:R-:W-:Y:S01]  /*9550*/  @!UP0 UIADD3 UR8, UPT, UPT, UR39, 0x7200, URZ ;  /* 0x0000720027088890 */ /* 0x000fe2000fffe0ff */
[----:B------:R-:W-:Y:S01]  /*9560*/  IMAD.U32 R4, RZ, RZ, UR5 ;  /* 0x00000005ff047e24 */ /* 0x000fe2000f8e00ff */
[----:B------:R-:W-:Y:S01]  /*9570*/  UMOV UR22, UR14 ;  /* 0x0000000e00167c82 */ /* 0x000fe20008000000 */
[----:B------:R-:W-:Y:S01]  /*9580*/  UMOV UR9, UR17 ;  /* 0x0000001100097c82 */ /* 0x000fe20008000000 */
[----:B------:R-:W-:Y:S01]  /*9590*/  LOP3.LUT R8, R8, 0x1, RZ, 0x3c, !PT ;  /* 0x0000000108087812 */ /* 0x000fe200078e3cff */
[----:B------:R-:W-:Y:S01]  /*95a0*/  @!UP0 UPRMT UR6, UR4, 0x5410, URZ ;  /* 0x0000541004068896 */ /* 0x000fe200080000ff */
[----:B------:R-:W-:Y:S01]  /*95b0*/  @!P2 R2UR UR4, R0 ;  /* 0x000000000004a2ca */ /* 0x000fe200000e0000 */
[----:B------:R-:W-:Y:S03]  /*95c0*/  VOTEU.ALL UP0, P2 ;  /* 0x0000000000ff7886 */ /* 0x000fe60001000000 */
[----:B------:R-:W-:Y:S09]  /*95d0*/  UIADD3 UR44, UPT, UPT, UR23, UR24, URZ ;  /* 0x00000018172c7290 */ /* 0x000ff2000fffe0ff */
        /* <DEDUP_REMOVED lines=9> */
[----:B-1----:R-:W-:Y:S01]  /*9670*/  UIADD3 UR19, UPT, UPT, UR15, UR26, URZ ;  /* 0x0000001a0f137290 */ /* 0x002fe2000fffe0ff */
[----:B------:R-:W-:Y:S11]  /*9680*/  BRA.U UP3, `(.L_x_91) ;  /* 0xffffffed03987547 */ /* 0x000ff6000b83ffff */
[----:B--2---:R-:W-:-:S04]  /*9690*/  SHF.L.U32 R3, R10, 0x1f, RZ ;  /* 0x0000001f0a037819 */ /* 0x004fc800000006ff */
[----:B------:R-:W1:Y:S02]  /*96a0*/  SYNCS.PHASECHK.TRANS64.TRYWAIT P0, [UR39+0x80], R3 ;  /* 0x00008003ff0075a7 */ /* 0x000e640008001127 */
[----:B-1----:R-:W-:Y:S05]  /*96b0*/  @!P0 BRA `(.L_x_92) ;  /* 0x0000004400a08947 */ /* 0x002fea0003800000 */
.L_x_185:
[----:B------:R-:W2:Y:S02]  /*96c0*/  SYNCS.PHASECHK.TRANS64.TRYWAIT P0, [UR39+0x88], R3 ;  /* 0x00008803ff0075a7 */ /* 0x000ea40008001127 */
[----:B--2---:R-:W-:Y:S05]  /*96d0*/  @!P0 BRA `(.L_x_93) ;  /* 0x0000004400b08947 */ /* 0x004fea0003800000 */
.L_x_187:
[----:B------:R-:W2:Y:S02]  /*96e0*/  SYNCS.PHASECHK.TRANS64.TRYWAIT P0, [UR39+0x90], R3 ;  /* 0x00009003ff0075a7 */ /* 0x000ea40008001127 */
[----:B--2---:R-:W-:Y:S05]  /*96f0*/  @!P0 BRA `(.L_x_94) ;  /* 0x0000004400c08947 */ /* 0x004fea0003800000 */
.L_x_189:
[----:B-1----:R-:W-:-:S07]  /*9700*/  MOV R0, UR39 ;  /* 0x0000002700007c02 */ /* 0x002fce0008000f00 */
.L_x_95:
[----:B-1----:R-:W-:-:S04]  /*9710*/  SHF.L.U32 R3, R10, 0x1f, RZ ;  /* 0x0000001f0a037819 */ /* 0x002fc800000006ff */
[----:B------:R1:W2:Y:S03]  /*9720*/  SYNCS.PHASECHK.TRANS64.TRYWAIT P0, [R0+URZ+0x98], R3 ;  /* 0x00009803000075a7 */ /* 0x0002a600080011ff */
[----:B--2---:R-:W-:Y:S05]  /*9730*/  @!P0 NANOSLEEP.SYNCS 0x989680 ;  /* 0x009896800000895d */ /* 0x004fea0003900000 */
[----:B------:R-:W2:Y:S02]  /*9740*/  @!P0 SYNCS.PHASECHK.TRANS64 P0, [R0+URZ+0x98], R3 ;  /* 0x00009803000085a7 */ /* 0x000ea400080010ff */
[----:B--2---:R-:W-:Y:S05]  /*9750*/  @P0 EXIT ;  /* 0x000000000000094d */ /* 0x004fea0003800000 */
[----:B------:R-:W-:Y:S05]  /*9760*/  BRA `(.L_x_95) ;  /* 0xfffffffc00e87947 */ /* 0x000fea000383ffff */
.L_x_80:
[----:B------:R-:W-:-:S06]  /*9770*/  UISETP.GE.AND UP0, UPT, UR18, 0x4, UPT ;  /* 0x000000041200788c */ /* 0x000fcc000bf06270 */
[----:B------:R-:W-:-:S13]  /*9780*/  PLOP3.LUT P0, PT, PT, PT, UP0, 0x80, 0x8 ;  /* 0x000000000008781c */ /* 0x000fda0003f0f008 */
[----:B-1----:R-:W-:Y:S05]  /*9790*/  @!P0 EXIT ;  /* 0x000000000000894d */ /* 0x002fea0003800000 */
[----:B------:R-:W1:Y:S08]  /*97a0*/  S2UR UR4, SR_CgaCtaId ;  /* 0x00000000000479c3 */ /* 0x000e700000008800 */
[----:B------:R-:W-:Y:S01]  /*97b0*/  BAR.SYNC.DEFER_BLOCKING 0x6, 0xa0 ;  /* 0x0182800000007b1d */ /* 0x000fe20000010000 */
[C---:B------:R-:W-:Y:S01]  /*97c0*/  IMAD.SHL.U32 R0, R74.reuse, 0x10, RZ ;  /* 0x000000104a007824 */ /* 0x040fe200078e00ff */
[C---:B------:R-:W-:Y:S01]  /*97d0*/  SHF.L.U32 R23, R74.reuse, 0x10, RZ ;  /* 0x000000104a177819 */ /* 0x040fe200000006ff */
[C---:B------:R-:W-:Y:S01]  /*97e0*/  IMAD.SHL.U32 R3, R63.reuse, 0x200, RZ ;  /* 0x000002003f037824 */ /* 0x040fe200078e00ff */
[C---:B------:R-:W-:Y:S01]  /*97f0*/  LOP3.LUT R75, R74.reuse, 0x60, RZ, 0xc0, !PT ;  /* 0x000000604a4b7812 */ /* 0x040fe200078ec0ff */
[----:B------:R-:W-:Y:S01]  /*9800*/  IMAD.SHL.U32 R5, R74, 0x2, RZ ;  /* 0x000000024a057824 */ /* 0x000fe200078e00ff */
[----:B------:R-:W-:Y:S01]  /*9810*/  UMOV UR43, 0x400 ;  /* 0x00000400002b7882 */ /* 0x000fe20000000000 */
[C---:B------:R-:W-:Y:S01]  /*9820*/  LOP3.LUT R4, R0.reuse, 0x590, RZ, 0xc0, !PT ;  /* 0x0000059000047812 */ /* 0x040fe200078ec0ff */
[----:B------:R-:W2:Y:S01]  /*9830*/  LDC.64 R60, c[0x0][0x9b0] ;  /* 0x00026c00ff3c7b82 */ /* 0x000ea20000000a00 */
[----:B------:R-:W-:Y:S01]  /*9840*/  LOP3.LUT R0, R0, 0x60, RZ, 0xc0, !PT ;  /* 0x0000006000007812 */ /* 0x000fe200078ec0ff */
[----:B------:R-:W3:Y:S01]  /*9850*/  LDCU.128 UR8, c[0x0][0xb80] ;  /* 0x00017000ff0877ac */ /* 0x000ee20008000c00 */
[----:B------:R-:W-:Y:S01]  /*9860*/  LOP3.LUT R4, R4, 0x200, R3, 0xf8, !PT ;  /* 0x0000020004047812 */ /* 0x000fe200078ef803 */
[----:B------:R-:W-:Y:S01]  /*9870*/  HFMA2 R70, -RZ, RZ, 0, 5.9604644775390625e-08 ;  /* 0x00000001ff467431 */ /* 0x000fe200000001ff */
[----:B------:R-:W-:Y:S01]  /*9880*/  LOP3.LUT R5, R0, 0xc, R5, 0xf8, !PT ;  /* 0x0000000c00057812 */ /* 0x000fe200078ef805 */
[----:B------:R-:W-:Y:S01]  /*9890*/  IMAD.SHL.U32 R0, R63, 0x200000, RZ ;  /* 0x002000003f007824 */ /* 0x000fe200078e00ff */
[C---:B------:R-:W-:Y:S01]  /*98a0*/  LOP3.LUT R72, R74.reuse, 0x2, RZ, 0xc0, !PT ;  /* 0x000000024a487812 */ /* 0x040fe200078ec0ff */
[----:B------:R-:W4:Y:S01]  /*98b0*/  LDC.64 R42, c[0x0][0x9a8] ;  /* 0x00026a00ff2a7b82 */ /* 0x000f220000000a00 */
[----:B------:R-:W-:Y:S01]  /*98c0*/  LOP3.LUT R74, R74, 0x4, RZ, 0xc0, !PT ;  /* 0x000000044a4a7812 */ /* 0x000fe200078ec0ff */
[----:B------:R-:W-:Y:S01]  /*98d0*/  IMAD.MOV.U32 R22, RZ, RZ, RZ ;  /* 0x000000ffff167224 */ /* 0x000fe200078e00ff */
[----:B------:R-:W-:-:S02]  /*98e0*/  LOP3.LUT R0, R0, 0x200000, RZ, 0xc0, !PT ;  /* 0x0020000000007812 */ /* 0x000fc400078ec0ff */
[----:B------:R-:W-:Y:S01]  /*98f0*/  CS2R R68, SRZ ;  /* 0x0000000000447805 */ /* 0x000fe2000001ff00 */
[----:B------:R-:W2:Y:S01]  /*9900*/  LDCU UR57, c[0x0][0x370] ;  /* 0x00006e00ff3977ac */ /* 0x000ea20008000800 */
[----:B------:R-:W-:Y:S01]  /*9910*/  LOP3.LUT R23, R0, 0x400000, R23, 0xf8, !PT ;  /* 0x0040000000177812 */ /* 0x000fe200078ef817 */
[----:B-1----:R-:W-:Y:S01]  /*9920*/  ULEA UR43, UR4, UR43, 0x18 ;  /* 0x0000002b042b7291 */ /* 0x002fe2000f8ec0ff */
[----:B------:R-:W-:Y:S01]  /*9930*/  LOP3.LUT R0, R4, R5, RZ, 0xfc, !PT ;  /* 0x0000000504007212 */ /* 0x000fe200078efcff */
[----:B------:R-:W1:Y:S01]  /*9940*/  LDCU.64 UR62, c[0x0][0x348] ;  /* 0x00006900ff3e77ac */ /* 0x000e620008000a00 */
[----:B---3--:R-:W-:Y:S01]  /*9950*/  IMAD.U32 R79, RZ, RZ, UR8 ;  /* 0x00000008ff4f7e24 */ /* 0x008fe2000f8e00ff */
[----:B------:R-:W-:Y:S01]  /*9960*/  MOV R77, UR10 ;  /* 0x0000000a004d7c02 */ /* 0x000fe20008000f00 */
[----:B------:R-:W-:Y:S01]  /*9970*/  IMAD.U32 R78, RZ, RZ, UR9 ;  /* 0x00000009ff4e7e24 */ /* 0x000fe2000f8e00ff */
[----:B------:R-:W-:Y:S01]  /*9980*/  UIADD3 UR4, UPT, UPT, UR43, 0x200, URZ ;  /* 0x000002002b047890 */ /* 0x000fe2000fffe0ff */
[----:B------:R-:W-:Y:S01]  /*9990*/  IMAD.U32 R76, RZ, RZ, UR11 ;  /* 0x0000000bff4c7e24 */ /* 0x000fe2000f8e00ff */
[----:B------:R-:W3:Y:S01]  /*99a0*/  LDCU UR39, c[0x0][0xc0c] ;  /* 0x00018180ff2777ac */ /* 0x000ee20008000800 */
[----:B------:R-:W1:Y:S03]  /*99b0*/  LDS R2, [UR43+0x100] ;  /* 0x0001002bff027984 */ /* 0x000e660008000800 */
[----:B------:R-:W-:Y:S01]  /*99c0*/  IMAD.U32 R67, RZ, RZ, UR4 ;  /* 0x00000004ff437e24 */ /* 0x000fe2000f8e00ff */
[----:B------:R-:W1:Y:S03]  /*99d0*/  LDCU UR38, c[0x0][0xc30] ;  /* 0x00018600ff2677ac */ /* 0x000e660008000800 */
[----:B------:R-:W-:Y:S01]  /*99e0*/  IMAD R73, R0, 0x4, R67 ;  /* 0x0000000400497824 */ /* 0x000fe200078e0243 */
[----:B------:R-:W1:Y:S03]  /*99f0*/  LDCU.64 UR50, c[0x0][0x988] ;  /* 0x00013100ff3277ac */ /* 0x000e660008000a00 */
[--C-:B------:R-:W-:Y:S01]  /*9a00*/  IMAD R72, R72, -0x10, R73.reuse ;  /* 0xfffffff048487824 */ /* 0x100fe200078e0249 */
[----:B------:R-:W1:Y:S01]  /*9a10*/  LDCU.64 UR40, c[0x0][0xc28] ;  /* 0x00018500ff2877ac */ /* 0x000e620008000a00 */
[----:B------:R-:W-:Y:S01]  /*9a20*/  IMAD R71, R74, -0x10, R73 ;  /* 0xfffffff04a477824 */ /* 0x000fe200078e0249 */
[----:B------:R-:W1:Y:S01]  /*9a30*/  LDCU.64 UR60, c[0x0][0x990] ;  /* 0x00013200ff3c77ac */ /* 0x000e620008000a00 */
[----:B------:R-:W1:Y:S01]  /*9a40*/  LDCU.128 UR52, c[0x0][0xc10] ;  /* 0x00018200ff3477ac */ /* 0x000e620008000c00 */
[----:B------:R-:W1:Y:S01]  /*9a50*/  LDCU UR56, c[0x0][0x374] ;  /* 0x00006e80ff3877ac */ /* 0x000e620008000800 */
[----:B------:R-:W-:Y:S01]  /*9a60*/  UMOV UR49, URZ ;  /* 0x000000ff00317c82 */ /* 0x000fe20008000000 */
[----:B------:R-:W-:Y:S01]  /*9a70*/  UMOV UR46, URZ ;  /* 0x000000ff002e7c82 */ /* 0x000fe20008000000 */
[C---:B-1----:R-:W-:Y:S01]  /*9a80*/  VIADD R3, R2.reuse, 0x40 ;  /* 0x0000004002037836 */ /* 0x042fe20000000000 */
[----:B------:R-:W-:-:S04]  /*9a90*/  LOP3.LUT R2, R2, 0xffff, RZ, 0xc0, !PT ;  /* 0x0000ffff02027812 */ /* 0x000fc800078ec0ff */
[----:B------:R-:W-:-:S05]  /*9aa0*/  LOP3.LUT R3, R3, 0xffff, RZ, 0xc0, !PT ;  /* 0x0000ffff03037812 */ /* 0x000fca00078ec0ff */
[----:B--234-:R1:W-:Y:S02]  /*9ab0*/  STL.64 [R1], R2 ;  /* 0x0000000201007387 */ /* 0x01c3e40000100a00 */
.L_x_139:
[----:B-1----:R-:W-:Y:S04]  /*9ac0*/  SHF.L.U32 R3, R68, 0x1f, RZ ;  /* 0x0000001f44037819 */ /* 0x002fe800000006ff */
[----:B------:R-:W1:Y:S02]  /*9ad0*/  SYNCS.PHASECHK.TRANS64.TRYWAIT P0, [UR43+0xb0], R3 ;  /* 0x0000b003ff0075a7 */ /* 0x000e64000800112b */
[----:B-1-3--:R-:W-:Y:S05]  /*9ae0*/  @!P0 BRA `(.L_x_96) ;  /* 0x0000004000dc8947 */ /* 0x00afea0003800000 */
.L_x_191:
[----:B------:R-:W-:Y:S01]  /*9af0*/  LEA R2, R22, UR42, 0x2 ;  /* 0x0000002a16027c11 */ /* 0x000fe2000f8e10ff */
[----:B------:R-:W2:Y:S01]  /*9b00*/  LDS.128 R4, [UR43+0xf0] ;  /* 0x0000f02bff047984 */ /* 0x000ea20008000c00 */
[----:B------:R-:W-:Y:S02]  /*9b10*/  UIADD3 UR4, UPT, UPT, UR43, 0xb8, URZ ;  /* 0x000000b82b047890 */ /* 0x000fe4000fffe0ff */
[----:B------:R-:W-:Y:S01]  /*9b20*/  UISETP.GE.AND UP0, UPT, UR47, 0x1, UPT ;  /* 0x000000012f00788c */ /* 0x000fe2000bf06270 */
[----:B------:R-:W-:Y:S01]  /*9b30*/  @!PT LDS RZ, [RZ] ;  /* 0x00000000fffff984 */ /* 0x000fe20000000800 */
[----:B------:R-:W-:Y:S01]  /*9b40*/  @!PT LDS RZ, [RZ] ;  /* 0x00000000fffff984 */ /* 0x000fe20000000800 */
[----:B------:R-:W-:Y:S01]  /*9b50*/  @!PT LDS RZ, [RZ] ;  /* 0x00000000fffff984 */ /* 0x000fe20000000800 */
[----:B------:R-:W-:Y:S01]  /*9b60*/  @!PT LDS RZ, [RZ] ;  /* 0x00000000fffff984 */ /* 0x000fe20000000800 */
[----:B------:R3:W-:Y:S06]  /*9b70*/  MEMBAR.ALL.CTA ;  /* 0x0000000000007992 */ /* 0x0007ec0000008000 */
[----:B---3--:R-:W3:Y:S01]  /*9b80*/  FENCE.VIEW.ASYNC.S ;  /* 0x00000000000073c6 */ /* 0x008ee20000000000 */
[----:B------:R-:W-:Y:S09]  /*9b90*/  UPRMT UR4, URZ, 0x654, UR4 ;  /* 0x00000654ff047896 */ /* 0x000ff20008000004 */
[----:B---3--:R-:W-:Y:S01]  /*9ba0*/  SYNCS.ARRIVE.TRANS64.RED.A1T0 RZ, [UR4], RZ ;  /* 0x000000ffffff79a7 */ /* 0x008fe20008100404 */
[----:B------:R-:W5:Y:S01]  /*9bb0*/  LDL R2, [R2] ;  /* 0x0000000002027983 */ /* 0x000f620000100800 */
[----:B--2---:R-:W-:Y:S11]  /*9bc0*/  LOP3.LUT P0, RZ, R6, 0x1, RZ, 0xc0, !PT ;  /* 0x0000000106ff7812 */ /* 0x004ff6000780c0ff */
[----:B------:R-:W-:Y:S02]  /*9bd0*/  @!UPT UIADD3 URZ, UPT, UPT, URZ, URZ, URZ ;  /* 0x000000fffffff290 */ /* 0x000fe4000fffe0ff */
[----:B------:R-:W-:Y:S01]  /*9be0*/  VOTEU.ANY UP1, P0 ;  /* 0x0000000000ff7886 */ /* 0x000fe20000020100 */
[----:B------:R-:W-:Y:S01]  /*9bf0*/  PLOP3.LUT P0, PT, PT, PT, UP1, 0x80, 0x8 ;  /* 0x000000000008781c */ /* 0x000fe20003f0f018 */
[----:B------:R-:W-:Y:S11]  /*9c00*/  UP2UR UR58, UPR, URZ, 0x2 ;  /* 0x00000002ff3a7883 */ /* 0x000ff60008000000 */
[----:B------:R-:W-:Y:S01]  /*9c10*/  @!UPT UIADD3 URZ, UPT, UPT, URZ, URZ, URZ ;  /* 0x000000fffffff290 */ /* 0x000fe2000fffe0ff */
[----:B-1----:R-:W-:Y:S02]  /*9c20*/  @P0 MOV R3, R4 ;  /* 0x0000000400030202 */ /* 0x002fe40000000f00 */
[----:B------:R-:W-:Y:S02]  /*9c30*/  @P0 LOP3.LUT R0, R5, 0xffff, RZ, 0xc0, !PT ;  /* 0x0000ffff05000812 */ /* 0x000fe400078ec0ff */
[----:B------:R-:W-:Y:S02]  /*9c40*/  @P0 R2UR UR5, R3 ;  /* 0x00000000030502ca */ /* 0x000fe400000e0000 */
[----:B------:R-:W-:Y:S11]  /*9c50*/  @P0 R2UR UR4, R0 ;  /* 0x00000000000402ca */ /* 0x000ff600000e0000 */
[----:B------:R-:W-:Y:S02]  /*9c60*/  @UP1 UMOV UR37, UR5 ;  /* 0x0000000500251c82 */ /* 0x000fe40008000000 */
[----:B------:R-:W-:Y:S01]  /*9c70*/  @UP1 UMOV UR36, UR4 ;  /* 0x0000000400241c82 */ /* 0x000fe20008000000 */
[----:B------:R-:W-:Y:S05]  /*9c80*/  BRA.U !UP0, `(.L_x_97) ;  /* 0x0000000108cc7547 */ /* 0x000fea000b800000 */
[----:B------:R-:W1:Y:S01]  /*9c90*/  LDCU UR9, c[0x0][0xc20] ;  /* 0x00018400ff0977ac */ /* 0x000e620008000800 */
[----:B------:R-:W-:Y:S02]  /*9ca0*/  UIMAD.WIDE.U32 UR4, UR56, UR55, URZ ;  /* 0x00000037380472a5 */ /* 0x000fe4000f8e00ff */
[----:B------:R-:W-:Y:S02]  /*9cb0*/  UIMAD.WIDE.U32 UR6, UR57, UR52, URZ ;  /* 0x00000034390672a5 */ /* 0x000fe4000f8e00ff */
[----:B------:R-:W-:Y:S02]  /*9cc0*/  UIMAD.WIDE.U32 UR10, UR36, UR55, URZ ;  /* 0x00000037240a72a5 */ /* 0x000fe4000f8e00ff */
[----:B------:R-:W-:Y:S02]  /*9cd0*/  UISETP.NE.AND UP0, UPT, UR54, 0x1, UPT ;  /* 0x000000013600788c */ /* 0x000fe4000bf05270 */
[----:B------:R-:W-:Y:S02]  /*9ce0*/  UISETP.NE.AND UP1, UPT, UR39, 0x1, UPT ;  /* 0x000000012700788c */ /* 0x000fe4000bf25270 */
[----:B------:R-:W-:Y:S02]  /*9cf0*/  UISETP.NE.AND UP2, UPT, UR47, 0x1, UPT ;  /* 0x000000012f00788c */ /* 0x000fe4000bf45270 */
[----:B------:R-:W-:Y:S01]  /*9d00*/  UIMAD.WIDE.U32 UR12, UR37, UR52, URZ ;  /* 0x00000034250c72a5 */ /* 0x000fe2000f8e00ff */
[----:B------:R-:W-:Y:S01]  /*9d10*/  UMOV UR4, UR5 ;  /* 0x0000000500047c82 */ /* 0x000fe20008000000 */
[----:B------:R-:W-:Y:S01]  /*9d20*/  UMOV UR6, UR11 ;  /* 0x0000000b00067c82 */ /* 0x000fe20008000000 */
[----:B-1----:R-:W-:Y:S03]  /*9d30*/  USHF.R.U32.HI UR8, URZ, UR9, UR4 ;  /* 0x00000009ff087299 */ /* 0x002fe60008011604 */
[----:B------:R-:W-:Y:S02]  /*9d40*/  UMOV UR4, UR7 ;  /* 0x0000000700047c82 */ /* 0x000fe40008000000 */
[----:B------:R-:W-:Y:S02]  /*9d50*/  USHF.R.U32.HI UR5, URZ, UR53, UR4 ;  /* 0x00000035ff057299 */ /* 0x000fe40008011604 */
[----:B------:R-:W-:Y:S02]  /*9d60*/  USEL UR4, UR56, UR8, !UP0 ;  /* 0x0000000838047287 */ /* 0x000fe4000c000000 */
[----:B------:R-:W-:Y:S02]  /*9d70*/  USHF.R.U32.HI UR8, URZ, UR9, UR6 ;  /* 0x00000009ff087299 */ /* 0x000fe40008011606 */
[----:B------:R-:W-:Y:S02]  /*9d80*/  UIMAD.WIDE.U32 UR6, UR4, UR40, URZ ;  /* 0x00000028040672a5 */ /* 0x000fe4000f8e00ff */
[----:B------:R-:W-:Y:S02]  /*9d90*/  USEL UR9, UR57, UR5, !UP1 ;  /* 0x0000000539097287 */ /* 0x000fe4000c800000 */
[----:B------:R-:W-:Y:S02]  /*9da0*/  USEL UR8, UR36, UR8, !UP0 ;  /* 0x0000000824087287 */ /* 0x000fe4000c000000 */
[----:B------:R-:W-:Y:S01]  /*9db0*/  UIMAD.WIDE.U32 UR10, UR9, UR40, URZ ;  /* 0x00000028090a72a5 */ /* 0x000fe2000f8e00ff */
[----:B------:R-:W-:Y:S01]  /*9dc0*/  UMOV UR6, UR7 ;  /* 0x0000000700067c82 */ /* 0x000fe20008000000 */
[----:B------:R-:W-:Y:S01]  /*9dd0*/  UMOV UR5, UR13 ;  /* 0x0000000d00057c82 */ /* 0x000fe20008000000 */
[----:B------:R-:W-:Y:S02]  /*9de0*/  @UP2 USHF.R.U32.HI UR4, URZ, UR41, UR6 ;  /* 0x00000029ff042299 */ /* 0x000fe40008011606 */
[----:B------:R-:W-:Y:S02]  /*9df0*/  USHF.R.U32.HI UR5, URZ, UR53, UR5 ;  /* 0x00000035ff057299 */ /* 0x000fe40008011605 */
[----:B------:R-:W-:Y:S02]  /*9e00*/  UIMAD UR4, UR47, UR4, URZ ;  /* 0x000000042f0472a4 */ /* 0x000fe4000f8e02ff */
[----:B------:R-:W-:Y:S02]  /*9e10*/  USEL UR5, UR37, UR5, !UP1 ;  /* 0x0000000525057287 */ /* 0x000fe4000c800000 */
[----:B------:R-:W-:Y:S01]  /*9e20*/  UISETP.GE.AND UP0, UPT, UR8, UR4, UPT ;  /* 0x000000040800728c */ /* 0x000fe2000bf06270 */
[----:B------:R-:W-:Y:S01]  /*9e30*/  UMOV UR6, UR11 ;  /* 0x0000000b00067c82 */ /* 0x000fe20008000000 */
[----:B------:R-:W-:Y:S02]  /*9e40*/  UIMAD.WIDE.U32 UR10, UR8, UR40, URZ ;  /* 0x00000028080a72a5 */ /* 0x000fe4000f8e00ff */
[----:B------:R-:W-:Y:S04]  /*9e50*/  @UP2 USHF.R.U32.HI UR9, URZ, UR41, UR6 ;  /* 0x00000029ff092299 */ /* 0x000fe80008011606 */
[----:B------:R-:W-:Y:S01]  /*9e60*/  UIMAD UR6, UR47, UR9, URZ ;  /* 0x000000092f0672a4 */ /* 0x000fe2000f8e02ff */
[----:B------:R-:W-:Y:S03]  /*9e70*/  UMOV UR4, UR11 ;  /* 0x0000000b00047c82 */ /* 0x000fe60008000000 */
[----:B------:R-:W-:Y:S02]  /*9e80*/  UISETP.GE.OR UP0, UPT, UR5, UR6, UP0 ;  /* 0x000000060500728c */ /* 0x000fe40008706670 */
[----:B------:R-:W-:Y:S02]  /*9e90*/  USHF.R.U32.HI UR4, URZ, UR41, UR4 ;  /* 0x00000029ff047299 */ /* 0x000fe40008011604 */
[----:B------:R-:W-:Y:S02]  /*9ea0*/  UIMAD.WIDE.U32 UR6, UR5, UR40, URZ ;  /* 0x00000028050672a5 */ /* 0x000fe4000f8e00ff */
[----:B------:R-:W-:Y:S02]  /*9eb0*/  USEL UR11, UR8, UR4, !UP2 ;  /* 0x00000004080b7287 */ /* 0x000fe4000d000000 */
[----:B------:R-:W-:Y:S02]  /*9ec0*/  UIADD3 UR6, UPT, UPT, -UR5, URZ, URZ ;  /* 0x000000ff05067290 */ /* 0x000fe4000fffe1ff */
[----:B------:R-:W-:Y:S02]  /*9ed0*/  UIADD3 UR10, UPT, UPT, -UR11, URZ, URZ ;  /* 0x000000ff0b0a7290 */ /* 0x000fe4000fffe1ff */
[----:B------:R-:W-:Y:S02]  /*9ee0*/  UIMAD UR6, UR39, UR6, UR37 ;  /* 0x00000006270672a4 */ /* 0x000fe4000f8e0225 */
[----:B------:R-:W-:Y:S01]  /*9ef0*/  UIMAD UR10, UR47, UR10, UR8 ;  /* 0x0000000a2f0a72a4 */ /* 0x000fe2000f8e0208 */
[----:B------:R-:W-:Y:S01]  /*9f00*/  @!UP0 UMOV UR4, UR7 ;  /* 0x0000000700048c82 */ /* 0x000fe20008000000 */
[----:B------:R-:W-:Y:S02]  /*9f10*/  UIADD3 UR7, UPT, UPT, -UR8, URZ, URZ ;  /* 0x000000ff08077290 */ /* 0x000fe4000fffe1ff */
[----:B------:R-:W-:Y:S04]  /*9f20*/  @!UP0 USHF.R.U32.HI UR4, URZ, UR41, UR4 ;  /* 0x00000029ff048299 */ /* 0x000fe80008011604 */
[----:B------:R-:W-:Y:S04]  /*9f30*/  @!UP0 USEL UR4, UR5, UR4, !UP2 ;  /* 0x0000000405048287 */ /* 0x000fe8000d000000 */
[----:B------:R-:W-:Y:S02]  /*9f40*/  @!UP0 UIMAD UR9, UR9, UR10, UR4 ;  /* 0x0000000a090982a4 */ /* 0x000fe4000f8e0204 */
[----:B------:R-:W-:Y:S02]  /*9f50*/  @!UP0 UIADD3 UR10, UPT, UPT, UR11, -UR4, URZ ;  /* 0x800000040b0a8290 */ /* 0x000fe4000fffe0ff */
[----:B------:R-:W-:Y:S02]  /*9f60*/  UIMAD UR4, UR54, UR7, UR36 ;  /* 0x00000007360472a4 */ /* 0x000fe4000f8e0224 */
[----:B------:R-:W-:Y:S03]  /*9f70*/  @!UP0 UIMAD UR8, UR10, UR47, UR5 ;  /* 0x0000002f0a0882a4 */ /* 0x000fe6000f8e0205 */
[----:B------:R-:W-:Y:S02]  /*9f80*/  @!UP0 UMOV UR5, UR9 ;  /* 0x0000000900058c82 */ /* 0x000fe40008000000 */
[----:B------:R-:W-:Y:S02]  /*9f90*/  UIMAD UR37, UR5, UR39, UR6 ;  /* 0x00000027052572a4 */ /* 0x000fe4000f8e0206 */
[----:B------:R-:W-:Y:S11]  /*9fa0*/  UIMAD UR36, UR8, UR54, UR4 ;  /* 0x00000036082472a4 */ /* 0x000ff6000f8e0204 */
[----:B------:R-:W-:Y:S01]  /*9fb0*/  @!UPT UIADD3 URZ, UPT, UPT, URZ, URZ, URZ ;  /* 0x000000fffffff290 */ /* 0x000fe2000fffe0ff */
.L_x_97:
[----:B------:R-:W-:Y:S01]  /*9fc0*/  UISETP.NE.AND UP0, UPT, UR38, 0x1, UPT ;  /* 0x000000012600788c */ /* 0x000fe2000bf05270 */
[----:B------:R-:W-:Y:S01]  /*9fd0*/  @P0 SHF.R.U32.HI R4, RZ, 0x10, R5 ;  /* 0x00000010ff040819 */ /* 0x000fe20000011605 */
[----:B------:R-:W-:Y:S01]  /*9fe0*/  USHF.L.U32 UR45, UR19, 0x7, URZ ;  /* 0x00000007132d7899 */ /* 0x000fe200080006ff */
[----:B------:R-:W-:Y:S02]  /*9ff0*/  BSSY.RECONVERGENT B6, `(.L_x_98) ;  /* 0x0000034000067945 */ /* 0x000fe40003800200 */
[----:B------:R-:W-:Y:S02]  /*a000*/  @P0 R2UR UR59, R4 ;  /* 0x00000000043b02ca */ /* 0x000fe400000e0000 */
[----:B------:R-:W-:Y:S04]  /*a010*/  LOP3.LUT P0, RZ, R67, 0x1b0, RZ, 0xc0, !PT ;  /* 0x000001b043ff7812 */ /* 0x000fe8000780c0ff */
[----:B------:R-:W1:Y:S01]  /*a020*/  @!UP0 LDCU.128 UR12, c[0x0][0xc10] ;  /* 0x00018200ff0c87ac */ /* 0x000e620008000c00 */
[----:B------:R-:W2:Y:S01]  /*a030*/  @!UP0 LDCU UR5, c[0x0][0xc0c] ;  /* 0x00018180ff0587ac */ /* 0x000ea20008000800 */
[----:B------:R-:W3:Y:S01]  /*a040*/  @!UP0 LDCU UR10, c[0x0][0xc20] ;  /* 0x00018400ff0a87ac */ /* 0x000ee20008000800 */
[----:B-1----:R-:W-:Y:S02]  /*a050*/  UIMAD.WIDE.U32 UR8, UR37, UR12, URZ ;  /* 0x0000000c250872a5 */ /* 0x002fe4000f8e00ff */
[----:B------:R-:W-:Y:S02]  /*a060*/  UIMAD.WIDE.U32 UR6, UR36, UR15, URZ ;  /* 0x0000000f240672a5 */ /* 0x000fe4000f8e00ff */
[----:B------:R-:W-:Y:S03]  /*a070*/  @!UP0 UISETP.NE.AND UP1, UPT, UR14, 0x1, UPT ;  /* 0x000000010e00888c */ /* 0x000fe6000bf25270 */
[----:B------:R-:W-:Y:S01]  /*a080*/  @!UP0 UMOV UR4, UR9 ;  /* 0x0000000900048c82 */ /* 0x000fe20008000000 */
[----:B--2---:R-:W-:Y:S02]  /*a090*/  @!UP0 UISETP.NE.AND UP2, UPT, UR5, 0x1, UPT ;  /* 0x000000010500888c */ /* 0x004fe4000bf45270 */
[----:B------:R-:W-:Y:S01]  /*a0a0*/  @!UP0 USHF.R.U32.HI UR4, URZ, UR13, UR4 ;  /* 0x0000000dff048299 */ /* 0x000fe20008011604 */
[----:B------:R-:W-:Y:S02]  /*a0b0*/  @!UP0 UMOV UR6, UR7 ;  /* 0x0000000700068c82 */ /* 0x000fe40008000000 */
[----:B---3--:R-:W-:Y:S02]  /*a0c0*/  @!UP0 USHF.R.U32.HI UR6, URZ, UR10, UR6 ;  /* 0x0000000aff068299 */ /* 0x008fe40008011606 */
[----:B------:R-:W-:Y:S02]  /*a0d0*/  @!UP0 USEL UR7, UR37, UR4, !UP2 ;  /* 0x0000000425078287 */ /* 0x000fe4000d000000 */
[----:B------:R-:W-:Y:S04]  /*a0e0*/  @!UP0 USEL UR6, UR36, UR6, !UP1 ;  /* 0x0000000624068287 */ /* 0x000fe8000c800000 */
[----:B------:R-:W-:Y:S02]  /*a0f0*/  @!UP0 UIADD3 UR4, UPT, UPT, -UR7, UR6, URZ ;  /* 0x0000000607048290 */ /* 0x000fe4000fffe1ff */
[----:B------:R-:W-:Y:S02]  /*a100*/  @!UP0 UIADD3 UR6, UPT, UPT, UR7, -UR6, URZ ;  /* 0x8000000607068290 */ /* 0x000fe4000fffe0ff */
[----:B------:R-:W-:Y:S02]  /*a110*/  @!UP0 UIMAD UR37, UR4, UR5, UR37 ;  /* 0x00000005042582a4 */ /* 0x000fe4000f8e0225 */
[----:B------:R-:W-:Y:S01]  /*a120*/  @!UP0 UIMAD UR36, UR6, UR14, UR36 ;  /* 0x0000000e062482a4 */ /* 0x000fe2000f8e0224 */
[----:B------:R-:W-:Y:S11]  /*a130*/  @!P0 BRA `(.L_x_99) ;  /* 0x00000000007c8947 */ /* 0x000ff60003800000 */
[----:B------:R-:W1:Y:S01]  /*a140*/  LDCU.64 UR8, c[0x4][0x80] ;  /* 0x01001000ff0877ac */ /* 0x000e620008000a00 */
[----:B------:R-:W-:Y:S01]  /*a150*/  MOV R16, 0x0 ;  /* 0x0000000000107802 */ /* 0x000fe20000000f00 */
[----:B------:R-:W-:Y:S02]  /*a160*/  HFMA2 R12, -RZ, RZ, 0, 5.9604644775390625e-08 ;  /* 0x00000001ff0c7431 */ /* 0x000fe400000001ff */
[----:B------:R-:W-:Y:S01]  /*a170*/  IMAD.MOV.U32 R8, RZ, RZ, 0x70 ;  /* 0x00000070ff087424 */ /* 0x000fe200078e00ff */
[----:B------:R2:W3:Y:S01]  /*a180*/  LDC.64 R14, c[0x4][R16] ;  /* 0x01000000100e7b82 */ /* 0x0004e20000000a00 */
[----:B------:R-:W4:Y:S01]  /*a190*/  LDCU.64 UR6, c[0x4][0x88] ;  /* 0x01001100ff0677ac */ /* 0x000f220008000a00 */
[----:B------:R-:W-:Y:S01]  /*a1a0*/  IMAD.MOV.U32 R13, RZ, RZ, RZ ;  /* 0x000000ffff0d7224 */ /* 0x000fe200078e00ff */
[----:B------:R-:W2:Y:S01]  /*a1b0*/  LDCU.64 UR4, c[0x4][0x8] ;  /* 0x01000100ff0477ac */ /* 0x000ea20008000a00 */
[----:B-1----:R-:W-:Y:S01]  /*a1c0*/  MOV R5, UR9 ;  /* 0x0000000900057c02 */ /* 0x002fe20008000f00 */
[----:B------:R-:W-:Y:S01]  /*a1d0*/  IMAD.U32 R4, RZ, RZ, UR8 ;  /* 0x00000008ff047e24 */ /* 0x000fe2000f8e00ff */
[----:B----4-:R-:W-:Y:S01]  /*a1e0*/  MOV R7, UR7 ;  /* 0x0000000700077c02 */ /* 0x010fe20008000f00 */
[----:B------:R-:W-:Y:S01]  /*a1f0*/  IMAD.U32 R6, RZ, RZ, UR6 ;  /* 0x00000006ff067e24 */ /* 0x000fe2000f8e00ff */
[----:B--2---:R-:W-:Y:S01]  /*a200*/  MOV R11, UR5 ;  /* 0x00000005000b7c02 */ /* 0x004fe20008000f00 */
[----:B------:R-:W-:Y:S02]  /*a210*/  IMAD.U32 R10, RZ, RZ, UR4 ;  /* 0x00000004ff0a7e24 */ /* 0x000fe4000f8e00ff */
[----:B------:R-:W-:Y:S07]  /*a220*/  LEPC R20, `(.L_x_100) ;  /* 0x000000001014794e */ /* 0x000fee0000000000 */
[----:B---3-5:R-:W-:Y:S05]  /*a230*/  CALL.ABS.NOINC R14 ;  /* 0x000000000e007343 */ /* 0x028fea0003c00000 */
.L_x_100:
[----:B------:R-:W1:Y:S01]  /*a240*/  LDCU.64 UR8, c[0x4][0x80] ;  /* 0x01001000ff0877ac */ /* 0x000e620008000a00 */
[----:B------:R-:W2:Y:S01]  /*a250*/  LDC.64 R16, c[0x4][R16] ;  /* 0x0100000010107b82 */ /* 0x000ea20000000a00 */
[----:B------:R-:W-:Y:S02]  /*a260*/  HFMA2 R12, -RZ, RZ, 0, 5.9604644775390625e-08 ;  /* 0x00000001ff0c7431 */ /* 0x000fe400000001ff */
[----:B------:R-:W-:Y:S02]  /*a270*/  IMAD.MOV.U32 R8, RZ, RZ, 0x70 ;  /* 0x00000070ff087424 */ /* 0x000fe400078e00ff */
[----:B------:R-:W-:Y:S01]  /*a280*/  IMAD.MOV.U32 R13, RZ, RZ, RZ ;  /* 0x000000ffff0d7224 */ /* 0x000fe200078e00ff */
[----:B------:R-:W3:Y:S01]  /*a290*/  LDCU.64 UR6, c[0x4][0x88] ;  /* 0x01001100ff0677ac */ /* 0x000ee20008000a00 */
[----:B------:R-:W4:Y:S01]  /*a2a0*/  LDCU.64 UR4, c[0x4][0x8] ;  /* 0x01000100ff0477ac */ /* 0x000f220008000a00 */
[----:B-1----:R-:W-:Y:S02]  /*a2b0*/  MOV R4, UR8 ;  /* 0x0000000800047c02 */ /* 0x002fe40008000f00 */
[----:B------:R-:W-:Y:S02]  /*a2c0*/  MOV R5, UR9 ;  /* 0x0000000900057c02 */ /* 0x000fe40008000f00 */
[----:B---3--:R-:W-:Y:S01]  /*a2d0*/  MOV R7, UR7 ;  /* 0x0000000700077c02 */ /* 0x008fe20008000f00 */
[----:B------:R-:W-:Y:S01]  /*a2e0*/  IMAD.U32 R6, RZ, RZ, UR6 ;  /* 0x00000006ff067e24 */ /* 0x000fe2000f8e00ff */
[----:B----4-:R-:W-:Y:S01]  /*a2f0*/  MOV R11, UR5 ;  /* 0x00000005000b7c02 */ /* 0x010fe20008000f00 */
[----:B------:R-:W-:Y:S02]  /*a300*/  IMAD.U32 R10, RZ, RZ, UR4 ;  /* 0x00000004ff0a7e24 */ /* 0x000fe4000f8e00ff */
[----:B------:R-:W-:Y:S07]  /*a310*/  LEPC R20, `(.L_x_99) ;  /* 0x000000001014794e */ /* 0x000fee0000000000 */
[----:B--2---:R-:W-:Y:S05]  /*a320*/  CALL.ABS.NOINC R16 ;  /* 0x0000000010007343 */ /* 0x004fea0003c00000 */
.L_x_99:
[----:B------:R-:W-:Y:S05]  /*a330*/  BSYNC.RECONVERGENT B6 ;  /* 0x0000000000067941 */ /* 0x000fea0003800200 */
.L_x_98:
[----:B------:R-:W-:Y:S01]  /*a340*/  R2UR UR4, R66 ;  /* 0x00000000420472ca */ /* 0x000fe200000e0000 */
[----:B------:R-:W-:Y:S01]  /*a350*/  UISETP.NE.U32.AND UP0, UPT, UR60, URZ, UPT ;  /* 0x000000ff3c00728c */ /* 0x000fe2000bf05070 */
[----:B------:R-:W-:Y:S02]  /*a360*/  ISETP.NE.U32.AND P4, PT, R60, RZ, PT ;  /* 0x000000ff3c00720c */ /* 0x000fe40003f85070 */
[----:B------:R-:W-:Y:S01]  /*a370*/  ISETP.NE.U32.AND P2, PT, RZ, UR50, PT ;  /* 0x00000032ff007c0c */ /* 0x000fe2000bf45070 */
[----:B------:R-:W-:Y:S01]  /*a380*/  UISETP.NE.AND.EX UP1, UPT, UR61, URZ, UPT, UP0 ;  /* 0x000000ff3d00728c */ /* 0x000fe2000bf25300 */
[----:B------:R-:W-:Y:S01]  /*a390*/  ISETP.NE.AND.EX P4, PT, R61, RZ, PT, P4 ;  /* 0x000000ff3d00720c */ /* 0x000fe20003f85340 */
[----:B------:R-:W-:Y:S01]  /*a3a0*/  UPLOP3.LUT UP0, UPT, UPT, UPT, UPT, 0x40, 0x4 ;  /* 0x000000000004789c */ /* 0x000fe20003f0e870 */
[----:B------:R-:W-:Y:S05]  /*a3b0*/  ISETP.NE.AND.EX P2, PT, RZ, UR51, PT, P2 ;  /* 0x00000033ff007c0c */ /* 0x000fea000bf45320 */
[----:B------:R-:W-:Y:S06]  /*a3c0*/  UISETP.NE.AND UP2, UPT, UR4, URZ, UPT ;  /* 0x000000ff0400728c */ /* 0x000fec000bf45270 */
[----:B------:R-:W-:Y:S05]  /*a3d0*/  PLOP3.LUT P1, PT, PT, PT, UP2, 0x80, 0x8 ;  /* 0x000000000008781c */ /* 0x000fea0003f2f028 */
[----:B------:R-:W-:Y:S06]  /*a3e0*/  @UP2 UPLOP3.LUT UP0, UPT, UPT, UPT, UP1, 0x80, 0x8 ;  /* 0x000000000008289c */ /* 0x000fec0003f0f010 */
[----:B------:R-:W-:Y:S01]  /*a3f0*/  PLOP3.LUT P0, PT, PT, PT, UP0, 0x80, 0x8 ;  /* 0x000000000008781c */ /* 0x000fe20003f0f008 */
[----:B------:R-:W-:Y:S01]  /*a400*/  @!UPT UIADD3 URZ, UPT, UPT, URZ, URZ, URZ ;  /* 0x000000fffffff290 */ /* 0x000fe2000fffe0ff */
[----:B------:R-:W-:Y:S11]  /*a410*/  BRA.U !UP1, `(.L_x_101) ;  /* 0x00000001093c7547 */ /* 0x000ff6000b800000 */
[----:B------:R-:W-:Y:S01]  /*a420*/  UISETP.NE.U32.AND UP0, UPT, UR50, URZ, UPT ;  /* 0x000000ff3200728c */ /* 0x000fe2000bf05070 */
[----:B------:R-:W-:Y:S01]  /*a430*/  HFMA2 R0, -RZ, RZ, 0, 5.9604644775390625e-08 ;  /* 0x00000001ff007431 */ /* 0x000fe200000001ff */
[----:B------:R-:W1:Y:S01]  /*a440*/  LDCU.64 UR8, c[0x0][0x358] ;  /* 0x00006b00ff0877ac */ /* 0x000e620008000a00 */
[----:B------:R-:W-:Y:S01]  /*a450*/  IMAD.MOV.U32 R62, RZ, RZ, 0x1 ;  /* 0x00000001ff3e7424 */ /* 0x000fe200078e00ff */
[----:B------:R-:W-:Y:S06]  /*a460*/  UISETP.NE.AND.EX UP0, UPT, UR51, URZ, UPT, UP0 ;  /* 0x000000ff3300728c */ /* 0x000fec000bf05300 */
        /* <DEDUP_REMOVED lines=9> */
[----:B-12---:R-:W-:Y:S02]  /*a500*/  @!P3 IMAD.U32 R27, RZ, RZ, UR4 ;  /* 0x00000004ff1bbe24 */ /* 0x006fe4000f8e00ff */
.L_x_101:
[----:B------:R-:W-:Y:S05]  /*a510*/  @!P4 BRA `(.L_x_102) ;  /* 0x000000000024c947 */ /* 0x000fea0003800000 */
[----:B------:R-:W-:Y:S01]  /*a520*/  ISETP.NE.U32.AND P3, PT, R42, RZ, PT ;  /* 0x000000ff2a00720c */ /* 0x000fe20003f65070 */
[----:B------:R-:W1:Y:S03]  /*a530*/  LDCU.64 UR4, c[0x0][0x358] ;  /* 0x00006b00ff0477ac */ /* 0x000e660008000a00 */
[----:B------:R-:W-:Y:S11]  /*a540*/  ISETP.NE.AND.EX P3, PT, R43, RZ, PT, P3 ;  /* 0x000000ff2b00720c */ /* 0x000ff60003f65330 */
[----:B------:R-:W-:Y:S02]  /*a550*/  @!UPT UIADD3 URZ, UPT, UPT, URZ, URZ, URZ ;  /* 0x000000fffffff290 */ /* 0x000fe4000fffe0ff */
[----:B------:R-:W2:Y:S01]  /*a560*/  @P3 LDC.64 R4, c[0x0][0x9a8] ;  /* 0x00026a00ff043b82 */ /* 0x000ea20000000a00 */
[----:B------:R-:W-:Y:S04]  /*a570*/  @P3 IMAD R0, R60, UR48, RZ ;  /* 0x000000303c003c24 */ /* 0x000fe8000f8e02ff */
[----:B--2---:R-:W-:Y:S05]  /*a580*/  @P3 IMAD.WIDE R4, R0, 0x4, R4 ;  /* 0x0000000400043825 */ /* 0x004fea00078e0204 */
[----:B-1---5:R1:W5:Y:S02]  /*a590*/  @P3 LDG.E R24, desc[UR4][R4.64] ;  /* 0x0000000404183981 */ /* 0x022364000c1e1900 */
[----:B-1----:R-:W2:Y:S02]  /*a5a0*/  @!P3 LDC R24, c[0x0][0x9a0] ;  /* 0x00026800ff18bb82 */ /* 0x002ea40000000800 */
.L_x_102:
[----:B-----5:R-:W-:Y:S01]  /*a5b0*/  FSETP.NEU.AND P3, PT, R27, RZ, PT ;  /* 0x000000ff1b00720b */ /* 0x020fe20003f6d000 */
[----:B------:R-:W1:Y:S01]  /*a5c0*/  LDCU.128 UR12, c[0x0][0xb90] ;  /* 0x00017200ff0c77ac */ /* 0x000e620008000c00 */
[----:B------:R-:W-:Y:S01]  /*a5d0*/  SEL R3, RZ, 0xffffffff, P2 ;  /* 0xffffffffff037807 */ /* 0x000fe20001000000 */
[----:B------:R-:W-:Y:S01]  /*a5e0*/  BSSY B1, `(.L_x_103) ;  /* 0x0000057000017945 */ /* 0x000fe20003800000 */
[----:B------:R-:W-:Y:S01]  /*a5f0*/  @P1 LOP3.LUT P2, RZ, R62, 0xff, RZ, 0xc0, !PT ;  /* 0x000000ff3eff1812 */ /* 0x000fe2000784c0ff */
[----:B------:R-:W-:Y:S01]  /*a600*/  IMAD.MOV.U32 R89, RZ, RZ, 0x1 ;  /* 0x00000001ff597424 */ /* 0x000fe200078e00ff */
[----:B------:R-:W-:Y:S01]  /*a610*/  @P1 SEL R4, RZ, 0xffffffff, P3 ;  /* 0xffffffffff041807 */ /* 0x000fe20001800000 */
[----:B------:R-:W-:Y:S01]  /*a620*/  IMAD.IADD R25, R23, 0x1, R2 ;  /* 0x0000000117197824 */ /* 0x000fe200078e0202 */
[----:B------:R-:W-:Y:S01]  /*a630*/  LOP3.LUT R70, R70, 0x1, RZ, 0x3c, !PT ;  /* 0x0000000146467812 */ /* 0x000fe200078e3cff */
[----:B------:R-:W3:Y:S01]  /*a640*/  LDCU UR11, c[0x0][0xba0] ;  /* 0x00017400ff0b77ac */ /* 0x000ee20008000800 */
[----:B------:R-:W-:Y:S01]  /*a650*/  @P0 SEL R4, R3, R4, !P2 ;  /* 0x0000000403040207 */ /* 0x000fe20005000000 */
[----:B------:R-:W-:Y:S01]  /*a660*/  IMAD R86, R74, -0x10, R72 ;  /* 0xfffffff04a567824 */ /* 0x000fe200078e0248 */
[----:B------:R-:W-:Y:S01]  /*a670*/  LEA R87, R22, UR43, 0x3 ;  /* 0x0000002b16577c11 */ /* 0x000fe2000f8e18ff */
[----:B------:R-:W-:Y:S01]  /*a680*/  USHF.L.U32 UR8, UR44, 0x6, URZ ;  /* 0x000000062c087899 */ /* 0x000fe200080006ff */
[----:B------:R-:W-:Y:S01]  /*a690*/  @P1 LOP3.LUT R4, R4, 0x1, RZ, 0xc0, !PT ;  /* 0x0000000104041812 */ /* 0x000fe200078ec0ff */
[----:B------:R-:W-:Y:S01]  /*a6a0*/  IMAD.MOV.U32 R88, RZ, RZ, RZ ;  /* 0x000000ffff587224 */ /* 0x000fe200078e00ff */
[----:B------:R-:W-:Y:S02]  /*a6b0*/  SHF.L.U32 R0, R69, 0x1f, RZ ;  /* 0x0000001f45007819 */ /* 0x000fe400000006ff */
[----:B------:R-:W-:Y:S02]  /*a6c0*/  CS2R R46, SRZ ;  /* 0x00000000002e7805 */ /* 0x000fe4000001ff00 */
[----:B------:R-:W-:Y:S01]  /*a6d0*/  ISETP.NE.U32.OR P5, PT, R4, 0x1, !P1 ;  /* 0x000000010400780c */ /* 0x000fe20004fa5470 */
[----:B------:R-:W-:Y:S01]  /*a6e0*/  IMAD.U32 R83, RZ, RZ, UR8 ;  /* 0x00000008ff537e24 */ /* 0x000fe2000f8e00ff */
[----:B------:R-:W-:Y:S02]  /*a6f0*/  R2UR UR4, R78 ;  /* 0x000000004e0472ca */ /* 0x000fe400000e0000 */
[----:B------:R-:W-:Y:S02]  /*a700*/  CS2R R44, SRZ ;  /* 0x00000000002c7805 */ /* 0x000fe4000001ff00 */
[----:B------:R-:W-:Y:S02]  /*a710*/  R2UR UR6, R77 ;  /* 0x000000004d0672ca */ /* 0x000fe400000e0000 */
[----:B------:R-:W-:Y:S02]  /*a720*/  CS2R R50, SRZ ;  /* 0x0000000000327805 */ /* 0x000fe4000001ff00 */
[----:B------:R-:W-:Y:S02]  /*a730*/  R2UR UR10, R79 ;  /* 0x000000004f0a72ca */ /* 0x000fe400000e0000 */
[----:B------:R-:W-:Y:S02]  /*a740*/  CS2R R48, SRZ ;  /* 0x0000000000307805 */ /* 0x000fe4000001ff00 */
[----:B------:R-:W-:Y:S02]  /*a750*/  R2UR UR9, R76 ;  /* 0x000000004c0972ca */ /* 0x000fe400000e0000 */
[----:B------:R-:W-:Y:S02]  /*a760*/  CS2R R54, SRZ ;  /* 0x0000000000367805 */ /* 0x000fe4000001ff00 */
[----:B------:R-:W-:Y:S02]  /*a770*/  PLOP3.LUT P2, PT, PT, PT, UP1, 0x80, 0x8 ;  /* 0x000000000008781c */ /* 0x000fe40003f4f018 */
[----:B------:R-:W-:Y:S02]  /*a780*/  CS2R R52, SRZ ;  /* 0x0000000000347805 */ /* 0x000fe4000001ff00 */
[----:B------:R-:W-:Y:S02]  /*a790*/  LOP3.LUT P4, R84, R62, 0xff, RZ, 0xc0, !PT ;  /* 0x000000ff3e547812 */ /* 0x000fe4000788c0ff */
[----:B------:R-:W-:Y:S02]  /*a7a0*/  CS2R R58, SRZ ;  /* 0x00000000003a7805 */ /* 0x000fe4000001ff00 */
[----:B------:R-:W-:Y:S01]  /*a7b0*/  @P5 SHF.L.U32 R7, R70, 0x1f, RZ ;  /* 0x0000001f46075819 */ /* 0x000fe200000006ff */
[----:B------:R-:W-:Y:S01]  /*a7c0*/  UIMAD.WIDE.U32 UR4, UR8, UR4, URZ ;  /* 0x00000004080472a5 */ /* 0x000fe2000f8e00ff */
[----:B------:R-:W-:Y:S02]  /*a7d0*/  SEL R4, RZ, 0xffffffff, P3 ;  /* 0xffffffffff047807 */ /* 0x000fe40001800000 */
[----:B------:R-:W-:Y:S01]  /*a7e0*/  CS2R R56, SRZ ;  /* 0x0000000000387805 */ /* 0x000fe2000001ff00 */
[----:B------:R-:W4:Y:S01]  /*a7f0*/  @P5 SYNCS.PHASECHK.TRANS64.TRYWAIT P1, [UR43+0x60], R7 ;  /* 0x00006007ff0055a7 */ /* 0x000f22000802112b */
[----:B------:R-:W-:Y:S01]  /*a800*/  UISETP.NE.AND UP0, UPT, UR10, 0x1, UPT ;  /* 0x000000010a00788c */ /* 0x000fe2000bf05270 */
[----:B------:R-:W-:Y:S01]  /*a810*/  P2R R85, PR, RZ, 0x20 ;  /* 0x00000020ff557803 */ /* 0x000fe20000000000 */
[----:B------:R-:W-:Y:S01]  /*a820*/  USHF.R.U32.HI UR5, URZ, UR6, UR5 ;  /* 0x00000006ff057299 */ /* 0x000fe20008011605 */
[----:B------:R-:W-:Y:S03]  /*a830*/  @P2 SEL R4, R3, R4, !P4 ;  /* 0x0000000403042207 */ /* 0x000fe60006000000 */
[----:B------:R-:W-:Y:S02]  /*a840*/  USEL UR5, UR8, UR5, !UP0 ;  /* 0x0000000508057287 */ /* 0x000fe4000c000000 */
[----:B------:R-:W-:Y:S01]  /*a850*/  UISETP.NE.AND UP0, UPT, UR9, 0x1, UPT ;  /* 0x000000010900788c */ /* 0x000fe2000bf05270 */
[----:B------:R-:W-:Y:S03]  /*a860*/  LOP3.LUT R4, R4, 0x1, RZ, 0xc0, !PT ;  /* 0x0000000104047812 */ /* 0x000fe600078ec0ff */
[----:B------:R-:W-:Y:S02]  /*a870*/  IMAD R6, RZ, RZ, -UR5 ;  /* 0x80000005ff067e24 */ /* 0x000fe4000f8e02ff */
[----:B------:R-:W-:Y:S01]  /*a880*/  IMAD.U32 R82, RZ, RZ, UR5 ;  /* 0x00000005ff527e24 */ /* 0x000fe2000f8e00ff */
[----:B------:R2:W2:Y:S01]  /*a890*/  SYNCS.PHASECHK.TRANS64.TRYWAIT P0, [R87+URZ+0xc0], R0 ;  /* 0x0000c000570075a7 */ /* 0x0004a200080011ff */
[----:B-1----:R-:W-:Y:S01]  /*a8a0*/  UIMAD.WIDE.U32 UR6, UR5, UR12, URZ ;  /* 0x0000000c050672a5 */ /* 0x002fe2000f8e00ff */
[----:B------:R-:W-:Y:S06]  /*a8b0*/  IMAD R83, R6, UR10, R83 ;  /* 0x0000000a06537c24 */ /* 0x000fec000f8e0253 */
[----:B------:R-:W-:Y:S02]  /*a8c0*/  UMOV UR4, UR7 ;  /* 0x0000000700047c82 */ /* 0x000fe40008000000 */
[----:B------:R-:W-:Y:S04]  /*a8d0*/  USHF.R.U32.HI UR4, URZ, UR13, UR4 ;  /* 0x0000000dff047299 */ /* 0x000fe80008011604 */
[----:B------:R-:W-:Y:S02]  /*a8e0*/  USEL UR4, UR5, UR4, !UP0 ;  /* 0x0000000405047287 */ /* 0x000fe4000c000000 */
[----:B------:R-:W-:Y:S02]  /*a8f0*/  UISETP.NE.AND UP0, UPT, UR14, 0x1, UPT ;  /* 0x000000010e00788c */ /* 0x000fe4000bf05270 */
[----:B------:R-:W-:Y:S02]  /*a900*/  UIMAD.WIDE.U32 UR6, UR4, UR15, URZ ;  /* 0x0000000f040672a5 */ /* 0x000fe4000f8e00ff */
[----:B------:R-:W-:Y:S02]  /*a910*/  IMAD.U32 R81, RZ, RZ, UR4 ;  /* 0x00000004ff517e24 */ /* 0x000fe4000f8e00ff */
[----:B------:R-:W-:Y:S01]  /*a920*/  PLOP3.LUT P2, PT, PT, PT, UP0, 0x80, 0x8 ;  /* 0x000000000008781c */ /* 0x000fe20003f4f008 */
[----:B------:R-:W-:Y:S02]  /*a930*/  IMAD R5, RZ, RZ, -UR4 ;  /* 0x80000004ff057e24 */ /* 0x000fe4000f8e02ff */
[----:B------:R-:W-:Y:S01]  /*a940*/  UMOV UR6, UR7 ;  /* 0x0000000700067c82 */ /* 0x000fe20008000000 */
[----:B------:R-:W-:Y:S01]  /*a950*/  IMAD.U32 R80, RZ, RZ, UR4 ;  /* 0x00000004ff507e24 */ /* 0x000fe2000f8e00ff */
[----:B---3--:R-:W-:Y:S01]  /*a960*/  USHF.R.U32.HI UR6, URZ, UR11, UR6 ;  /* 0x0000000bff067299 */ /* 0x008fe20008011606 */
[----:B------:R-:W-:Y:S05]  /*a970*/  IMAD R82, R5, UR9, R82 ;  /* 0x0000000905527c24 */ /* 0x000fea000f8e0252 */
[----:B------:R-:W-:Y:S02]  /*a980*/  SEL R81, R81, UR6, !P2 ;  /* 0x0000000651517c07 */ /* 0x000fe4000d000000 */
[----:B------:R-:W-:Y:S03]  /*a990*/  ISETP.NE.U32.AND P2, PT, R4, 0x1, PT ;  /* 0x000000010400780c */ /* 0x000fe60003f45070 */
[----:B------:R-:W-:Y:S01]  /*a9a0*/  IMAD.MOV R3, RZ, RZ, -R81 ;  /* 0x000000ffff037224 */ /* 0x000fe200078e0a51 */
[----:B------:R-:W-:Y:S03]  /*a9b0*/  P2R R90, PR, RZ, 0x4 ;  /* 0x00000004ff5a7803 */ /* 0x000fe60000000000 */
[----:B------:R-:W-:Y:S01]  /*a9c0*/  IMAD R80, R3, UR14, R80 ;  /* 0x0000000e03507c24 */ /* 0x000fe2000f8e0250 */
[----:B----4-:R-:W-:Y:S01]  /*a9d0*/  @P5 SEL R89, RZ, 0x1, !P1 ;  /* 0x00000001ff595807 */ /* 0x010fe20004800000 */
[----:B------:R-:W-:Y:S06]  /*a9e0*/  @!P5 BRA `(.L_x_104) ;  /* 0x000000000058d947 */ /* 0x000fec0003800000 */
[----:B------:R-:W-:Y:S01]  /*a9f0*/  IMAD.MOV.U32 R47, RZ, RZ, RZ ;  /* 0x000000ffff2f7224 */ /* 0x000fe200078e00ff */
[----:B------:R-:W-:Y:S01]  /*aa00*/  ISETP.NE.AND P1, PT, R89, RZ, PT ;  /* 0x000000ff5900720c */ /* 0x000fe20003f25270 */
[----:B------:R-:W-:Y:S01]  /*aa10*/  BSSY B0, `(.L_x_105) ;  /* 0x000000c000007945 */ /* 0x000fe20003800000 */
[----:B------:R-:W-:Y:S02]  /*aa20*/  CS2R R58, SRZ ;  /* 0x00000000003a7805 */ /* 0x000fe4000001ff00 */
[----:B------:R-:W-:Y:S02]  /*aa30*/  CS2R R56, SRZ ;  /* 0x0000000000387805 */ /* 0x000fe4000001ff00 */
[----:B------:R-:W-:Y:S02]  /*aa40*/  CS2R R54, SRZ ;  /* 0x0000000000367805 */ /* 0x000fe4000001ff00 */
[----:B------:R-:W-:Y:S02]  /*aa50*/  CS2R R52, SRZ ;  /* 0x0000000000347805 */ /* 0x000fe4000001ff00 */
[----:B------:R-:W-:Y:S02]  /*aa60*/  CS2R R50, SRZ ;  /* 0x0000000000327805 */ /* 0x000fe4000001ff00 */
[----:B------:R-:W-:Y:S02]  /*aa70*/  CS2R R48, SRZ ;  /* 0x0000000000307805 */ /* 0x000fe4000001ff00 */
[----:B------:R-:W-:Y:S01]  /*aa80*/  CS2R R44, SRZ ;  /* 0x00000000002c7805 */ /* 0x000fe2000001ff00 */
[----:B------:R-:W-:Y:S06]  /*aa90*/  @P1 BRA `(.L_x_106) ;  /* 0x00000000000c1947 */ /* 0x000fec0003800000 */
[----:B------:R-:W-:Y:S04]  /*aaa0*/  SHF.L.U32 R3, R70, 0x1f, RZ ;  /* 0x0000001f46037819 */ /* 0x000fe800000006ff */
[----:B------:R-:W1:Y:S02]  /*aab0*/  SYNCS.PHASECHK.TRANS64.TRYWAIT P1, [UR43+0x60], R3 ;  /* 0x00006003ff0075a7 */ /* 0x000e64000802112b */
[----:B-1----:R-:W-:Y:S05]  /*aac0*/  @!P1 BRA `(.L_x_107) ;  /* 0x0000003000fc9947 */ /* 0x002fea0003800000 */
.L_x_106:
[----:B------:R-:W-:Y:S05]  /*aad0*/  BSYNC B0 ;  /* 0x0000000000007941 */ /* 0x000fea0003800000 */
.L_x_105:
[----:B------:R-:W-:Y:S01]  /*aae0*/  ISETP.NE.AND P1, PT, R90, RZ, PT ;  /* 0x000000ff5a00720c */ /* 0x000fe20003f25270 */
[----:B------:R-:W-:Y:S11]  /*aaf0*/  HFMA2 R88, -RZ, RZ, 0, 5.9604644775390625e-08 ;  /* 0x00000001ff587431 */ /* 0x000ff600000001ff */
[----:B------:R-:W-:Y:S01]  /*ab00*/  @!UPT UIADD3 URZ, UPT, UPT, URZ, URZ, URZ ;  /* 0x000000fffffff290 */ /* 0x000fe2000fffe0ff */
[----:B------:R3:W4:Y:S04]  /*ab10*/  @P1 LDS.128 R56, [R73] ;  /* 0x0000000049381984 */ /* 0x0007280000000c00 */
[----:B------:R3:W1:Y:S04]  /*ab20*/  @P1 LDS.128 R52, [R72+0x10] ;  /* 0x0000100048341984 */ /* 0x0006680000000c00 */
[----:B------:R3:W1:Y:S04]  /*ab30*/  @P1 LDS.128 R48, [R71+0x20] ;  /* 0x0000200047301984 */ /* 0x0006680000000c00 */
[----:B------:R3:W1:Y:S02]  /*ab40*/  @P1 LDS.128 R44, [R86+0x30] ;  /* 0x00003000562c1984 */ /* 0x0006640000000c00 */
.L_x_104:
[----:B------:R-:W-:Y:S05]  /*ab50*/  BSYNC B1 ;  /* 0x0000000000017941 */ /* 0x000fea0003800000 */
.L_x_103:
[----:B-1----:R-:W-:Y:S04]  /*ab60*/  SHF.R.U32.HI R2, RZ, 0x15, R25 ;  /* 0x00000015ff027819 */ /* 0x002fe80000011619 */
[----:B------:R-:W-:Y:S01]  /*ab70*/  LOP3.LUT P1, RZ, R2, 0x3, R63, 0x48, !PT ;  /* 0x0000000302ff7812 */ /* 0x000fe2000782483f */
[----:B------:R-:W-:Y:S01]  /*ab80*/  @!UPT UIADD3 URZ, UPT, UPT, URZ, URZ, URZ ;  /* 0x000000fffffff290 */ /* 0x000fe2000fffe0ff */
[----:B--2---:R-:W-:Y:S11]  /*ab90*/  @P0 BRA `(.L_x_108) ;  /* 0x0000000000080947 */ /* 0x004ff60003800000 */
[----:B------:R-:W1:Y:S02]  /*aba0*/  SYNCS.PHASECHK.TRANS64.TRYWAIT P0, [R87+URZ+0xc0], R0 ;  /* 0x0000c000570075a7 */ /* 0x000e6400080011ff */
[----:B-1----:R-:W-:Y:S05]  /*abb0*/  @!P0 BRA `(.L_x_109) ;  /* 0x0000003000d88947 */ /* 0x002fea0003800000 */
.L_x_108:
[----:B------:R-:W-:Y:S05]  /*abc0*/  @!P1 BRA `(.L_x_110) ;  /* 0x0000000000409947 */ /* 0x000fea0003800000 */
[----:B------:R-:W2:Y:S01]  /*abd0*/  LDCU.64 UR8, c[0x4][0x70] ;  /* 0x01000e00ff0877ac */ /* 0x000ea20008000a00 */
[----:B------:R-:W-:Y:S01]  /*abe0*/  MOV R3, 0x0 ;  /* 0x0000000000037802 */ /* 0x000fe20000000f00 */
[----:B------:R-:W-:Y:S02]  /*abf0*/  HFMA2 R12, -RZ, RZ, 0, 5.9604644775390625e-08 ;  /* 0x00000001ff0c7431 */ /* 0x000fe400000001ff */
[----:B------:R-:W-:Y:S02]  /*ac00*/  IMAD.MOV.U32 R8, RZ, RZ, 0x192 ;  /* 0x00000192ff087424 */ /* 0x000fe400078e00ff */
[----:B------:R-:W-:Y:S01]  /*ac10*/  IMAD.MOV.U32 R13, RZ, RZ, RZ ;  /* 0x000000ffff0d7224 */ /* 0x000fe200078e00ff */
[----:B------:R-:W5:Y:S01]  /*ac20*/  LDCU.64 UR6, c[0x4][0x78] ;  /* 0x01000f00ff0677ac */ /* 0x000f620008000a00 */
[----:B------:R-:W1:Y:S01]  /*ac30*/  LDC.64 R2, c[0x4][R3] ;  /* 0x0100000003027b82 */ /* 0x000e620000000a00 */
[----:B------:R-:W3:Y:S01]  /*ac40*/  LDCU.64 UR4, c[0x4][0x10] ;  /* 0x01000200ff0477ac */ /* 0x000ee20008000a00 */
[----:B--2---:R-:W-:Y:S01]  /*ac50*/  MOV R5, UR9 ;  /* 0x0000000900057c02 */ /* 0x004fe20008000f00 */
[----:B------:R-:W-:Y:S01]  /*ac60*/  IMAD.U32 R4, RZ, RZ, UR8 ;  /* 0x00000008ff047e24 */ /* 0x000fe2000f8e00ff */
[----:B-----5:R-:W-:Y:S01]  /*ac70*/  MOV R7, UR7 ;  /* 0x0000000700077c02 */ /* 0x020fe20008000f00 */
[----:B------:R-:W-:Y:S01]  /*ac80*/  IMAD.U32 R6, RZ, RZ, UR6 ;  /* 0x00000006ff067e24 */ /* 0x000fe2000f8e00ff */
[----:B---3--:R-:W-:Y:S01]  /*ac90*/  MOV R11, UR5 ;  /* 0x00000005000b7c02 */ /* 0x008fe20008000f00 */
[----:B------:R-:W-:Y:S02]  /*aca0*/  IMAD.U32 R10, RZ, RZ, UR4 ;  /* 0x00000004ff0a7e24 */ /* 0x000fe4000f8e00ff */
[----:B------:R-:W-:Y:S07]  /*acb0*/  LEPC R20, `(.L_x_110) ;  /* 0x000000001014794e */ /* 0x000fee0000000000 */
[----:B-1--4-:R-:W-:Y:S05]  /*acc0*/  CALL.ABS.NOINC R2 ;  /* 0x0000000002007343 */ /* 0x012fea0003c00000 */
.L_x_110:
[----:B----4-:R-:W-:Y:S01]  /*acd0*/  LOP3.LUT R20, R56, 0xffffe000, RZ, 0xc0, !PT ;  /* 0xffffe00038147812 */ /* 0x010fe200078ec0ff */
[----:B------:R-:W-:Y:S05]  /*ace0*/  WARPSYNC.ALL ;  /* 0x0000000000007948 */ /* 0x000fea0003800000 */
[----:B------:R-:W-:Y:S01]  /*acf0*/  R2UR UR4, R25 ;  /* 0x00000000190472ca */ /* 0x000fe200000e0000 */
[----:B------:R-:W-:Y:S01]  /*ad00*/  BSSY.RECONVERGENT B0, `(.L_x_111) ;  /* 0x0000061000007945 */ /* 0x000fe20003800200 */
[----:B------:R-:W-:Y:S02]  /*ad10*/  LOP3.LUT R21, R57, 0xffffe000, RZ, 0xc0, !PT ;  /* 0xffffe00039157812 */ /* 0x000fe400078ec0ff */
[----:B------:R-:W-:Y:S02]  /*ad20*/  LOP3.LUT R26, R58, 0xffffe000, RZ, 0xc0, !PT ;  /* 0xffffe0003a1a7812 */ /* 0x000fe400078ec0ff */
[----:B------:R-:W-:Y:S02]  /*ad30*/  LOP3.LUT R33, R52, 0xffffe000, RZ, 0xc0, !PT ;  /* 0xffffe00034217812 */ /* 0x000fe400078ec0ff */
[----:B------:R-:W-:Y:S05]  /*ad40*/  ISETP.NE.AND P0, PT, R75, RZ, PT ;  /* 0x000000ff4b00720c */ /* 0x000fea0003f05270 */
[----:B------:R-:W1:Y:S02]  /*ad50*/  LDTM.x16 R4, tmem[UR4] ;  /* 0x00000004000479ee */ /* 0x000e640008240000 */
[C---:B-1----:R-:W-:Y:S01]  /*ad60*/  FMUL R0, R24.reuse, R4 ;  /* 0x0000000418007220 */ /* 0x042fe20000400000 */
[C---:B------:R-:W-:Y:S01]  /*ad70*/  FMUL R2, R24.reuse, R5 ;  /* 0x0000000518027220 */ /* 0x040fe20000400000 */
[C---:B------:R-:W-:Y:S01]  /*ad80*/  FMUL R3, R24.reuse, R6 ;  /* 0x0000000618037220 */ /* 0x040fe20000400000 */
[----:B------:R-:W-:Y:S01]  /*ad90*/  FMUL R7, R24, R7 ;  /* 0x0000000718077220 */ /* 0x000fe20000400000 */
[----:B------:R-:W-:Y:S01]  /*ada0*/  FFMA R28, R27, R20, R0 ;  /* 0x000000141b1c7223 */ /* 0x000fe20000000000 */
[----:B------:R-:W-:Y:S01]  /*adb0*/  LOP3.LUT R20, R59, 0xffffe000, RZ, 0xc0, !PT ;  /* 0xffffe0003b147812 */ /* 0x000fe200078ec0ff */
[C---:B------:R-:W-:Y:S01]  /*adc0*/  FFMA R29, R27.reuse, R21, R2 ;  /* 0x000000151b1d7223 */ /* 0x040fe20000000002 */
[----:B------:R-:W-:Y:S01]  /*add0*/  LOP3.LUT R21, R54, 0xffffe000, RZ, 0xc0, !PT ;  /* 0xffffe00036157812 */ /* 0x000fe200078ec0ff */
[----:B------:R-:W-:Y:S01]  /*ade0*/  FFMA R30, R27, R26, R3 ;  /* 0x0000001a1b1e7223 */ /* 0x000fe20000000003 */
[----:B------:R-:W-:Y:S01]  /*adf0*/  LOP3.LUT R26, R53, 0xffffe000, RZ, 0xc0, !PT ;  /* 0xffffe000351a7812 */ /* 0x000fe200078ec0ff */
[----:B------:R-:W-:Y:S01]  /*ae00*/  FFMA R31, R27, R20, R7 ;  /* 0x000000141b1f7223 */ /* 0x000fe20000000007 */
[----:B------:R-:W-:Y:S01]  /*ae10*/  LOP3.LUT R20, R55, 0xffffe000, RZ, 0xc0, !PT ;  /* 0xffffe00037147812 */ /* 0x000fe200078ec0ff */
[C---:B------:R-:W-:Y:S01]  /*ae20*/  FMUL R4, R24.reuse, R8 ;  /* 0x0000000818047220 */ /* 0x040fe20000400000 */
[----:B------:R-:W-:Y:S01]  /*ae30*/  F2FP.TF32.F32.PACK_B R28, R28 ;  /* 0x0000001cff1c723e */ /* 0x000fe200024050ff */
[C---:B------:R-:W-:Y:S01]  /*ae40*/  FMUL R5, R24.reuse, R9 ;  /* 0x0000000918057220 */ /* 0x040fe20000400000 */
[----:B------:R-:W-:Y:S01]  /*ae50*/  F2FP.TF32.F32.PACK_B R29, R29 ;  /* 0x0000001dff1d723e */ /* 0x000fe200024050ff */
[C---:B------:R-:W-:Y:S01]  /*ae60*/  FMUL R6, R24.reuse, R10 ;  /* 0x0000000a18067220 */ /* 0x040fe20000400000 */
[----:B------:R-:W-:Y:S01]  /*ae70*/  FMUL R11, R24, R11 ;  /* 0x0000000b180b7220 */ /* 0x000fe20000400000 */
[----:B------:R-:W-:Y:S01]  /*ae80*/  F2FP.TF32.F32.PACK_B R30, R30 ;  /* 0x0000001eff1e723e */ /* 0x000fe200024050ff */
[C---:B------:R-:W-:Y:S01]  /*ae90*/  FFMA R4, R27.reuse, R33, R4 ;  /* 0x000000211b047223 */ /* 0x040fe20000000004 */
[----:B------:R-:W-:Y:S01]  /*aea0*/  F2FP.TF32.F32.PACK_B R31, R31 ;  /* 0x0000001fff1f723e */ /* 0x000fe200024050ff */
[C---:B------:R-:W-:Y:S01]  /*aeb0*/  FFMA R5, R27.reuse, R26, R5 ;  /* 0x0000001a1b057223 */ /* 0x040fe20000000005 */
[C---:B------:R-:W-:Y:S01]  /*aec0*/  FFMA R6, R27.reuse, R21, R6 ;  /* 0x000000151b067223 */ /* 0x040fe20000000006 */
[----:B------:R-:W-:Y:S01]  /*aed0*/  FFMA R7, R27, R20, R11 ;  /* 0x000000141b077223 */ /* 0x000fe2000000000b */
[----:B------:R-:W-:Y:S01]  /*aee0*/  LOP3.LUT R33, R48, 0xffffe000, RZ, 0xc0, !PT ;  /* 0xffffe00030217812 */ /* 0x000fe200078ec0ff */
[----:B------:R1:W-:Y:S01]  /*aef0*/  STS.128 [R73], R28 ;  /* 0x0000001c49007388 */ /* 0x0003e20000000c00 */
[----:B------:R-:W-:Y:S01]  /*af00*/  LOP3.LUT R26, R49, 0xffffe000, RZ, 0xc0, !PT ;  /* 0xffffe000311a7812 */ /* 0x000fe200078ec0ff */
[C---:B------:R-:W-:Y:S01]  /*af10*/  FMUL R8, R24.reuse, R12 ;  /* 0x0000000c18087220 */ /* 0x040fe20000400000 */
[----:B------:R-:W-:Y:S01]  /*af20*/  FMUL R9, R24, R13 ;  /* 0x0000000d18097220 */ /* 0x000fe20000400000 */
[----:B------:R-:W-:Y:S01]  /*af30*/  LOP3.LUT R21, R50, 0xffffe000, RZ, 0xc0, !PT ;  /* 0xffffe00032157812 */ /* 0x000fe200078ec0ff */
[C---:B------:R-:W-:Y:S01]  /*af40*/  FMUL R10, R24.reuse, R14 ;  /* 0x0000000e180a7220 */ /* 0x040fe20000400000 */
[----:B------:R-:W-:Y:S01]  /*af50*/  LOP3.LUT R20, R51, 0xffffe000, RZ, 0xc0, !PT ;  /* 0xffffe00033147812 */ /* 0x000fe200078ec0ff */
[----:B------:R-:W-:Y:S01]  /*af60*/  FMUL R15, R24, R15 ;  /* 0x0000000f180f7220 */ /* 0x000fe20000400000 */
[----:B------:R-:W-:Y:S01]  /*af70*/  F2FP.TF32.F32.PACK_B R4, R4 ;  /* 0x00000004ff04723e */ /* 0x000fe200024050ff */
[C---:B------:R-:W-:Y:S01]  /*af80*/  FFMA R8, R27.reuse, R33, R8 ;  /* 0x000000211b087223 */ /* 0x040fe20000000008 */
[----:B------:R-:W-:Y:S01]  /*af90*/  F2FP.TF32.F32.PACK_B R5, R5 ;  /* 0x00000005ff05723e */ /* 0x000fe200024050ff */
[C---:B------:R-:W-:Y:S01]  /*afa0*/  FFMA R9, R27.reuse, R26, R9 ;  /* 0x0000001a1b097223 */ /* 0x040fe20000000009 */
[----:B------:R-:W-:Y:S01]  /*afb0*/  F2FP.TF32.F32.PACK_B R6, R6 ;  /* 0x00000006ff06723e */ /* 0x000fe200024050ff */
[C---:B------:R-:W-:Y:S01]  /*afc0*/  FFMA R10, R27.reuse, R21, R10 ;  /* 0x000000151b0a7223 */ /* 0x040fe2000000000a */
[----:B------:R-:W-:Y:S01]  /*afd0*/  F2FP.TF32.F32.PACK_B R7, R7 ;  /* 0x00000007ff07723e */ /* 0x000fe200024050ff */
[----:B------:R-:W-:Y:S01]  /*afe0*/  FFMA R11, R27, R20, R15 ;  /* 0x000000141b0b7223 */ /* 0x000fe2000000000f */
[----:B------:R-:W-:Y:S01]  /*aff0*/  LOP3.LUT R33, R44, 0xffffe000, RZ, 0xc0, !PT ;  /* 0xffffe0002c217812 */ /* 0x000fe200078ec0ff */
[C---:B------:R-:W-:Y:S01]  /*b000*/  FMUL R12, R24.reuse, R16 ;  /* 0x00000010180c7220 */ /* 0x040fe20000400000 */
[----:B------:R-:W-:Y:S01]  /*b010*/  LOP3.LUT R26, R45, 0xffffe000, RZ, 0xc0, !PT ;  /* 0xffffe0002d1a7812 */ /* 0x000fe200078ec0ff */
[----:B------:R1:W-:Y:S01]  /*b020*/  STS.128 [R72+0x10], R4 ;  /* 0x0000100448007388 */ /* 0x0003e20000000c00 */
        /* <DEDUP_REMOVED lines=13> */
[----:B------:R-:W-:Y:S02]  /*b100*/  F2FP.TF32.F32.PACK_B R12, R12 ;  /* 0x0000000cff0c723e */ /* 0x000fe400024050ff */
[----:B------:R-:W-:Y:S01]  /*b110*/  F2FP.TF32.F32.PACK_B R13, R13 ;  /* 0x0000000dff0d723e */ /* 0x000fe200024050ff */
[----:B------:R1:W-:Y:S01]  /*b120*/  STS.128 [R71+0x20], R8 ;  /* 0x0000200847007388 */ /* 0x0003e20000000c00 */
[----:B------:R-:W-:Y:S02]  /*b130*/  F2FP.TF32.F32.PACK_B R14, R14 ;  /* 0x0000000eff0e723e */ /* 0x000fe400024050ff */
[----:B------:R-:W-:Y:S05]  /*b140*/  F2FP.TF32.F32.PACK_B R15, R15 ;  /* 0x0000000fff0f723e */ /* 0x000fea00024050ff */
[----:B------:R1:W-:Y:S01]  /*b150*/  STS.128 [R86+0x30], R12 ;  /* 0x0000300c56007388 */ /* 0x0003e20000000c00 */
[----:B------:R-:W-:Y:S01]  /*b160*/  @!PT LDS RZ, [RZ] ;  /* 0x00000000fffff984 */ /* 0x000fe20000000800 */
[----:B------:R-:W-:Y:S01]  /*b170*/  @!PT LDS RZ, [RZ] ;  /* 0x00000000fffff984 */ /* 0x000fe20000000800 */
[----:B------:R-:W-:Y:S01]  /*b180*/  @!PT LDS RZ, [RZ] ;  /* 0x00000000fffff984 */ /* 0x000fe20000000800 */
[----:B------:R-:W-:Y:S01]  /*b190*/  @!PT LDS RZ, [RZ] ;  /* 0x00000000fffff984 */ /* 0x000fe20000000800 */
[----:B------:R2:W-:Y:S07]  /*b1a0*/  MEMBAR.ALL.CTA ;  /* 0x0000000000007992 */ /* 0x0005ee0000008000 */
[----:B--2---:R-:W2:Y:S02]  /*b1b0*/  FENCE.VIEW.ASYNC.S ;  /* 0x00000000000073c6 */ /* 0x004ea40000000000 */
[----:B--2---:R-:W-:Y:S06]  /*b1c0*/  BAR.SYNC.DEFER_BLOCKING 0x1, 0x80 ;  /* 0x0042000000007b1d */ /* 0x004fec0000010000 */
[----:B------:R-:W-:Y:S05]  /*b1d0*/  @P0 BRA `(.L_x_112) ;  /* 0x00000000004c0947 */ /* 0x000fea0003800000 */
[----:B------:R-:W-:Y:S01]  /*b1e0*/  UIADD3 UR4, UPT, UPT, UR43, 0x200, URZ ;  /* 0x000002002b047890 */ /* 0x000fe2000fffe0ff */
[----:B------:R-:W-:Y:S01]  /*b1f0*/  R2UR UR10, R83 ;  /* 0x00000000530a72ca */ /* 0x000fe200000e0000 */
[----:B------:R-:W-:Y:S01]  /*b200*/  UMOV UR9, UR45 ;  /* 0x0000002d00097c82 */ /* 0x000fe20008000000 */
[----:B------:R-:W-:Y:S01]  /*b210*/  R2UR UR11, R82 ;  /* 0x00000000520b72ca */ /* 0x000fe200000e0000 */
[----:B------:R-:W-:Y:S01]  /*b220*/  UIADD3 UR6, UPT, UPT, UR43, 0x1200, URZ ;  /* 0x000012002b067890 */ /* 0x000fe2000fffe0ff */
[----:B------:R-:W-:Y:S01]  /*b230*/  R2UR UR12, R80 ;  /* 0x00000000500c72ca */ /* 0x000fe200000e0000 */
[----:B------:R-:W-:Y:S01]  /*b240*/  IMAD.U32 R67, RZ, RZ, UR4 ;  /* 0x00000004ff437e24 */ /* 0x000fe2000f8e00ff */
[----:B------:R-:W-:Y:S01]  /*b250*/  R2UR UR13, R81 ;  /* 0x00000000510d72ca */ /* 0x000fe200000e0000 */
[----:B------:R-:W-:Y:S02]  /*b260*/  UIADD3 UR4, UP0, UPT, UR62, 0x780, URZ ;  /* 0x000007803e047890 */ /* 0x000fe4000ff1e0ff */
[----:B------:R-:W-:Y:S01]  /*b270*/  UIADD3 UR7, UPT, UPT, UR45, 0x40, URZ ;  /* 0x000000402d077890 */ /* 0x000fe2000fffe0ff */
[----:B------:R-:W-:Y:S01]  /*b280*/  R2UR UR8, R67 ;  /* 0x00000000430872ca */ /* 0x000fe200000e0000 */
[----:B------:R-:W-:Y:S11]  /*b290*/  UIADD3.X UR5, UPT, UPT, URZ, UR63, URZ, UP0, !UPT ;  /* 0x0000003fff057290 */ /* 0x000ff600087fe4ff */
[----:B------:R-:W-:Y:S01]  /*b2a0*/  @!UPT UIADD3 URZ, UPT, UPT, URZ, URZ, URZ ;  /* 0x000000fffffff290 */ /* 0x000fe2000fffe0ff */
[----:B------:R2:W-:Y:S02]  /*b2b0*/  UTMASTG.5D.IM2COL [UR8], [UR4] ;  /* 0x00000008040073b5 */ /* 0x0005e40008060000 */
[----:B--2---:R-:W-:Y:S01]  /*b2c0*/  UMOV UR8, UR6 ;  /* 0x0000000600087c82 */ /* 0x004fe20008000000 */
[----:B------:R-:W-:Y:S02]  /*b2d0*/  UMOV UR9, UR7 ;  /* 0x0000000700097c82 */ /* 0x000fe40008000000 */
[----:B------:R2:W-:Y:S01]  /*b2e0*/  UTMASTG.5D.IM2COL [UR8], [UR4] ;  /* 0x00000008040073b5 */ /* 0x0005e20008060000 */
[----:B------:R0:W-:Y:S01]  /*b2f0*/  UTMACMDFLUSH ;  /* 0x00000000000079b7 */ /* 0x0001e20000000000 */
[----:B--2---:R-:W-:Y:S04]  /*b300*/  DEPBAR.LE SB0, 0x1 ;  /* 0x000080400000791a */ /* 0x004fe80000000000 */
.L_x_112:
[----:B------:R-:W-:Y:S05]  /*b310*/  BSYNC.RECONVERGENT B0 ;  /* 0x0000000000007941 */ /* 0x000fea0003800200 */
.L_x_111:
[----:B------:R-:W-:Y:S01]  /*b320*/  BAR.SYNC.DEFER_BLOCKING 0x1, 0x80 ;  /* 0x0042000000007b1d */ /* 0x000fe20000010000 */
[----:B------:R-:W-:Y:S01]  /*b330*/  ISETP.NE.AND P1, PT, R85, RZ, PT ;  /* 0x000000ff5500720c */ /* 0x000fe20003f25270 */
[----:B------:R-:W-:Y:S01]  /*b340*/  UISETP.NE.AND UP0, UPT, UR49, URZ, UPT ;  /* 0x000000ff3100728c */ /* 0x000fe2000bf05270 */
[----:B------:R-:W-:Y:S11]  /*b350*/  LEA R3, R88, UR43, 0x3 ;  /* 0x0000002b58037c11 */ /* 0x000ff6000f8e18ff */
[----:B-1----:R-:W-:Y:S01]  /*b360*/  @P1 SHF.L.U32 R4, R70, 0x1f, RZ ;  /* 0x0000001f46041819 */ /* 0x002fe200000006ff */
[----:B------:R-:W-:Y:S06]  /*b370*/  BRA.U !UP0, `(.L_x_113) ;  /* 0x0000000108247547 */ /* 0x000fec000b800000 */
[----:B------:R-:W1:Y:S01]  /*b380*/  S2R R0, SR_CgaCtaId ;  /* 0x0000000000007919 */ /* 0x000e620000008800 */
[----:B------:R-:W-:Y:S01]  /*b390*/  IMAD.U32 R2, RZ, RZ, UR46 ;  /* 0x0000002eff027e24 */ /* 0x000fe2000f8e00ff */
[----:B------:R-:W-:Y:S04]  /*b3a0*/  UIADD3 UR4, UPT, UPT, UR46, 0x1, URZ ;  /* 0x000000012e047890 */ /* 0x000fe8000fffe0ff */
[----:B------:R-:W-:Y:S01]  /*b3b0*/  @P1 LEA R2, R2, UR43, 0x3 ;  /* 0x0000002b02021c11 */ /* 0x000fe2000f8e18ff */
[----:B------:R-:W-:Y:S04]  /*b3c0*/  UISETP.NE.AND UP0, UPT, UR4, 0x4, UPT ;  /* 0x000000040400788c */ /* 0x000fe8000bf05270 */
[----:B------:R-:W-:Y:S01]  /*b3d0*/  @P1 VIADD R5, R2, 0x80 ;  /* 0x0000008002051836 */ /* 0x000fe20000000000 */
[----:B------:R-:W-:Y:S04]  /*b3e0*/  USEL UR46, UR4, URZ, UP0 ;  /* 0x000000ff042e7287 */ /* 0x000fe80008000000 */
[----:B-1----:R-:W-:Y:S04]  /*b3f0*/  @P1 PRMT R0, R0, 0x654, R5 ;  /* 0x0000065400001816 */ /* 0x002fe80000000005 */
[----:B------:R1:W-:Y:S04]  /*b400*/  @P1 SYNCS.ARRIVE.TRANS64.RED.A1T0 RZ, [R0+URZ], RZ ;  /* 0x000000ff00ff19a7 */ /* 0x0003e800081004ff */
.L_x_113:
[----:B------:R-:W2:Y:S01]  /*b410*/  @P1 SYNCS.PHASECHK.TRANS64.TRYWAIT P0, [R3+URZ+0x60], R4 ;  /* 0x00006004030015a7 */ /* 0x000ea200080011ff */
[----:B------:R-:W-:Y:S01]  /*b420*/  BSSY B1, `(.L_x_114) ;  /* 0x0000016000017945 */ /* 0x000fe20003800000 */
[----:B--2---:R-:W-:Y:S03]  /*b430*/  @P1 SEL R89, RZ, 0x1, !P0 ;  /* 0x00000001ff591807 */ /* 0x004fe60004000000 */
[----:B------:R-:W-:Y:S05]  /*b440*/  @!P1 BRA `(.L_x_115) ;  /* 0x00000000004c9947 */ /* 0x000fea0003800000 */
[----:B------:R-:W-:Y:S01]  /*b450*/  ISETP.NE.AND P0, PT, R89, RZ, PT ;  /* 0x000000ff5900720c */ /* 0x000fe20003f05270 */
[----:B------:R-:W-:Y:S01]  /*b460*/  BSSY B0, `(.L_x_116) ;  /* 0x000000b000007945 */ /* 0x000fe20003800000 */
[----:B------:R-:W-:Y:S11]  /*b470*/  ISETP.NE.AND P1, PT, R90, RZ, PT ;  /* 0x000000ff5a00720c */ /* 0x000ff60003f25270 */
[----:B------:R-:W-:Y:S02]  /*b480*/  @!UPT UIADD3 URZ, UPT, UPT, URZ, URZ, URZ ;  /* 0x000000fffffff290 */ /* 0x000fe4000fffe0ff */
[C---:B------:R-:W-:Y:S01]  /*b490*/  @P1 IMAD R6, R88.reuse, 0x2000, R73 ;  /* 0x0000200058061824 */ /* 0x040fe200078e0249 */
[C---:B------:R-:W-:Y:S01]  /*b4a0*/  @P1 LEA R4, R88.reuse, R71, 0xd ;  /* 0x0000004758041211 */ /* 0x040fe200078e68ff */
[C---:B------:R-:W-:Y:S02]  /*b4b0*/  @P1 IMAD R5, R88.reuse, 0x2000, R72 ;  /* 0x0000200058051824 */ /* 0x040fe400078e0248 */
[----:B------:R-:W-:Y:S01]  /*b4c0*/  @P1 IMAD R2, R88, 0x2000, R86 ;  /* 0x0000200058021824 */ /* 0x000fe200078e0256 */
[----:B------:R-:W-:Y:S06]  /*b4d0*/  @P0 BRA `(.L_x_117) ;  /* 0x00000000000c0947 */ /* 0x000fec0003800000 */
[----:B-1----:R-:W-:Y:S04]  /*b4e0*/  SHF.L.U32 R0, R70, 0x1f, RZ ;  /* 0x0000001f46007819 */ /* 0x002fe800000006ff */
[----:B------:R-:W1:Y:S02]  /*b4f0*/  SYNCS.PHASECHK.TRANS64.TRYWAIT P0, [R3+URZ+0x60], R0 ;  /* 0x00006000030075a7 */ /* 0x000e6400080011ff */
[----:B-1----:R-:W-:Y:S05]  /*b500*/  @!P0 BRA `(.L_x_118) ;  /* 0x0000002800988947 */ /* 0x002fea0003800000 */
.L_x_117:
[----:B------:R-:W-:Y:S05]  /*b510*/  BSYNC B0 ;  /* 0x0000000000007941 */ /* 0x000fea0003800000 */
.L_x_116:
[----:B------:R-:W-:Y:S02]  /*b520*/  ISETP.NE.AND P0, PT, R90, RZ, PT ;  /* 0x000000ff5a00720c */ /* 0x000fe40003f05270 */
[----:B------:R-:W-:Y:S11]  /*b530*/  IADD3 R88, PT, PT, R88, 0x1, RZ ;  /* 0x0000000158587810 */ /* 0x000ff60007ffe0ff */
[----:B------:R2:W4:Y:S04]  /*b540*/  @P0 LDS.128 R56, [R6] ;  /* 0x0000000006380984 */ /* 0x0005280000000c00 */
[----:B------:R2:W1:Y:S04]  /*b550*/  @P0 LDS.128 R52, [R5+0x10] ;  /* 0x0000100005340984 */ /* 0x0004680000000c00 */
[----:B------:R2:W1:Y:S04]  /*b560*/  @P0 LDS.128 R48, [R4+0x20] ;  /* 0x0000200004300984 */ /* 0x0004680000000c00 */
[----:B------:R2:W1:Y:S02]  /*b570*/  @P0 LDS.128 R44, [R2+0x30] ;  /* 0x00003000022c0984 */ /* 0x0004640000000c00 */
.L_x_115:
[----:B------:R-:W-:Y:S05]  /*b580*/  BSYNC B1 ;  /* 0x0000000000017941 */ /* 0x000fea0003800000 */
.L_x_114:
[----:B-1----:R-:W-:Y:S05]  /*b590*/  VIADD R0, R25, 0x10 ;  /* 0x0000001019007836 */ /* 0x002fea0000000000 */
[----:B------:R-:W-:Y:S04]  /*b5a0*/  SHF.R.U32.HI R0, RZ, 0x15, R0 ;  /* 0x00000015ff007819 */ /* 0x000fe80000011600 */
[----:B------:R-:W-:Y:S11]  /*b5b0*/  LOP3.LUT P0, RZ, R0, 0x3, R63, 0x48, !PT ;  /* 0x0000000300ff7812 */ /* 0x000ff6000780483f */
[----:B------:R-:W-:Y:S02]  /*b5c0*/  @!UPT UIADD3 URZ, UPT, UPT, URZ, URZ, URZ ;  /* 0x000000fffffff290 */ /* 0x000fe4000fffe0ff */
[----:B------:R-:W-:Y:S05]  /*b5d0*/  @!P0 BRA `(.L_x_119) ;  /* 0x0000000000408947 */ /* 0x000fea0003800000 */
[----:B------:R-:W1:Y:S01]  /*b5e0*/  LDCU.64 UR8, c[0x4][0x70] ;  /* 0x01000e00ff0877ac */ /* 0x000e620008000a00 */
[----:B------:R-:W-:Y:S01]  /*b5f0*/  MOV R3, 0x0 ;  /* 0x0000000000037802 */ /* 0x000fe20000000f00 */
[----:B------:R-:W-:Y:S02]  /*b600*/  HFMA2 R12, -RZ, RZ, 0, 5.9604644775390625e-08 ;  /* 0x00000001ff0c7431 */ /* 0x000fe400000001ff */
[----:B------:R-:W-:Y:S02]  /*b610*/  IMAD.MOV.U32 R8, RZ, RZ, 0x192 ;  /* 0x00000192ff087424 */ /* 0x000fe400078e00ff */
[----:B------:R-:W-:Y:S01]  /*b620*/  IMAD.MOV.U32 R13, RZ, RZ, RZ ;  /* 0x000000ffff0d7224 */ /* 0x000fe200078e00ff */
[----:B------:R-:W5:Y:S01]  /*b630*/  LDCU.64 UR6, c[0x4][0x78] ;  /* 0x01000f00ff0677ac */ /* 0x000f620008000a00 */
[----:B--2---:R-:W2:Y:S01]  /*b640*/  LDC.64 R2, c[0x4][R3] ;  /* 0x0100000003027b82 */ /* 0x004ea20000000a00 */
[----:B------:R-:W3:Y:S01]  /*b650*/  LDCU.64 UR4, c[0x4][0x10] ;  /* 0x01000200ff0477ac */ /* 0x000ee20008000a00 */
[----:B-1----:R-:W-:Y:S01]  /*b660*/  MOV R5, UR9 ;  /* 0x0000000900057c02 */ /* 0x002fe20008000f00 */
[----:B------:R-:W-:Y:S01]  /*b670*/  IMAD.U32 R4, RZ, RZ, UR8 ;  /* 0x00000008ff047e24 */ /* 0x000fe2000f8e00ff */
[----:B-----5:R-:W-:Y:S01]  /*b680*/  MOV R7, UR7 ;  /* 0x0000000700077c02 */ /* 0x020fe20008000f00 */
[----:B------:R-:W-:Y:S01]  /*b690*/  IMAD.U32 R6, RZ, RZ, UR6 ;  /* 0x00000006ff067e24 */ /* 0x000fe2000f8e00ff */
[----:B---3--:R-:W-:Y:S01]  /*b6a0*/  MOV R11, UR5 ;  /* 0x00000005000b7c02 */ /* 0x008fe20008000f00 */
[----:B------:R-:W-:Y:S02]  /*b6b0*/  IMAD.U32 R10, RZ, RZ, UR4 ;  /* 0x00000004ff0a7e24 */ /* 0x000fe4000f8e00ff */
[----:B------:R-:W-:Y:S07]  /*b6c0*/  LEPC R20, `(.L_x_119) ;  /* 0x000000001014794e */ /* 0x000fee0000000000 */
[----:B--2-4-:R-:W-:Y:S05]  /*b6d0*/  CALL.ABS.NOINC R2 ;  /* 0x0000000002007343 */ /* 0x014fea0003c00000 */
.L_x_119:
[----:B----4-:R-:W-:Y:S01]  /*b6e0*/  LOP3.LUT R20, R56, 0xffffe000, RZ, 0xc0, !PT ;  /* 0xffffe00038147812 */ /* 0x010fe200078ec0ff */
[----:B------:R-:W-:Y:S05]  /*b6f0*/  WARPSYNC.ALL ;  /* 0x0000000000007948 */ /* 0x000fea0003800000 */
[----:B------:R-:W-:Y:S01]  /*b700*/  R2UR UR4, R25 ;  /* 0x00000000190472ca */ /* 0x000fe200000e0000 */
[----:B------:R-:W1:Y:S01]  /*b710*/  S2R R91, SR_CgaCtaId ;  /* 0x00000000005b7919 */ /* 0x000e620000008800 */
[----:B------:R-:W-:Y:S01]  /*b720*/  LOP3.LUT R21, R57, 0xffffe000, RZ, 0xc0, !PT ;  /* 0xffffe00039157812 */ /* 0x000fe200078ec0ff */
[----:B------:R-:W-:Y:S01]  /*b730*/  IMAD.U32 R40, RZ, RZ, UR46 ;  /* 0x0000002eff287e24 */ /* 0x000fe2000f8e00ff */
[----:B------:R-:W-:Y:S01]  /*b740*/  LOP3.LUT R41, R58, 0xffffe000, RZ, 0xc0, !PT ;  /* 0xffffe0003a297812 */ /* 0x000fe200078ec0ff */
[----:B------:R-:W-:Y:S01]  /*b750*/  BSSY.RECONVERGENT B0, `(.L_x_120) ;  /* 0x0000062000007945 */ /* 0x000fe20003800200 */
[----:B------:R-:W-:Y:S02]  /*b760*/  LOP3.LUT R26, R48, 0xffffe000, RZ, 0xc0, !PT ;  /* 0xffffe000301a7812 */ /* 0x000fe400078ec0ff */
[----:B------:R-:W-:Y:S02]  /*b770*/  ISETP.NE.AND P6, PT, R85, RZ, PT ;  /* 0x000000ff5500720c */ /* 0x000fe40003fc5270 */
[----:B------:R-:W-:Y:S03]  /*b780*/  ISETP.NE.AND P0, PT, R75, RZ, PT ;  /* 0x000000ff4b00720c */ /* 0x000fe60003f05270 */
[----:B--2---:R-:W2:Y:S08]  /*b790*/  LDTM.x16 R4, tmem[UR4+0x10] ;  /* 0x00001004000479ee */ /* 0x004eb00008240000 */
[----:B------:R-:W-:Y:S02]  /*b7a0*/  @P6 LEA R40, R40, UR43, 0x3 ;  /* 0x0000002b28286c11 */ /* 0x000fe4000f8e18ff */
[----:B------:R-:W-:Y:S03]  /*b7b0*/  @P6 SHF.L.U32 R93, R70, 0x1f, RZ ;  /* 0x0000001f465d6819 */ /* 0x000fe600000006ff */
[----:B------:R-:W-:Y:S01]  /*b7c0*/  @P6 VIADD R92, R40, 0x80 ;  /* 0x00000080285c6836 */ /* 0x000fe20000000000 */
[----:B------:R-:W-:Y:S04]  /*b7d0*/  LEA R40, R88, UR43, 0x3 ;  /* 0x0000002b58287c11 */ /* 0x000fe8000f8e18ff */
[----:B-1----:R-:W-:Y:S01]  /*b7e0*/  @P6 PRMT R92, R91, 0x654, R92 ;  /* 0x000006545b5c6816 */ /* 0x002fe2000000005c */
[C---:B--2---:R-:W-:Y:S01]  /*b7f0*/  FMUL R0, R24.reuse, R4 ;  /* 0x0000000418007220 */ /* 0x044fe20000400000 */
[C---:B------:R-:W-:Y:S01]  /*b800*/  FMUL R2, R24.reuse, R5 ;  /* 0x0000000518027220 */ /* 0x040fe20000400000 */
[C---:B------:R-:W-:Y:S01]  /*b810*/  FMUL R3, R24.reuse, R10 ;  /* 0x0000000a18037220 */ /* 0x040fe20000400000 */
[----:B------:R-:W-:Y:S01]  /*b820*/  FMUL R4, R24, R11 ;  /* 0x0000000b18047220 */ /* 0x000fe20000400000 */
[C---:B------:R-:W-:Y:S01]  /*b830*/  FFMA R28, R27.reuse, R20, R0 ;  /* 0x000000141b1c7223 */ /* 0x040fe20000000000 */
[----:B------:R-:W-:Y:S01]  /*b840*/  LOP3.LUT R20, R52, 0xffffe000, RZ, 0xc0, !PT ;  /* 0xffffe00034147812 */ /* 0x000fe200078ec0ff */
[----:B------:R-:W-:Y:S01]  /*b850*/  FFMA R29, R27, R21, R2 ;  /* 0x000000151b1d7223 */ /* 0x000fe20000000002 */
[----:B------:R-:W-:Y:S01]  /*b860*/  LOP3.LUT R21, R59, 0xffffe000, RZ, 0xc0, !PT ;  /* 0xffffe0003b157812 */ /* 0x000fe200078ec0ff */
[C---:B------:R-:W-:Y:S01]  /*b870*/  FMUL R0, R24.reuse, R6 ;  /* 0x0000000618007220 */ /* 0x040fe20000400000 */
[----:B------:R-:W-:Y:S01]  /*b880*/  F2FP.TF32.F32.PACK_B R28, R28 ;  /* 0x0000001cff1c723e */ /* 0x000fe200024050ff */
[C---:B------:R-:W-:Y:S01]  /*b890*/  FMUL R2, R24.reuse, R7 ;  /* 0x0000000718027220 */ /* 0x040fe20000400000 */
[----:B------:R-:W-:Y:S01]  /*b8a0*/  F2FP.TF32.F32.PACK_B R29, R29 ;  /* 0x0000001dff1d723e */ /* 0x000fe200024050ff */
[----:B------:R-:W-:Y:S01]  /*b8b0*/  FFMA R30, R27, R41, R0 ;  /* 0x000000291b1e7223 */ /* 0x000fe20000000000 */
[----:B------:R-:W-:Y:S01]  /*b8c0*/  LOP3.LUT R41, R55, 0xffffe000, RZ, 0xc0, !PT ;  /* 0xffffe00037297812 */ /* 0x000fe200078ec0ff */
[----:B------:R-:W-:Y:S01]  /*b8d0*/  FFMA R31, R27, R21, R2 ;  /* 0x000000151b1f7223 */ /* 0x000fe20000000002 */
[----:B------:R-:W-:Y:S01]  /*b8e0*/  LOP3.LUT R21, R53, 0xffffe000, RZ, 0xc0, !PT ;  /* 0xffffe00035157812 */ /* 0x000fe200078ec0ff */
[C---:B------:R-:W-:Y:S01]  /*b8f0*/  FMUL R0, R24.reuse, R8 ;  /* 0x0000000818007220 */ /* 0x040fe20000400000 */
[----:B------:R-:W-:Y:S01]  /*b900*/  F2FP.TF32.F32.PACK_B R30, R30 ;  /* 0x0000001eff1e723e */ /* 0x000fe200024050ff */
[----:B------:R-:W-:Y:S01]  /*b910*/  FMUL R2, R24, R9 ;  /* 0x0000000918027220 */ /* 0x000fe20000400000 */
[----:B------:R-:W-:Y:S01]  /*b920*/  F2FP.TF32.F32.PACK_B R31, R31 ;  /* 0x0000001fff1f723e */ /* 0x000fe200024050ff */
[C---:B------:R-:W-:Y:S01]  /*b930*/  FFMA R32, R27.reuse, R20, R0 ;  /* 0x000000141b207223 */ /* 0x040fe20000000000 */
[----:B------:R-:W-:Y:S01]  /*b940*/  LOP3.LUT R20, R54, 0xffffe000, RZ, 0xc0, !PT ;  /* 0xffffe00036147812 */ /* 0x000fe200078ec0ff */
[----:B------:R-:W-:Y:S01]  /*b950*/  FFMA R33, R27, R21, R2 ;  /* 0x000000151b217223 */ /* 0x000fe20000000002 */
[C---:B------:R-:W-:Y:S01]  /*b960*/  FMUL R5, R24.reuse, R12 ;  /* 0x0000000c18057220 */ /* 0x040fe20000400000 */
[----:B------:R1:W-:Y:S01]  /*b970*/  STS.128 [R73+0x2000], R28 ;  /* 0x0020001c49007388 */ /* 0x0003e20000000c00 */
[----:B------:R-:W-:Y:S01]  /*b980*/  LOP3.LUT R21, R49, 0xffffe000, RZ, 0xc0, !PT ;  /* 0xffffe00031157812 */ /* 0x000fe200078ec0ff */
[C---:B------:R-:W-:Y:S01]  /*b990*/  FFMA R34, R27.reuse, R20, R3 ;  /* 0x000000141b227223 */ /* 0x040fe20000000003 */
[----:B------:R-:W-:Y:S01]  /*b9a0*/  FFMA R35, R27, R41, R4 ;  /* 0x000000291b237223 */ /* 0x000fe20000000004 */
        /* <DEDUP_REMOVED lines=22> */
[----:B------:R-:W-:Y:S02]  /*bb10*/  F2FP.TF32.F32.PACK_B R36, R36 ;  /* 0x00000024ff24723e */ /* 0x000fe400024050ff */
[----:B------:R-:W-:Y:S02]  /*bb20*/  F2FP.TF32.F32.PACK_B R37, R37 ;  /* 0x00000025ff25723e */ /* 0x000fe400024050ff */
[----:B------:R-:W-:Y:S01]  /*bb30*/  F2FP.TF32.F32.PACK_B R38, R38 ;  /* 0x00000026ff26723e */ /* 0x000fe200024050ff */
[C---:B-1----:R-:W-:Y:S01]  /*bb40*/  FFMA R28, R27.reuse, R20, R9 ;  /* 0x000000141b1c7223 */ /* 0x042fe20000000009 */
[----:B------:R-:W-:Y:S01]  /*bb50*/  F2FP.TF32.F32.PACK_B R39, R39 ;  /* 0x00000027ff27723e */ /* 0x000fe200024050ff */
[C---:B------:R-:W-:Y:S01]  /*bb60*/  FFMA R29, R27.reuse, R21, R10 ;  /* 0x000000151b1d7223 */ /* 0x040fe2000000000a */
[C---:B------:R-:W-:Y:S01]  /*bb70*/  FFMA R30, R27.reuse, R26, R11 ;  /* 0x0000001a1b1e7223 */ /* 0x040fe2000000000b */
[----:B------:R-:W-:Y:S01]  /*bb80*/  FFMA R31, R27, R41, R12 ;  /* 0x000000291b1f7223 */ /* 0x000fe2000000000c */
[----:B------:R-:W-:Y:S01]  /*bb90*/  F2FP.TF32.F32.PACK_B R28, R28 ;  /* 0x0000001cff1c723e */ /* 0x000fe200024050ff */
[----:B------:R2:W-:Y:S01]  /*bba0*/  STS.128 [R71+0x2020], R36 ;  /* 0x0020202447007388 */ /* 0x0005e20000000c00 */
[----:B------:R-:W-:Y:S02]  /*bbb0*/  F2FP.TF32.F32.PACK_B R29, R29 ;  /* 0x0000001dff1d723e */ /* 0x000fe400024050ff */
        /* <DEDUP_REMOVED lines=8> */
[----:B-1----:R-:W1:Y:S02]  /*bc40*/  FENCE.VIEW.ASYNC.S ;  /* 0x00000000000073c6 */ /* 0x002e640000000000 */
[----:B-1----:R-:W-:Y:S06]  /*bc50*/  BAR.SYNC.DEFER_BLOCKING 0x1, 0x80 ;  /* 0x0042000000007b1d */ /* 0x002fec0000010000 */
[----:B------:R-:W-:Y:S05]  /*bc60*/  @P0 BRA `(.L_x_121) ;  /* 0x0000000000400947 */ /* 0x000fea0003800000 */
[----:B------:R-:W-:Y:S01]  /*bc70*/  R2UR UR10, R83 ;  /* 0x00000000530a72ca */ /* 0x000fe200000e0000 */
[----:B------:R-:W-:Y:S01]  /*bc80*/  UIADD3 UR4, UP0, UPT, UR62, 0x780, URZ ;  /* 0x000007803e047890 */ /* 0x000fe2000ff1e0ff */
[----:B------:R-:W-:Y:S01]  /*bc90*/  R2UR UR11, R82 ;  /* 0x00000000520b72ca */ /* 0x000fe200000e0000 */
[----:B------:R-:W-:Y:S01]  /*bca0*/  UIADD3 UR8, UPT, UPT, UR43, 0x2200, URZ ;  /* 0x000022002b087890 */ /* 0x000fe2000fffe0ff */
[----:B------:R-:W-:Y:S01]  /*bcb0*/  R2UR UR12, R80 ;  /* 0x00000000500c72ca */ /* 0x000fe200000e0000 */
[----:B------:R-:W-:Y:S01]  /*bcc0*/  UIADD3 UR9, UPT, UPT, UR45, 0x10, URZ ;  /* 0x000000102d097890 */ /* 0x000fe2000fffe0ff */
[----:B------:R-:W-:Y:S01]  /*bcd0*/  R2UR UR13, R81 ;  /* 0x00000000510d72ca */ /* 0x000fe200000e0000 */
[----:B------:R-:W-:Y:S02]  /*bce0*/  UIADD3.X UR5, UPT, UPT, URZ, UR63, URZ, UP0, !UPT ;  /* 0x0000003fff057290 */ /* 0x000fe400087fe4ff */
[----:B------:R-:W-:Y:S02]  /*bcf0*/  UIADD3 UR6, UPT, UPT, UR43, 0x3200, URZ ;  /* 0x000032002b067890 */ /* 0x000fe4000fffe0ff */
[----:B------:R-:W-:Y:S08]  /*bd00*/  UIADD3 UR7, UPT, UPT, UR45, 0x50, URZ ;  /* 0x000000502d077890 */ /* 0x000ff0000fffe0ff */
[----:B------:R1:W-:Y:S02]  /*bd10*/  UTMASTG.5D.IM2COL [UR8], [UR4] ;  /* 0x00000008040073b5 */ /* 0x0003e40008060000 */
[----:B-1----:R-:W-:Y:S01]  /*bd20*/  UMOV UR8, UR6 ;  /* 0x0000000600087c82 */ /* 0x002fe20008000000 */
[----:B------:R-:W-:Y:S02]  /*bd30*/  UMOV UR9, UR7 ;  /* 0x0000000700097c82 */ /* 0x000fe40008000000 */
[----:B------:R1:W-:Y:S01]  /*bd40*/  UTMASTG.5D.IM2COL [UR8], [UR4] ;  /* 0x00000008040073b5 */ /* 0x0003e20008060000 */
[----:B------:R0:W-:Y:S01]  /*bd50*/  UTMACMDFLUSH ;  /* 0x00000000000079b7 */ /* 0x0001e20000000000 */
[----:B-1----:R-:W-:Y:S04]  /*bd60*/  DEPBAR.LE SB0, 0x1 ;  /* 0x000080400000791a */ /* 0x002fe80000000000 */
.L_x_121:
[----:B------:R-:W-:Y:S05]  /*bd70*/  BSYNC.RECONVERGENT B0 ;  /* 0x0000000000007941 */ /* 0x000fea0003800200 */
.L_x_120:
[----:B------:R-:W-:Y:S01]  /*bd80*/  BAR.SYNC.DEFER_BLOCKING 0x1, 0x80 ;  /* 0x0042000000007b1d */ /* 0x000fe20000010000 */
[----:B------:R-:W-:Y:S04]  /*bd90*/  UIADD3 UR4, UPT, UPT, UR46, 0x1, URZ ;  /* 0x000000012e047890 */ /* 0x000fe8000fffe0ff */
[----:B------:R-:W-:Y:S04]  /*bda0*/  UISETP.NE.AND UP0, UPT, UR4, 0x4, UPT ;  /* 0x000000040400788c */ /* 0x000fe8000bf05270 */
[----:B------:R-:W-:Y:S01]  /*bdb0*/  USEL UR44, UR4, URZ, UP0 ;  /* 0x000000ff042c7287 */ /* 0x000fe20008000000 */
[----:B------:R1:W-:Y:S01]  /*bdc0*/  @P6 SYNCS.ARRIVE.TRANS64.RED.A1T0 RZ, [R92+URZ], RZ ;  /* 0x000000ff5cff69a7 */ /* 0x0003e200081004ff */
[----:B------:R-:W-:Y:S01]  /*bdd0*/  BSSY B1, `(.L_x_122) ;  /* 0x0000017000017945 */ /* 0x000fe20003800000 */
[----:B------:R-:W4:Y:S02]  /*bde0*/  @P6 SYNCS.PHASECHK.TRANS64.TRYWAIT P0, [R40+URZ+0x60], R93 ;  /* 0x0000605d280065a7 */ /* 0x000f2400080011ff */
[----:B----4-:R-:W-:Y:S01]  /*bdf0*/  @P6 SEL R89, RZ, 0x1, !P0 ;  /* 0x00000001ff596807 */ /* 0x010fe20004000000 */
[----:B-1----:R-:W-:Y:S06]  /*be00*/  @!P6 BRA `(.L_x_123) ;  /* 0x00000000004ce947 */ /* 0x002fec0003800000 */
        /* <DEDUP_REMOVED lines=9> */
[----:B------:R-:W-:Y:S04]  /*bea0*/  SHF.L.U32 R5, R70, 0x1f, RZ ;  /* 0x0000001f46057819 */ /* 0x000fe800000006ff */
[----:B------:R-:W1:Y:S02]  /*beb0*/  SYNCS.PHASECHK.TRANS64.TRYWAIT P0, [R40+URZ+0x60], R5 ;  /* 0x00006005280075a7 */ /* 0x000e6400080011ff */
[----:B-1----:R-:W-:Y:S05]  /*bec0*/  @!P0 BRA `(.L_x_126) ;  /* 0x00000020003c8947 */ /* 0x002fea0003800000 */
.L_x_125:
[----:B------:R-:W-:Y:S05]  /*bed0*/  BSYNC B0 ;  /* 0x0000000000007941 */ /* 0x000fea0003800000 */
.L_x_124:
[----:B------:R-:W-:Y:S02]  /*bee0*/  ISETP.NE.AND P0, PT, R90, RZ, PT ;  /* 0x000000ff5a00720c */ /* 0x000fe40003f05270 */
[----:B------:R-:W-:Y:S11]  /*bef0*/  IADD3 R88, PT, PT, R88, 0x1, RZ ;  /* 0x0000000158587810 */ /* 0x000ff60007ffe0ff */
[----:B------:R4:W1:Y:S04]  /*bf00*/  @P0 LDS.128 R56, [R4] ;  /* 0x0000000004380984 */ /* 0x0008680000000c00 */
[----:B------:R4:W1:Y:S04]  /*bf10*/  @P0 LDS.128 R52, [R3+0x10] ;  /* 0x0000100003340984 */ /* 0x0008680000000c00 */
[----:B------:R4:W1:Y:S04]  /*bf20*/  @P0 LDS.128 R48, [R2+0x20] ;  /* 0x0000200002300984 */ /* 0x0008680000000c00 */
[----:B------:R4:W1:Y:S02]  /*bf30*/  @P0 LDS.128 R44, [R0+0x30] ;  /* 0x00003000002c0984 */ /* 0x0008640000000c00 */
.L_x_123:
[----:B------:R-:W-:Y:S05]  /*bf40*/  BSYNC B1 ;  /* 0x0000000000017941 */ /* 0x000fea0003800000 */
.L_x_122:
[----:B----4-:R-:W-:Y:S05]  /*bf50*/  VIADD R0, R25, 0x20 ;  /* 0x0000002019007836 */ /* 0x010fea0000000000 */
        /* <DEDUP_REMOVED lines=9> */
[----:B------:R-:W4:Y:S01]  /*bff0*/  LDCU.64 UR6, c[0x4][0x78] ;  /* 0x01000f00ff0677ac */ /* 0x000f220008000a00 */
[----:B------:R-:W2:Y:S01]  /*c000*/  LDC.64 R2, c[0x4][R3] ;  /* 0x0100000003027b82 */ /* 0x000ea20000000a00 */
[----:B------:R-:W5:Y:S01]  /*c010*/  LDCU.64 UR4, c[0x4][0x10] ;  /* 0x01000200ff0477ac */ /* 0x000f620008000a00 */
[----:B-1----:R-:W-:Y:S01]  /*c020*/  MOV R5, UR9 ;  /* 0x0000000900057c02 */ /* 0x002fe20008000f00 */
[----:B------:R-:W-:Y:S01]  /*c030*/  IMAD.U32 R4, RZ, RZ, UR8 ;  /* 0x00000008ff047e24 */ /* 0x000fe2000f8e00ff */
[----:B----4-:R-:W-:Y:S01]  /*c040*/  MOV R7, UR7 ;  /* 0x0000000700077c02 */ /* 0x010fe20008000f00 */
[----:B------:R-:W-:Y:S01]  /*c050*/  IMAD.U32 R6, RZ, RZ, UR6 ;  /* 0x00000006ff067e24 */ /* 0x000fe2000f8e00ff */
[----:B-----5:R-:W-:Y:S01]  /*c060*/  MOV R11, UR5 ;  /* 0x00000005000b7c02 */ /* 0x020fe20008000f00 */
[----:B------:R-:W-:Y:S02]  /*c070*/  IMAD.U32 R10, RZ, RZ, UR4 ;  /* 0x00000004ff0a7e24 */ /* 0x000fe4000f8e00ff */
[----:B------:R-:W-:Y:S07]  /*c080*/  LEPC R20, `(.L_x_127) ;  /* 0x000000001014794e */ /* 0x000fee0000000000 */
[----:B--23--:R-:W-:Y:S05]  /*c090*/  CALL.ABS.NOINC R2 ;  /* 0x0000000002007343 */ /* 0x00cfea0003c00000 */
.L_x_127:
[----:B-1----:R-:W-:Y:S01]  /*c0a0*/  LOP3.LUT R20, R56, 0xffffe000, RZ, 0xc0, !PT ;  /* 0xffffe00038147812 */ /* 0x002fe200078ec0ff */
[----:B------:R-:W-:Y:S05]  /*c0b0*/  WARPSYNC.ALL ;  /* 0x0000000000007948 */ /* 0x000fea0003800000 */
[----:B------:R-:W-:Y:S01]  /*c0c0*/  R2UR UR4, R25 ;  /* 0x00000000190472ca */ /* 0x000fe200000e0000 */
[----:B------:R-:W-:Y:S01]  /*c0d0*/  IMAD.U32 R92, RZ, RZ, UR44 ;  /* 0x0000002cff5c7e24 */ /* 0x000fe2000f8e00ff */
[----:B------:R-:W-:Y:S01]  /*c0e0*/  LOP3.LUT R21, R57, 0xffffe000, RZ, 0xc0, !PT ;  /* 0xffffe00039157812 */ /* 0x000fe200078ec0ff */
[----:B------:R-:W-:Y:S01]  /*c0f0*/  BSSY.RECONVERGENT B0, `(.L_x_128) ;  /* 0x0000063000007945 */ /* 0x000fe20003800200 */
[----:B------:R-:W-:Y:S02]  /*c100*/  LOP3.LUT R41, R58, 0xffffe000, RZ, 0xc0, !PT ;  /* 0xffffe0003a297812 */ /* 0x000fe400078ec0ff */
[----:B------:R-:W-:Y:S02]  /*c110*/  LOP3.LUT R26, R54, 0xffffe000, RZ, 0xc0, !PT ;  /* 0xffffe000361a7812 */ /* 0x000fe400078ec0ff */
[----:B------:R-:W-:Y:S02]  /*c120*/  LOP3.LUT R40, R50, 0xffffe000, RZ, 0xc0, !PT ;  /* 0xffffe00032287812 */ /* 0x000fe400078ec0ff */
[----:B------:R-:W-:Y:S02]  /*c130*/  ISETP.NE.AND P6, PT, R85, RZ, PT ;  /* 0x000000ff5500720c */ /* 0x000fe40003fc5270 */
[----:B------:R-:W-:Y:S01]  /*c140*/  ISETP.NE.AND P0, PT, R75, RZ, PT ;  /* 0x000000ff4b00720c */ /* 0x000fe20003f05270 */
[----:B------:R-:W1:Y:S01]  /*c150*/  LDTM.x16 R4, tmem[UR4+0x20] ;  /* 0x00002004000479ee */ /* 0x000e620008240000 */
[----:B------:R-:W-:Y:S09]  /*c160*/  LEA R93, R88, UR43, 0x3 ;  /* 0x0000002b585d7c11 */ /* 0x000ff2000f8e18ff */
[----:B------:R-:W-:Y:S05]  /*c170*/  @P6 LEA R92, R92, UR43, 0x3 ;  /* 0x0000002b5c5c6c11 */ /* 0x000fea000f8e18ff */
[----:B------:R-:W-:Y:S05]  /*c180*/  @P6 VIADD R92, R92, 0x80 ;  /* 0x000000805c5c6836 */ /* 0x000fea0000000000 */
[----:B------:R-:W-:Y:S01]  /*c190*/  @P6 PRMT R92, R91, 0x654, R92 ;  /* 0x000006545b5c6816 */ /* 0x000fe2000000005c */
[C---:B-1----:R-:W-:Y:S01]  /*c1a0*/  FMUL R0, R24.reuse, R4 ;  /* 0x0000000418007220 */ /* 0x042fe20000400000 */
[C---:B------:R-:W-:Y:S01]  /*c1b0*/  FMUL R2, R24.reuse, R5 ;  /* 0x0000000518027220 */ /* 0x040fe20000400000 */
[C---:B------:R-:W-:Y:S01]  /*c1c0*/  FMUL R3, R24.reuse, R10 ;  /* 0x0000000a18037220 */ /* 0x040fe20000400000 */
[----:B------:R-:W-:Y:S01]  /*c1d0*/  FMUL R4, R24, R11 ;  /* 0x0000000b18047220 */ /* 0x000fe20000400000 */
[C---:B--2---:R-:W-:Y:S01]  /*c1e0*/  FFMA R28, R27.reuse, R20, R0 ;  /* 0x000000141b1c7223 */ /* 0x044fe20000000000 */
        /* <DEDUP_REMOVED lines=15> */
[----:B------:R-:W-:Y:S01]  /*c2e0*/  FFMA R32, R27, R20, R0 ;  /* 0x000000141b207223 */ /* 0x000fe20000000000 */
[----:B------:R-:W-:Y:S01]  /*c2f0*/  LOP3.LUT R20, R55, 0xffffe000, RZ, 0xc0, !PT ;  /* 0xffffe00037147812 */ /* 0x000fe200078ec0ff */
[C---:B------:R-:W-:Y:S01]  /*c300*/  FFMA R33, R27.reuse, R41, R2 ;  /* 0x000000291b217223 */ /* 0x040fe20000000002 */
[C---:B------:R-:W-:Y:S01]  /*c310*/  FFMA R34, R27.reuse, R26, R3 ;  /* 0x0000001a1b227223 */ /* 0x040fe20000000003 */
[----:B------:R1:W-:Y:S01]  /*c320*/  STS.128 [R73+0x4000], R28 ;  /* 0x0040001c49007388 */ /* 0x0003e20000000c00 */
[----:B------:R-:W-:Y:S01]  /*c330*/  LOP3.LUT R26, R48, 0xffffe000, RZ, 0xc0, !PT ;  /* 0xffffe000301a7812 */ /* 0x000fe200078ec0ff */
[----:B------:R-:W-:Y:S01]  /*c340*/  FFMA R35, R27, R20, R4 ;  /* 0x000000141b237223 */ /* 0x000fe20000000004 */
[C---:B------:R-:W-:Y:S01]  /*c350*/  FMUL R5, R24.reuse, R12 ;  /* 0x0000000c18057220 */ /* 0x040fe20000400000 */
[C---:B------:R-:W-:Y:S01]  /*c360*/  FMUL R6, R24.reuse, R13 ;  /* 0x0000000d18067220 */ /* 0x040fe20000400000 */
        /* <DEDUP_REMOVED lines=22> */
[----:B------:R-:W-:Y:S02]  /*c4d0*/  F2FP.TF32.F32.PACK_B R38, R38 ;  /* 0x00000026ff26723e */ /* 0x000fe400024050ff */
[----:B------:R-:W-:Y:S01]  /*c4e0*/  F2FP.TF32.F32.PACK_B R39, R39 ;  /* 0x00000027ff27723e */ /* 0x000fe200024050ff */
[C---:B-1----:R-:W-:Y:S01]  /*c4f0*/  FFMA R28, R27.reuse, R20, R9 ;  /* 0x000000141b1c7223 */ /* 0x042fe20000000009 */
[C---:B------:R-:W-:Y:S01]  /*c500*/  FFMA R29, R27.reuse, R21, R10 ;  /* 0x000000151b1d7223 */ /* 0x040fe2000000000a */
[C---:B------:R-:W-:Y:S01]  /*c510*/  FFMA R30, R27.reuse, R26, R11 ;  /* 0x0000001a1b1e7223 */ /* 0x040fe2000000000b */
[----:B------:R-:W-:Y:S01]  /*c520*/  FFMA R31, R27, R41, R12 ;  /* 0x000000291b1f7223 */ /* 0x000fe2000000000c */
[----:B------:R2:W-:Y:S01]  /*c530*/  STS.128 [R71+0x4020], R36 ;  /* 0x0040202447007388 */ /* 0x0005e20000000c00 */
[----:B------:R-:W-:Y:S02]  /*c540*/  F2FP.TF32.F32.PACK_B R28, R28 ;  /* 0x0000001cff1c723e */ /* 0x000fe400024050ff */
[----:B------:R-:W-:Y:S02]  /*c550*/  F2FP.TF32.F32.PACK_B R29, R29 ;  /* 0x0000001dff1d723e */ /* 0x000fe400024050ff */
[----:B------:R-:W-:Y:S02]  /*c560*/  F2FP.TF32.F32.PACK_B R30, R30 ;  /* 0x0000001eff1e723e */ /* 0x000fe400024050ff */
[----:B------:R-:W-:Y:S02]  /*c570*/  F2FP.TF32.F32.PACK_B R31, R31 ;  /* 0x0000001fff1f723e */ /* 0x000fe400024050ff */
[----:B------:R-:W-:Y:S03]  /*c580*/  @P6 SHF.L.U32 R14, R70, 0x1f, RZ ;  /* 0x0000001f460e6819 */ /* 0x000fe600000006ff */
        /* <DEDUP_REMOVED lines=25> */
.L_x_129:
[----:B------:R-:W-:Y:S05]  /*c720*/  BSYNC.RECONVERGENT B0 ;  /* 0x0000000000007941 */ /* 0x000fea0003800200 */
.L_x_128:
        /* <DEDUP_REMOVED lines=21> */
.L_x_133:
[----:B------:R-:W-:Y:S05]  /*c880*/  BSYNC B0 ;  /* 0x0000000000007941 */ /* 0x000fea0003800000 */
.L_x_132:
[----:B------:R-:W-:Y:S11]  /*c890*/  ISETP.NE.AND P0, PT, R90, RZ, PT ;  /* 0x000000ff5a00720c */ /* 0x000ff60003f05270 */
[----:B------:R-:W-:Y:S02]  /*c8a0*/  @!UPT UIADD3 URZ, UPT, UPT, URZ, URZ, URZ ;  /* 0x000000fffffff290 */ /* 0x000fe4000fffe0ff */
[----:B------:R4:W1:Y:S04]  /*c8b0*/  @P0 LDS.128 R56, [R3] ;  /* 0x0000000003380984 */ /* 0x0008680000000c00 */
[----:B------:R4:W1:Y:S04]  /*c8c0*/  @P0 LDS.128 R52, [R2+0x10] ;  /* 0x0000100002340984 */ /* 0x0008680000000c00 */
[----:B------:R4:W1:Y:S04]  /*c8d0*/  @P0 LDS.128 R48, [R0+0x20] ;  /* 0x0000200000300984 */ /* 0x0008680000000c00 */
[----:B------:R4:W1:Y:S02]  /*c8e0*/  @P0 LDS.128 R44, [R88+0x30] ;  /* 0x00003000582c0984 */ /* 0x0008640000000c00 */
.L_x_131:
[----:B------:R-:W-:Y:S05]  /*c8f0*/  BSYNC B1 ;  /* 0x0000000000017941 */ /* 0x000fea0003800000 */
.L_x_130:
[----:B----4-:R-:W-:Y:S05]  /*c900*/  VIADD R0, R25, 0x30 ;  /* 0x0000003019007836 */ /* 0x010fea0000000000 */
[----:B------:R-:W-:Y:S04]  /*c910*/  SHF.R.U32.HI R0, RZ, 0x15, R0 ;  /* 0x00000015ff007819 */ /* 0x000fe80000011600 */
[----:B------:R-:W-:Y:S11]  /*c920*/  LOP3.LUT P0, RZ, R0, 0x3, R63, 0x48, !PT ;  /* 0x0000000300ff7812 */ /* 0x000ff6000780483f */
[----:B------:R-:W-:Y:S02]  /*c930*/  @!UPT UIADD3 URZ, UPT, UPT, URZ, URZ, URZ ;  /* 0x000000fffffff290 */ /* 0x000fe4000fffe0ff */
[----:B------:R-:W-:Y:S05]  /*c940*/  @!P0 BRA `(.L_x_135) ;  /* 0x0000000000408947 */ /* 0x000fea0003800000 */
[----:B------:R-:W4:Y:S01]  /*c950*/  LDCU.64 UR8, c[0x4][0x70] ;  /* 0x01000e00ff0877ac */ /* 0x000f220008000a00 */
[----:B------:R-:W-:Y:S01]  /*c960*/  MOV R3, 0x0 ;  /* 0x0000000000037802 */ /* 0x000fe20000000f00 */
[----:B------:R-:W-:Y:S02]  /*c970*/  HFMA2 R12, -RZ, RZ, 0, 5.9604644775390625e-08 ;  /* 0x00000001ff0c7431 */ /* 0x000fe400000001ff */
[----:B------:R-:W-:Y:S02]  /*c980*/  IMAD.MOV.U32 R8, RZ, RZ, 0x192 ;  /* 0x00000192ff087424 */ /* 0x000fe400078e00ff */
[----:B------:R-:W-:Y:S01]  /*c990*/  IMAD.MOV.U32 R13, RZ, RZ, RZ ;  /* 0x000000ffff0d7224 */ /* 0x000fe200078e00ff */
[----:B------:R-:W5:Y:S01]  /*c9a0*/  LDCU.64 UR6, c[0x4][0x78] ;  /* 0x01000f00ff0677ac */ /* 0x000f620008000a00 */
[----:B------:R-:W2:Y:S01]  /*c9b0*/  LDC.64 R2, c[0x4][R3] ;  /* 0x0100000003027b82 */ /* 0x000ea20000000a00 */
[----:B------:R-:W3:Y:S01]  /*c9c0*/  LDCU.64 UR4, c[0x4][0x10] ;  /* 0x01000200ff0477ac */ /* 0x000ee20008000a00 */
[----:B----4-:R-:W-:Y:S01]  /*c9d0*/  MOV R5, UR9 ;  /* 0x0000000900057c02 */ /* 0x010fe20008000f00 */
[----:B-1----:R-:W-:Y:S01]  /*c9e0*/  IMAD.U32 R4, RZ, RZ, UR8 ;  /* 0x00000008ff047e24 */ /* 0x002fe2000f8e00ff */
[----:B-----5:R-:W-:Y:S01]  /*c9f0*/  MOV R7, UR7 ;  /* 0x0000000700077c02 */ /* 0x020fe20008000f00 */
[----:B------:R-:W-:Y:S01]  /*ca00*/  IMAD.U32 R6, RZ, RZ, UR6 ;  /* 0x00000006ff067e24 */ /* 0x000fe2000f8e00ff */
[----:B---3--:R-:W-:Y:S01]  /*ca10*/  MOV R11, UR5 ;  /* 0x00000005000b7c02 */ /* 0x008fe20008000f00 */
[----:B------:R-:W-:Y:S02]  /*ca20*/  IMAD.U32 R10, RZ, RZ, UR4 ;  /* 0x00000004ff0a7e24 */ /* 0x000fe4000f8e00ff */
[----:B------:R-:W-:Y:S07]  /*ca30*/  LEPC R20, `(.L_x_135) ;  /* 0x000000001014794e */ /* 0x000fee0000000000 */
[----:B--2---:R-:W-:Y:S05]  /*ca40*/  CALL.ABS.NOINC R2 ;  /* 0x0000000002007343 */ /* 0x004fea0003c00000 */
.L_x_135:
[----:B------:R-:W-:Y:S01]  /*ca50*/  ISETP.NE.AND P0, PT, R75, RZ, PT ;  /* 0x000000ff4b00720c */ /* 0x000fe20003f05270 */
[----:B------:R-:W-:Y:S05]  /*ca60*/  WARPSYNC.ALL ;  /* 0x0000000000007948 */ /* 0x000fea0003800000 */
[----:B------:R-:W-:Y:S01]  /*ca70*/  R2UR UR4, R25 ;  /* 0x00000000190472ca */ /* 0x000fe200000e0000 */
[----:B------:R-:W-:Y:S01]  /*ca80*/  VIADD R87, R87, 0xd0 ;  /* 0x000000d057577836 */ /* 0x000fe20000000000 */
[----:B-1----:R-:W-:Y:S01]  /*ca90*/  LOP3.LUT R0, R56, 0xffffe000, RZ, 0xc0, !PT ;  /* 0xffffe00038007812 */ /* 0x002fe200078ec0ff */
[----:B------:R-:W-:Y:S01]  /*caa0*/  BSSY.RECONVERGENT B0, `(.L_x_136) ;  /* 0x0000060000007945 */ /* 0x000fe20003800200 */
[----:B------:R-:W-:Y:S02]  /*cab0*/  LOP3.LUT R2, R57, 0xffffe000, RZ, 0xc0, !PT ;  /* 0xffffe00039027812 */ /* 0x000fe400078ec0ff */
[----:B------:R-:W-:Y:S02]  /*cac0*/  LOP3.LUT R3, R58, 0xffffe000, RZ, 0xc0, !PT ;  /* 0xffffe0003a037812 */ /* 0x000fe400078ec0ff */
[----:B------:R-:W-:Y:S02]  /*cad0*/  LOP3.LUT R20, R59, 0xffffe000, RZ, 0xc0, !PT ;  /* 0xffffe0003b147812 */ /* 0x000fe400078ec0ff */
[----:B------:R-:W-:Y:S02]  /*cae0*/  LOP3.LUT R21, R52, 0xffffe000, RZ, 0xc0, !PT ;  /* 0xffffe00034157812 */ /* 0x000fe400078ec0ff */
[----:B------:R-:W-:Y:S01]  /*caf0*/  LOP3.LUT R26, R53, 0xffffe000, RZ, 0xc0, !PT ;  /* 0xffffe000351a7812 */ /* 0x000fe200078ec0ff */
[----:B------:R-:W1:Y:S01]  /*cb00*/  LDTM.x16 R4, tmem[UR4+0x30] ;  /* 0x00003004000479ee */ /* 0x000e620008240000 */
[----:B--2---:R-:W-:Y:S01]  /*cb10*/  LOP3.LUT R29, R54, 0xffffe000, RZ, 0xc0, !PT ;  /* 0xffffe000361d7812 */ /* 0x004fe200078ec0ff */
[----:B------:R-:W-:Y:S01]  /*cb20*/  NOP ;  /* 0x0000000000007918 */ /* 0x000fe20000000000 */
[----:B------:R-:W-:Y:S02]  /*cb30*/  LOP3.LUT R28, R55, 0xffffe000, RZ, 0xc0, !PT ;  /* 0xffffe000371c7812 */ /* 0x000fe400078ec0ff */
[----:B------:R-:W-:Y:S02]  /*cb40*/  LOP3.LUT R87, R87, 0xfefffff8, RZ, 0xc0, !PT ;  /* 0xfefffff857577812 */ /* 0x000fe400078ec0ff */
[----:B------:R-:W-:Y:S02]  /*cb50*/  LOP3.LUT R31, R48, 0xffffe000, RZ, 0xc0, !PT ;  /* 0xffffe000301f7812 */ /* 0x000fe400078ec0ff */
[----:B------:R-:W-:Y:S01]  /*cb60*/  LOP3.LUT R30, R49, 0xffffe000, RZ, 0xc0, !PT ;  /* 0xffffe000311e7812 */ /* 0x000fe200078ec0ff */
[----:B-1----:R1:W-:Y:S01]  /*cb70*/  SYNCS.ARRIVE.TRANS64.RED.A1T0 RZ, [R87+URZ], RZ ;  /* 0x000000ff57ff79a7 */ /* 0x0023e200081004ff */
[----:B------:R-:W-:Y:S02]  /*cb80*/  LOP3.LUT R33, R50, 0xffffe000, RZ, 0xc0, !PT ;  /* 0xffffe00032217812 */ /* 0x000fe400078ec0ff */
[----:B------:R-:W-:Y:S02]  /*cb90*/  LOP3.LUT R32, R51, 0xffffe000, RZ, 0xc0, !PT ;  /* 0xffffe00033207812 */ /* 0x000fe400078ec0ff */
[----:B------:R-:W-:Y:S02]  /*cba0*/  LOP3.LUT R35, R44, 0xffffe000, RZ, 0xc0, !PT ;  /* 0xffffe0002c237812 */ /* 0x000fe400078ec0ff */
[----:B------:R-:W-:Y:S02]  /*cbb0*/  LOP3.LUT R34, R45, 0xffffe000, RZ, 0xc0, !PT ;  /* 0xffffe0002d227812 */ /* 0x000fe400078ec0ff */
[----:B------:R-:W-:Y:S02]  /*cbc0*/  LOP3.LUT R37, R46, 0xffffe000, RZ, 0xc0, !PT ;  /* 0xffffe0002e257812 */ /* 0x000fe400078ec0ff */
[----:B------:R-:W-:Y:S01]  /*cbd0*/  LOP3.LUT R36, R47, 0xffffe000, RZ, 0xc0, !PT ;  /* 0xffffe0002f247812 */ /* 0x000fe200078ec0ff */
[C---:B------:R-:W-:Y:S01]  /*cbe0*/  FMUL R4, R24.reuse, R4 ;  /* 0x0000000418047220 */ /* 0x040fe20000400000 */
[C---:B------:R-:W-:Y:S01]  /*cbf0*/  FMUL R5, R24.reuse, R5 ;  /* 0x0000000518057220 */ /* 0x040fe20000400000 */
[C---:B------:R-:W-:Y:S01]  /*cc00*/  FMUL R6, R24.reuse, R6 ;  /* 0x0000000618067220 */ /* 0x040fe20000400000 */
[C---:B------:R-:W-:Y:S01]  /*cc10*/  FMUL R7, R24.reuse, R7 ;  /* 0x0000000718077220 */ /* 0x040fe20000400000 */
[C---:B------:R-:W-:Y:S01]  /*cc20*/  FFMA R4, R27.reuse, R0, R4 ;  /* 0x000000001b047223 */ /* 0x040fe20000000004 */
[C---:B------:R-:W-:Y:S01]  /*cc30*/  FFMA R5, R27.reuse, R2, R5 ;  /* 0x000000021b057223 */ /* 0x040fe20000000005 */
[C---:B------:R-:W-:Y:S01]  /*cc40*/  FFMA R6, R27.reuse, R3, R6 ;  /* 0x000000031b067223 */ /* 0x040fe20000000006 */
[C---:B------:R-:W-:Y:S01]  /*cc50*/  FFMA R7, R27.reuse, R20, R7 ;  /* 0x000000141b077223 */ /* 0x040fe20000000007 */
[C---:B------:R-:W-:Y:S01]  /*cc60*/  FMUL R8, R24.reuse, R8 ;  /* 0x0000000818087220 */ /* 0x040fe20000400000 */
[C---:B------:R-:W-:Y:S01]  /*cc70*/  FMUL R9, R24.reuse, R9 ;  /* 0x0000000918097220 */ /* 0x040fe20000400000 */
[C---:B------:R-:W-:Y:S01]  /*cc80*/  FMUL R10, R24.reuse, R10 ;  /* 0x0000000a180a7220 */ /* 0x040fe20000400000 */
[C---:B------:R-:W-:Y:S01]  /*cc90*/  FMUL R11, R24.reuse, R11 ;  /* 0x0000000b180b7220 */ /* 0x040fe20000400000 */
[----:B------:R-:W-:Y:S01]  /*cca0*/  F2FP.TF32.F32.PACK_B R4, R4 ;  /* 0x00000004ff04723e */ /* 0x000fe200024050ff */
[C---:B------:R-:W-:Y:S01]  /*ccb0*/  FFMA R8, R27.reuse, R21, R8 ;  /* 0x000000151b087223 */ /* 0x040fe20000000008 */
[----:B------:R-:W-:Y:S01]  /*ccc0*/  F2FP.TF32.F32.PACK_B R5, R5 ;  /* 0x00000005ff05723e */ /* 0x000fe200024050ff */
[C---:B------:R-:W-:Y:S01]  /*ccd0*/  FFMA R9, R27.reuse, R26, R9 ;  /* 0x0000001a1b097223 */ /* 0x040fe20000000009 */
[----:B------:R-:W-:Y:S01]  /*cce0*/  F2FP.TF32.F32.PACK_B R6, R6 ;  /* 0x00000006ff06723e */ /* 0x000fe200024050ff */
[C---:B------:R-:W-:Y:S01]  /*ccf0*/  FFMA R10, R27.reuse, R29, R10 ;  /* 0x0000001d1b0a7223 */ /* 0x040fe2000000000a */
[----:B------:R-:W-:Y:S01]  /*cd00*/  F2FP.TF32.F32.PACK_B R7, R7 ;  /* 0x00000007ff07723e */ /* 0x000fe200024050ff */
[C---:B------:R-:W-:Y:S01]  /*cd10*/  FFMA R11, R27.reuse, R28, R11 ;  /* 0x0000001c1b0b7223 */ /* 0x040fe2000000000b */
[C---:B------:R-:W-:Y:S01]  /*cd20*/  FMUL R12, R24.reuse, R12 ;  /* 0x0000000c180c7220 */ /* 0x040fe20000400000 */
[----:B------:R-:W-:Y:S01]  /*cd30*/  F2FP.TF32.F32.PACK_B R8, R8 ;  /* 0x00000008ff08723e */ /* 0x000fe200024050ff */
[C---:B------:R-:W-:Y:S01]  /*cd40*/  FMUL R13, R24.reuse, R13 ;  /* 0x0000000d180d7220 */ /* 0x040fe20000400000 */
[----:B------:R1:W-:Y:S01]  /*cd50*/  STS.128 [R73+0x6000], R4 ;  /* 0x0060000449007388 */ /* 0x0003e20000000c00 */
        /* <DEDUP_REMOVED lines=8> */
[C---:B------:R-:W-:Y:S01]  /*cde0*/  FFMA R15, R27.reuse, R32, R15 ;  /* 0x000000201b0f7223 */ /* 0x040fe2000000000f */
[C---:B------:R-:W-:Y:S01]  /*cdf0*/  FMUL R16, R24.reuse, R16 ;  /* 0x0000001018107220 */ /* 0x040fe20000400000 */
[----:B------:R-:W-:Y:S01]  /*ce00*/  F2FP.TF32.F32.PACK_B R12, R12 ;  /* 0x0000000cff0c723e */ /* 0x000fe200024050ff */
[----:B------:R1:W-:Y:S01]  /*ce10*/  STS.128 [R72+0x6010], R8 ;  /* 0x0060100848007388 */ /* 0x0003e20000000c00 */
[C---:B------:R-:W-:Y:S01]  /*ce20*/  FMUL R17, R24.reuse, R17 ;  /* 0x0000001118117220 */ /* 0x040fe20000400000 */
[C---:B------:R-:W-:Y:S01]  /*ce30*/  FMUL R18, R24.reuse, R18 ;  /* 0x0000001218127220 */ /* 0x040fe20000400000 */
[----:B------:R-:W-:Y:S01]  /*ce40*/  FMUL R19, R24, R19 ;  /* 0x0000001318137220 */ /* 0x000fe20000400000 */
[----:B------:R-:W-:Y:S01]  /*ce50*/  F2FP.TF32.F32.PACK_B R13, R13 ;  /* 0x0000000dff0d723e */ /* 0x000fe200024050ff */
[C---:B------:R-:W-:Y:S01]  /*ce60*/  FFMA R16, R27.reuse, R35, R16 ;  /* 0x000000231b107223 */ /* 0x040fe20000000010 */
[----:B------:R-:W-:Y:S01]  /*ce70*/  F2FP.TF32.F32.PACK_B R14, R14 ;  /* 0x0000000eff0e723e */ /* 0x000fe200024050ff */
[C---:B------:R-:W-:Y:S01]  /*ce80*/  FFMA R17, R27.reuse, R34, R17 ;  /* 0x000000221b117223 */ /* 0x040fe20000000011 */
[----:B------:R-:W-:Y:S01]  /*ce90*/  F2FP.TF32.F32.PACK_B R15, R15 ;  /* 0x0000000fff0f723e */ /* 0x000fe200024050ff */
[C---:B------:R-:W-:Y:S01]  /*cea0*/  FFMA R18, R27.reuse, R37, R18 ;  /* 0x000000251b127223 */ /* 0x040fe20000000012 */
[----:B------:R-:W-:Y:S01]  /*ceb0*/  FFMA R19, R27, R36, R19 ;  /* 0x000000241b137223 */ /* 0x000fe20000000013 */
[----:B------:R-:W-:Y:S02]  /*cec0*/  F2FP.TF32.F32.PACK_B R16, R16 ;  /* 0x00000010ff10723e */ /* 0x000fe400024050ff */
        /* <DEDUP_REMOVED lines=24> */
[----:B--2---:R-:W-:Y:S01]  /*d050*/  UMOV UR8, UR6 ;  /* 0x0000000600087c82 */ /* 0x004fe20008000000 */
[----:B------:R-:W-:Y:S02]  /*d060*/  UMOV UR9, UR7 ;  /* 0x0000000700097c82 */ /* 0x000fe40008000000 */
[----:B------:R2:W-:Y:S01]  /*d070*/  UTMASTG.5D.IM2COL [UR8], [UR4] ;  /* 0x00000008040073b5 */ /* 0x0005e20008060000 */
[----:B------:R0:W-:Y:S01]  /*d080*/  UTMACMDFLUSH ;  /* 0x00000000000079b7 */ /* 0x0001e20000000000 */
[----:B--2---:R-:W-:Y:S04]  /*d090*/  DEPBAR.LE SB0, 0x1 ;  /* 0x000080400000791a */ /* 0x004fe80000000000 */
.L_x_137:
[----:B------:R-:W-:Y:S05]  /*d0a0*/  BSYNC.RECONVERGENT B0 ;  /* 0x0000000000007941 */ /* 0x000fea0003800200 */
.L_x_136:
[----:B------:R-:W-:Y:S01]  /*d0b0*/  BAR.SYNC.DEFER_BLOCKING 0x1, 0x80 ;  /* 0x0042000000007b1d */ /* 0x000fe20000010000 */
[----:B------:R-:W-:Y:S01]  /*d0c0*/  UISETP.NE.AND UP0, UPT, UR49, -0x4, UPT ;  /* 0xfffffffc3100788c */ /* 0x000fe2000bf05270 */
[----:B------:R-:W-:Y:S08]  /*d0d0*/  IADD3 R0, PT, PT, R22, 0x1, RZ ;  /* 0x0000000116007810 */ /* 0x000ff00007ffe0ff */
[----:B------:R-:W-:Y:S05]  /*d0e0*/  BRA.U !UP0, `(.L_x_138) ;  /* 0x0000000108247547 */ /* 0x000fea000b800000 */
[----:B------:R-:W-:Y:S01]  /*d0f0*/  ISETP.NE.AND P0, PT, R85, RZ, PT ;  /* 0x000000ff5500720c */ /* 0x000fe20003f05270 */
[----:B------:R-:W-:Y:S01]  /*d100*/  IMAD.U32 R2, RZ, RZ, UR46 ;  /* 0x0000002eff027e24 */ /* 0x000fe2000f8e00ff */
[----:B------:R-:W-:Y:S04]  /*d110*/  UIADD3 UR4, UPT, UPT, UR46, 0x1, URZ ;  /* 0x000000012e047890 */ /* 0x000fe8000fffe0ff */
[----:B------:R-:W-:Y:S04]  /*d120*/  UISETP.NE.AND UP0, UPT, UR4, 0x4, UPT ;  /* 0x000000040400788c */ /* 0x000fe8000bf05270 */
[----:B------:R-:W-:Y:S03]  /*d130*/  USEL UR46, UR4, URZ, UP0 ;  /* 0x000000ff042e7287 */ /* 0x000fe60008000000 */
[----:B------:R-:W-:Y:S05]  /*d140*/  @P0 LEA R2, R2, UR43, 0x3 ;  /* 0x0000002b02020c11 */ /* 0x000fea000f8e18ff */
[----:B------:R-:W-:Y:S05]  /*d150*/  @P0 VIADD R2, R2, 0x80 ;  /* 0x0000008002020836 */ /* 0x000fea0000000000 */
[----:B------:R-:W-:Y:S04]  /*d160*/  @P0 PRMT R2, R91, 0x654, R2 ;  /* 0x000006545b020816 */ /* 0x000fe80000000002 */
[----:B------:R2:W-:Y:S03]  /*d170*/  @P0 SYNCS.ARRIVE.TRANS64.RED.A1T0 RZ, [R2+URZ], RZ ;  /* 0x000000ff02ff09a7 */ /* 0x0005e600081004ff */
.L_x_138:
[----:B------:R-:W-:Y:S01]  /*d180*/  R2UR UR5, R64 ;  /* 0x00000000400572ca */ /* 0x000fe200000e0000 */
[----:B------:R-:W-:Y:S01]  /*d190*/  UISETP.NE.AND UP0, UPT, UR58, URZ, UPT ;  /* 0x000000ff3a00728c */ /* 0x000fe2000bf05270 */
[----:B------:R-:W-:Y:S01]  /*d1a0*/  R2UR UR4, R65 ;  /* 0x00000000410472ca */ /* 0x000fe200000e0000 */
[----:B------:R-:W-:Y:S01]  /*d1b0*/  UIADD3 UR49, UPT, UPT, UR49, 0x4, URZ ;  /* 0x0000000431317890 */ /* 0x000fe2000fffe0ff */
[----:B------:R-:W-:Y:S01]  /*d1c0*/  ISETP.NE.AND P0, PT, R0, 0x2, PT ;  /* 0x000000020000780c */ /* 0x000fe20003f05270 */
[----:B------:R-:W-:Y:S01]  /*d1d0*/  UMOV UR48, UR59 ;  /* 0x0000003b00307c82 */ /* 0x000fe20008000000 */
[----:B------:R-:W-:Y:S02]  /*d1e0*/  LOP3.LUT R68, R68, 0x1, RZ, 0x3c, !PT ;  /* 0x0000000144447812 */ /* 0x000fe400078e3cff */
[----:B--2---:R-:W-:Y:S02]  /*d1f0*/  SEL R2, RZ, 0x1, P0 ;  /* 0x00000001ff027807 */ /* 0x004fe40000000000 */
[----:B------:R-:W-:Y:S02]  /*d200*/  SEL R22, R0, RZ, P0 ;  /* 0x000000ff00167207 */ /* 0x000fe40000000000 */
[----:B------:R-:W-:Y:S01]  /*d210*/  LOP3.LUT R69, R69, R2, RZ, 0x3c, !PT ;  /* 0x0000000245457212 */ /* 0x000fe200078e3cff */
[----:B------:R-:W-:Y:S02]  /*d220*/  UIADD3 UR19, UPT, UPT, UR36, UR5, URZ ;  /* 0x0000000524137290 */ /* 0x000fe4000fffe0ff */
[----:B------:R-:W-:Y:S01]  /*d230*/  UIADD3 UR44, UPT, UPT, UR37, UR4, URZ ;  /* 0x00000004252c7290 */ /* 0x000fe2000fffe0ff */
[----:B------:R-:W-:Y:S11]  /*d240*/  BRA.U UP0, `(.L_x_139) ;  /* 0xffffffc9001c7547 */ /* 0x000ff6000b83ffff */
[----:B------:R-:W-:-:S13]  /*d250*/  R2UR UR4, R66 ;  /* 0x00000000420472ca */ /* 0x000fda00000e0000 */
[----:B------:R-:W-:-:S09]  /*d260*/  UISETP.NE.AND UP0, UPT, UR4, URZ, UPT ;  /* 0x000000ff0400728c */ /* 0x000fd2000bf05270 */
[----:B------:R-:W-:Y:S05]  /*d270*/  BRA.U !UP0, `(.L_x_140) ;  /* 0x0000000108487547 */ /* 0x000fea000b800000 */
[----:B------:R-:W2:Y:S02]  /*d280*/  LDCU.64 UR4, c[0x0][0x990] ;  /* 0x00013200ff0477ac */ /* 0x000ea40008000a00 */
[----:B--2---:R-:W-:-:S04]  /*d290*/  UISETP.NE.U32.AND UP0, UPT, UR4, URZ, UPT ;  /* 0x000000ff0400728c */ /* 0x004fc8000bf05070 */
[----:B------:R-:W-:-:S09]  /*d2a0*/  UISETP.NE.AND.EX UP0, UPT, UR5, URZ, UPT, UP0 ;  /* 0x000000ff0500728c */ /* 0x000fd2000bf05300 */
[----:B------:R-:W-:Y:S05]  /*d2b0*/  BRA.U UP0, `(.L_x_141) ;  /* 0x00000001000c7547 */ /* 0x000fea000b800000 */
[----:B------:R-:W-:-:S13]  /*d2c0*/  FSETP.NEU.AND P0, PT, R27, RZ, PT ;  /* 0x000000ff1b00720b */ /* 0x000fda0003f0d000 */
[----:B------:R-:W-:Y:S05]  /*d2d0*/  @!P0 EXIT ;  /* 0x000000000000894d */ /* 0x000fea0003800000 */
[----:B------:R-:W-:Y:S05]  /*d2e0*/  BRA `(.L_x_140) ;  /* 0x00000000002c7947 */ /* 0x000fea0003800000 */
.L_x_141:
[----:B------:R-:W-:Y:S01]  /*d2f0*/  ISETP.NE.AND P0, PT, R84, RZ, PT ;  /* 0x000000ff5400720c */ /* 0x000fe20003f05270 */
[----:B------:R-:W-:-:S12]  /*d300*/  BSSY.RECONVERGENT B0, `(.L_x_140) ;  /* 0x0000009000007945 */ /* 0x000fd80003800200 */
[----:B------:R-:W-:Y:S05]  /*d310*/  @P0 BRA `(.L_x_142) ;  /* 0x0000000000140947 */ /* 0x000fea0003800000 */
[----:B------:R-:W2:Y:S02]  /*d320*/  LDCU.64 UR4, c[0x0][0x988] ;  /* 0x00013100ff0477ac */ /* 0x000ea40008000a00 */
[----:B--2---:R-:W-:-:S04]  /*d330*/  ISETP.NE.U32.AND P0, PT, RZ, UR4, PT ;  /* 0x00000004ff007c0c */ /* 0x004fc8000bf05070 */
[----:B------:R-:W-:-:S13]  /*d340*/  ISETP.NE.AND.EX P0, PT, RZ, UR5, PT, P0 ;  /* 0x00000005ff007c0c */ /* 0x000fda000bf05300 */
[----:B------:R-:W-:Y:S05]  /*d350*/  @!P0 EXIT ;  /* 0x000000000000894d */ /* 0x000fea0003800000 */
[----:B------:R-:W-:Y:S05]  /*d360*/  BRA `(.L_x_143) ;  /* 0x0000000000087947 */ /* 0x000fea0003800000 */
.L_x_142:
[----:B------:R-:W-:-:S13]  /*d370*/  FSETP.NEU.AND P0, PT, R27, RZ, PT ;  /* 0x000000ff1b00720b */ /* 0x000fda0003f0d000 */
[----:B------:R-:W-:Y:S05]  /*d380*/  @!P0 EXIT ;  /* 0x000000000000894d */ /* 0x000fea0003800000 */
.L_x_143:
[----:B------:R-:W-:Y:S05]  /*d390*/  BSYNC.RECONVERGENT B0 ;  /* 0x0000000000007941 */ /* 0x000fea0003800200 */
.L_x_140:
[----:B------:R-:W2:Y:S01]  /*d3a0*/  S2UR UR5, SR_CgaCtaId ;  /* 0x00000000000579c3 */ /* 0x000ea20000008800 */
[----:B------:R-:W-:Y:S01]  /*d3b0*/  ULEA UR4, UR46, UR43, 0x3 ;  /* 0x0000002b2e047291 */ /* 0x000fe2000f8e18ff */
[----:B------:R-:W-:-:S04]  /*d3c0*/  DEPBAR.LE SB0, 0x0 ;  /* 0x000080000000791a */ /* 0x000fc80000000000 */
[----:B------:R-:W-:-:S04]  /*d3d0*/  UIADD3 UR4, UPT, UPT, UR4, 0x80, URZ ;  /* 0x0000008004047890 */ /* 0x000fc8000fffe0ff */
[----:B--2---:R-:W-:-:S09]  /*d3e0*/  UPRMT UR4, UR5, 0x654, UR4 ;  /* 0x0000065405047896 */ /* 0x004fd20008000004 */
[----:B------:R-:W-:Y:S01]  /*d3f0*/  SYNCS.ARRIVE.TRANS64.RED.A1T0 RZ, [UR4], RZ ;  /* 0x000000ffffff79a7 */ /* 0x000fe20008100404 */
[----:B------:R-:W-:Y:S05]  /*d400*/  EXIT ;  /* 0x000000000000794d */ /* 0x000fea0003800000 */
.L_x_24:
[----:B------:R-:W-:Y:S07]  /*d410*/  MOV R43, UR10 ;  /* 0x0000000a002b7c02 */ /* 0x000fee0008000f00 */
.L_x_144:
[----:B-1----:R1:W2:Y:S02]  /*d420*/  SYNCS.PHASECHK.TRANS64.TRYWAIT P0, [R43+URZ+0x30], R46 ;  /* 0x0000302e2b0075a7 */ /* 0x0022a400080011ff */
[----:B--2---:R-:W-:Y:S05]  /*d430*/  @!P0 NANOSLEEP.SYNCS 0x989680 ;  /* 0x009896800000895d */ /* 0x004fea0003900000 */
[----:B------:R-:W2:Y:S02]  /*d440*/  @!P0 SYNCS.PHASECHK.TRANS64 P0, [R43+URZ+0x30], R46 ;  /* 0x0000302e2b0085a7 */ /* 0x000ea400080010ff */
[----:B--2---:R-:W-:Y:S05]  /*d450*/  @!P0 BRA `(.L_x_144) ;  /* 0xfffffffc00f08947 */ /* 0x004fea000383ffff */
[----:B------:R-:W-:Y:S05]  /*d460*/  BRA `(.L_x_23) ;  /* 0xffffff54001c7947 */ /* 0x000fea000383ffff */
.L_x_31:
[----:B------:R-:W-:Y:S07]  /*d470*/  MOV R43, UR10 ;  /* 0x0000000a002b7c02 */ /* 0x000fee0008000f00 */
.L_x_145:
[----:B-1----:R1:W2:Y:S02]  /*d480*/  SYNCS.PHASECHK.TRANS64.TRYWAIT P0, [R43+URZ+0x30], R46 ;  /* 0x0000302e2b0075a7 */ /* 0x0022a400080011ff */
[----:B--2---:R-:W-:Y:S05]  /*d490*/  @!P0 NANOSLEEP.SYNCS 0x989680 ;  /* 0x009896800000895d */ /* 0x004fea0003900000 */
[----:B------:R-:W2:Y:S02]  /*d4a0*/  @!P0 SYNCS.PHASECHK.TRANS64 P0, [R43+URZ+0x30], R46 ;  /* 0x0000302e2b0085a7 */ /* 0x000ea400080010ff */
[----:B--2---:R-:W-:Y:S05]  /*d4b0*/  @!P0 BRA `(.L_x_145) ;  /* 0xfffffffc00f08947 */ /* 0x004fea000383ffff */
[----:B------:R-:W-:Y:S05]  /*d4c0*/  BRA `(.L_x_30) ;  /* 0xffffff7400c47947 */ /* 0x000fea000383ffff */
.L_x_36:
[----:B------:R-:W-:-:S07]  /*d4d0*/  MOV R0, UR55 ;  /* 0x0000003700007c02 */ /* 0x000fce0008000f00 */
.L_x_146:
[----:B--2---:R2:W3:Y:S02]  /*d4e0*/  SYNCS.PHASECHK.TRANS64.TRYWAIT P0, [R0+URZ+0xb0], R3 ;  /* 0x0000b003000075a7 */ /* 0x0044e400080011ff */
[----:B---3--:R-:W-:Y:S05]  /*d4f0*/  @!P0 NANOSLEEP.SYNCS 0x989680 ;  /* 0x009896800000895d */ /* 0x008fea0003900000 */
[----:B------:R-:W3:Y:S02]  /*d500*/  @!P0 SYNCS.PHASECHK.TRANS64 P0, [R0+URZ+0xb0], R3 ;  /* 0x0000b003000085a7 */ /* 0x000ee400080010ff */
[----:B---3--:R-:W-:Y:S05]  /*d510*/  @!P0 BRA `(.L_x_146) ;  /* 0xfffffffc00f08947 */ /* 0x008fea000383ffff */
[----:B------:R-:W-:Y:S05]  /*d520*/  BRA `(.L_x_147) ;  /* 0xffffff8800907947 */ /* 0x000fea000383ffff */
.L_x_40:
[----:B------:R-:W-:-:S07]  /*d530*/  MOV R0, UR4 ;  /* 0x0000000400007c02 */ /* 0x000fce0008000f00 */
.L_x_148:
[----:B--2---:R2:W3:Y:S02]  /*d540*/  SYNCS.PHASECHK.TRANS64.TRYWAIT P0, [R0+URZ], R3 ;  /* 0x00000003000075a7 */ /* 0x0044e400080011ff */
[----:B---3--:R-:W-:Y:S05]  /*d550*/  @!P0 NANOSLEEP.SYNCS 0x989680 ;  /* 0x009896800000895d */ /* 0x008fea0003900000 */
[----:B------:R-:W3:Y:S02]  /*d560*/  @!P0 SYNCS.PHASECHK.TRANS64 P0, [R0+URZ], R3 ;  /* 0x00000003000085a7 */ /* 0x000ee400080010ff */
[----:B---3--:R-:W-:Y:S05]  /*d570*/  @!P0 BRA `(.L_x_148) ;  /* 0xfffffffc00f08947 */ /* 0x008fea000383ffff */
[----:B------:R-:W-:Y:S05]  /*d580*/  BRA `(.L_x_149) ;  /* 0xffffff90004c7947 */ /* 0x000fea000383ffff */
.L_x_41:
[----:B------:R-:W-:-:S07]  /*d590*/  MOV R0, UR5 ;  /* 0x0000000500007c02 */ /* 0x000fce0008000f00 */
.L_x_150:
[----:B--2---:R2:W3:Y:S02]  /*d5a0*/  SYNCS.PHASECHK.TRANS64.TRYWAIT P0, [R0+URZ], R3 ;  /* 0x00000003000075a7 */ /* 0x0044e400080011ff */
[----:B---3--:R-:W-:Y:S05]  /*d5b0*/  @!P0 NANOSLEEP.SYNCS 0x989680 ;  /* 0x009896800000895d */ /* 0x008fea0003900000 */
[----:B------:R-:W3:Y:S02]  /*d5c0*/  @!P0 SYNCS.PHASECHK.TRANS64 P0, [R0+URZ], R3 ;  /* 0x00000003000085a7 */ /* 0x000ee400080010ff */
[----:B---3--:R-:W-:Y:S05]  /*d5d0*/  @!P0 BRA `(.L_x_150) ;  /* 0xfffffffc00f08947 */ /* 0x008fea000383ffff */
[----:B------:R-:W-:Y:S05]  /*d5e0*/  BRA `(.L_x_151) ;  /* 0xffffff90005c7947 */ /* 0x000fea000383ffff */
.L_x_42:
[----:B------:R-:W-:-:S07]  /*d5f0*/  MOV R0, UR5 ;  /* 0x0000000500007c02 */ /* 0x000fce0008000f00 */
.L_x_152:
[----:B--2---:R2:W3:Y:S02]  /*d600*/  SYNCS.PHASECHK.TRANS64.TRYWAIT P0, [R0+URZ], R3 ;  /* 0x00000003000075a7 */ /* 0x0044e400080011ff */
[----:B---3--:R-:W-:Y:S05]  /*d610*/  @!P0 NANOSLEEP.SYNCS 0x989680 ;  /* 0x009896800000895d */ /* 0x008fea0003900000 */
[----:B------:R-:W3:Y:S02]  /*d620*/  @!P0 SYNCS.PHASECHK.TRANS64 P0, [R0+URZ], R3 ;  /* 0x00000003000085a7 */ /* 0x000ee400080010ff */
[----:B---3--:R-:W-:Y:S05]  /*d630*/  @!P0 BRA `(.L_x_152) ;  /* 0xfffffffc00f08947 */ /* 0x008fea000383ffff */
[----:B------:R-:W-:Y:S05]  /*d640*/  BRA `(.L_x_153) ;  /* 0xffffff90006c7947 */ /* 0x000fea000383ffff */
.L_x_43:
[----:B------:R-:W-:-:S07]  /*d650*/  MOV R0, UR5 ;  /* 0x0000000500007c02 */ /* 0x000fce0008000f00 */
.L_x_154:
[----:B--2---:R2:W3:Y:S02]  /*d660*/  SYNCS.PHASECHK.TRANS64.TRYWAIT P0, [R0+URZ], R3 ;  /* 0x00000003000075a7 */ /* 0x0044e400080011ff */
[----:B---3--:R-:W-:Y:S05]  /*d670*/  @!P0 NANOSLEEP.SYNCS 0x989680 ;  /* 0x009896800000895d */ /* 0x008fea0003900000 */
[----:B------:R-:W3:Y:S02]  /*d680*/  @!P0 SYNCS.PHASECHK.TRANS64 P0, [R0+URZ], R3 ;  /* 0x00000003000085a7 */ /* 0x000ee400080010ff */
[----:B---3--:R-:W-:Y:S05]  /*d690*/  @!P0 BRA `(.L_x_154) ;  /* 0xfffffffc00f08947 */ /* 0x008fea000383ffff */
[----:B------:R-:W-:Y:S05]  /*d6a0*/  BRA `(.L_x_155) ;  /* 0xffffff90007c7947 */ /* 0x000fea000383ffff */
.L_x_44:
[----:B------:R-:W-:-:S07]  /*d6b0*/  MOV R0, UR5 ;  /* 0x0000000500007c02 */ /* 0x000fce0008000f00 */
.L_x_156:
[----:B--2---:R2:W3:Y:S02]  /*d6c0*/  SYNCS.PHASECHK.TRANS64.TRYWAIT P0, [R0+URZ], R3 ;  /* 0x00000003000075a7 */ /* 0x0044e400080011ff */
[----:B---3--:R-:W-:Y:S05]  /*d6d0*/  @!P0 NANOSLEEP.SYNCS 0x989680 ;  /* 0x009896800000895d */ /* 0x008fea0003900000 */
[----:B------:R-:W3:Y:S02]  /*d6e0*/  @!P0 SYNCS.PHASECHK.TRANS64 P0, [R0+URZ], R3 ;  /* 0x00000003000085a7 */ /* 0x000ee400080010ff */
[----:B---3--:R-:W-:Y:S05]  /*d6f0*/  @!P0 BRA `(.L_x_156) ;  /* 0xfffffffc00f08947 */ /* 0x008fea000383ffff */
[----:B------:R-:W-:Y:S05]  /*d700*/  BRA `(.L_x_157) ;  /* 0xffffff90008c7947 */ /* 0x000fea000383ffff */
.L_x_47:
[----:B------:R-:W-:-:S07]  /*d710*/  MOV R4, UR4 ;  /* 0x0000000400047c02 */ /* 0x000fce0008000f00 */
.L_x_158:
[----:B--2---:R2:W3:Y:S02]  /*d720*/  SYNCS.PHASECHK.TRANS64.TRYWAIT P1, [R4+URZ+0xb8], R7 ;  /* 0x0000b807040075a7 */ /* 0x0044e400080211ff */
[----:B---3--:R-:W-:Y:S05]  /*d730*/  @!P1 NANOSLEEP.SYNCS 0x989680 ;  /* 0x009896800000995d */ /* 0x008fea0003900000 */
[----:B------:R-:W3:Y:S02]  /*d740*/  @!P1 SYNCS.PHASECHK.TRANS64 P1, [R4+URZ+0xb8], R7 ;  /* 0x0000b807040095a7 */ /* 0x000ee400080210ff */
[----:B---3--:R-:W-:Y:S05]  /*d750*/  @!P1 BRA `(.L_x_158) ;  /* 0xfffffffc00f09947 */ /* 0x008fea000383ffff */
[----:B------:R-:W-:Y:S05]  /*d760*/  BRA `(.L_x_159) ;  /* 0xffffff9000fc7947 */ /* 0x000fea000383ffff */
.L_x_48:
[----:B--2---:R-:W-:-:S07]  /*d770*/  MOV R4, UR4 ;  /* 0x0000000400047c02 */ /* 0x004fce0008000f00 */
.L_x_160:
[----:B--2---:R2:W3:Y:S02]  /*d780*/  SYNCS.PHASECHK.TRANS64.TRYWAIT P1, [R4+URZ+0xb0], R5 ;  /* 0x0000b005040075a7 */ /* 0x0044e400080211ff */
[----:B---3--:R-:W-:Y:S05]  /*d790*/  @!P1 NANOSLEEP.SYNCS 0x989680 ;  /* 0x009896800000995d */ /* 0x008fea0003900000 */
[----:B------:R-:W3:Y:S02]  /*d7a0*/  @!P1 SYNCS.PHASECHK.TRANS64 P1, [R4+URZ+0xb0], R5 ;  /* 0x0000b005040095a7 */ /* 0x000ee400080210ff */
[----:B---3--:R-:W-:Y:S05]  /*d7b0*/  @!P1 BRA `(.L_x_160) ;  /* 0xfffffffc00f09947 */ /* 0x008fea000383ffff */
[----:B------:R-:W-:Y:S05]  /*d7c0*/  BRA `(.L_x_161) ;  /* 0xffffff9400047947 */ /* 0x000fea000383ffff */
.L_x_58:
[----:B--2---:R-:W-:-:S04]  /*d7d0*/  MOV R0, UR5 ;  /* 0x0000000500007c02 */ /* 0x004fc80008000f00 */
[----:B------:R2:W3:Y:S03]  /*d7e0*/  SYNCS.PHASECHK.TRANS64.TRYWAIT P0, [R0+URZ+0x8], R7 ;  /* 0x00000807000075a7 */ /* 0x0004e600080011ff */
[----:B---3--:R-:W-:Y:S05]  /*d7f0*/  @!P0 NANOSLEEP.SYNCS 0x989680 ;  /* 0x009896800000895d */ /* 0x008fea0003900000 */
[----:B------:R-:W3:Y:S02]  /*d800*/  @!P0 SYNCS.PHASECHK.TRANS64 P0, [R0+URZ+0x8], R7 ;  /* 0x00000807000085a7 */ /* 0x000ee400080010ff */
[----:B---3--:R-:W-:Y:S05]  /*d810*/  @!P0 BRA `(.L_x_58) ;  /* 0xfffffffc00ec8947 */ /* 0x008fea000383ffff */
[----:B------:R-:W-:Y:S05]  /*d820*/  BRA `(.L_x_57) ;  /* 0xffffff9400d07947 */ /* 0x000fea000383ffff */
.L_x_60:
[----:B------:R-:W-:Y:S01]  /*d830*/  BSSY B0, `(.L_x_162) ;  /* 0x0000006000007945 */ /* 0x000fe20003800000 */
[----:B------:R-:W-:-:S07]  /*d840*/  MOV R15, 0xffffffff ;  /* 0xffffffff000f7802 */ /* 0x000fce0000000f00 */
[----:B-12--5:R-:W-:Y:S05]  /*d850*/  WARPSYNC.COLLECTIVE R15, `(.L_x_163) ;  /* 0x000000000f0c7348 */ /* 0x026fea0003c00000 */
[----:B------:R-:W-:Y:S02]  /*d860*/  ELECT P6, UR79, PT ;  /* 0x00000000004f782f */ /* 0x000fe400038c0000 */
[----:B------:R-:W-:Y:S01]  /*d870*/  MOV R14, UR79 ;  /* 0x0000004f000e7c02 */ /* 0x000fe20008000f00 */
[----:B-12--5:R-:W-:Y:S10]  /*d880*/  ENDCOLLECTIVE ;  /* 0x000000000000791b */ /* 0x026ff40003800000 */
.L_x_163:
[----:B------:R-:W-:Y:S05]  /*d890*/  BSYNC B0 ;  /* 0x0000000000007941 */ /* 0x000fea0003800000 */
.L_x_162:
[----:B------:R-:W-:Y:S01]  /*d8a0*/  PLOP3.LUT P0, PT, P6, PT, PT, 0x80, 0x8 ;  /* 0x000000000008781c */ /* 0x000fe2000370f070 */
[----:B------:R-:W-:-:S12]  /*d8b0*/  BRA `(.L_x_164) ;  /* 0xffffff9400fc7947 */ /* 0x000fd8000383ffff */
.L_x_62:
[----:B--2---:R-:W-:-:S04]  /*d8c0*/  MOV R0, UR5 ;  /* 0x0000000500007c02 */ /* 0x004fc80008000f00 */
[----:B------:R2:W3:Y:S03]  /*d8d0*/  SYNCS.PHASECHK.TRANS64.TRYWAIT P0, [R0+URZ+0x8], R5 ;  /* 0x00000805000075a7 */ /* 0x0004e600080011ff */
[----:B---3--:R-:W-:Y:S05]  /*d8e0*/  @!P0 NANOSLEEP.SYNCS 0x989680 ;  /* 0x009896800000895d */ /* 0x008fea0003900000 */
[----:B------:R-:W3:Y:S02]  /*d8f0*/  @!P0 SYNCS.PHASECHK.TRANS64 P0, [R0+URZ+0x8], R5 ;  /* 0x00000805000085a7 */ /* 0x000ee400080010ff */
[----:B---3--:R-:W-:Y:S05]  /*d900*/  @!P0 BRA `(.L_x_62) ;  /* 0xfffffffc00ec8947 */ /* 0x008fea000383ffff */
[----:B------:R-:W-:Y:S05]  /*d910*/  BRA `(.L_x_61) ;  /* 0xffffff9800007947 */ /* 0x000fea000383ffff */
.L_x_63:
[----:B------:R-:W-:-:S07]  /*d920*/  MOV R4, UR22 ;  /* 0x0000001600047c02 */ /* 0x000fce0008000f00 */
.L_x_165:
[----:B-1----:R1:W2:Y:S02]  /*d930*/  SYNCS.PHASECHK.TRANS64.TRYWAIT P0, [R4+URZ+0xb0], R5 ;  /* 0x0000b005040075a7 */ /* 0x0022a400080011ff */
[----:B--2---:R-:W-:Y:S05]  /*d940*/  @!P0 NANOSLEEP.SYNCS 0x989680 ;  /* 0x009896800000895d */ /* 0x004fea0003900000 */
[----:B------:R-:W2:Y:S02]  /*d950*/  @!P0 SYNCS.PHASECHK.TRANS64 P0, [R4+URZ+0xb0], R5 ;  /* 0x0000b005040085a7 */ /* 0x000ea400080010ff */
[----:B--2---:R-:W-:Y:S05]  /*d960*/  @!P0 BRA `(.L_x_165) ;  /* 0xfffffffc00f08947 */ /* 0x004fea000383ffff */
[----:B------:R-:W-:Y:S05]  /*d970*/  BRA `(.L_x_166) ;  /* 0xffffff9c001c7947 */ /* 0x000fea000383ffff */
.L_x_65:
[----:B------:R-:W-:-:S07]  /*d980*/  MOV R4, UR27 ;  /* 0x0000001b00047c02 */ /* 0x000fce0008000f00 */
.L_x_167:
[----:B-1----:R1:W2:Y:S02]  /*d990*/  SYNCS.PHASECHK.TRANS64.TRYWAIT P0, [R4+URZ+0xd0], R5 ;  /* 0x0000d005040075a7 */ /* 0x0022a400080011ff */
[----:B--2---:R-:W-:Y:S05]  /*d9a0*/  @!P0 NANOSLEEP.SYNCS 0x989680 ;  /* 0x009896800000895d */ /* 0x004fea0003900000 */
[----:B------:R-:W2:Y:S02]  /*d9b0*/  @!P0 SYNCS.PHASECHK.TRANS64 P0, [R4+URZ+0xd0], R5 ;  /* 0x0000d005040085a7 */ /* 0x000ea400080010ff */
[----:B--2---:R-:W-:Y:S05]  /*d9c0*/  @!P0 BRA `(.L_x_167) ;  /* 0xfffffffc00f08947 */ /* 0x004fea000383ffff */
[----:B------:R-:W-:Y:S05]  /*d9d0*/  BRA `(.L_x_64) ;  /* 0xffffff9c003c7947 */ /* 0x000fea000383ffff */
.L_x_69:
[----:B-1----:R-:W-:Y:S07]  /*d9e0*/  MOV R4, UR20 ;  /* 0x0000001400047c02 */ /* 0x002fee0008000f00 */
.L_x_168:
[----:B-1----:R1:W2:Y:S02]  /*d9f0*/  SYNCS.PHASECHK.TRANS64.TRYWAIT P0, [R4+URZ], R7 ;  /* 0x00000007040075a7 */ /* 0x0022a400080011ff */
[----:B--2---:R-:W-:Y:S05]  /*da00*/  @!P0 NANOSLEEP.SYNCS 0x989680 ;  /* 0x009896800000895d */ /* 0x004fea0003900000 */
[----:B------:R-:W2:Y:S02]  /*da10*/  @!P0 SYNCS.PHASECHK.TRANS64 P0, [R4+URZ], R7 ;  /* 0x00000007040085a7 */ /* 0x000ea400080010ff */
[----:B--2---:R-:W-:Y:S05]  /*da20*/  @!P0 BRA `(.L_x_168) ;  /* 0xfffffffc00f08947 */ /* 0x004fea000383ffff */
[----:B------:R-:W-:Y:S05]  /*da30*/  BRA `(.L_x_68) ;  /* 0xffffff9c00607947 */ /* 0x000fea000383ffff */
.L_x_73:
[----:B--2---:R-:W-:-:S07]  /*da40*/  MOV R2, UR4 ;  /* 0x0000000400027c02 */ /* 0x004fce0008000f00 */
.L_x_169:
[----:B--2---:R2:W3:Y:S02]  /*da50*/  SYNCS.PHASECHK.TRANS64.TRYWAIT P0, [R2+URZ], R3 ;  /* 0x00000003020075a7 */ /* 0x0044e400080011ff */
[----:B---3--:R-:W-:Y:S05]  /*da60*/  @!P0 NANOSLEEP.SYNCS 0x989680 ;  /* 0x009896800000895d */ /* 0x008fea0003900000 */
[----:B------:R-:W3:Y:S02]  /*da70*/  @!P0 SYNCS.PHASECHK.TRANS64 P0, [R2+URZ], R3 ;  /* 0x00000003020085a7 */ /* 0x000ee400080010ff */
[----:B---3--:R-:W-:Y:S05]  /*da80*/  @!P0 BRA `(.L_x_169) ;  /* 0xfffffffc00f08947 */ /* 0x008fea000383ffff */
[----:B------:R-:W-:Y:S05]  /*da90*/  BRA `(.L_x_170) ;  /* 0xffffffa000c87947 */ /* 0x000fea000383ffff */
.L_x_76:
[----:B------:R-:W-:-:S07]  /*daa0*/  MOV R2, UR22 ;  /* 0x0000001600027c02 */ /* 0x000fce0008000f00 */
.L_x_171:
[----:B--2---:R2:W3:Y:S02]  /*dab0*/  SYNCS.PHASECHK.TRANS64.TRYWAIT P1, [R2+URZ+0xe0], R3 ;  /* 0x0000e003020075a7 */ /* 0x0044e400080211ff */
[----:B---3--:R-:W-:Y:S05]  /*dac0*/  @!P1 NANOSLEEP.SYNCS 0x989680 ;  /* 0x009896800000995d */ /* 0x008fea0003900000 */
[----:B------:R-:W3:Y:S02]  /*dad0*/  @!P1 SYNCS.PHASECHK.TRANS64 P1, [R2+URZ+0xe0], R3 ;  /* 0x0000e003020095a7 */ /* 0x000ee400080210ff */
[----:B---3--:R-:W-:Y:S05]  /*dae0*/  @!P1 BRA `(.L_x_171) ;  /* 0xfffffffc00f09947 */ /* 0x008fea000383ffff */
[----:B------:R-:W-:Y:S05]  /*daf0*/  BRA `(.L_x_172) ;  /* 0xffffffa400147947 */ /* 0x000fea000383ffff */
.L_x_81:
[----:B------:R-:W-:Y:S07]  /*db00*/  MOV R0, UR39 ;  /* 0x0000002700007c02 */ /* 0x000fee0008000f00 */
.L_x_173:
[----:B-1----:R1:W2:Y:S02]  /*db10*/  SYNCS.PHASECHK.TRANS64.TRYWAIT P0, [R0+URZ+0xb0], R5 ;  /* 0x0000b005000075a7 */ /* 0x0022a400080011ff */
[----:B--2---:R-:W-:Y:S05]  /*db20*/  @!P0 NANOSLEEP.SYNCS 0x989680 ;  /* 0x009896800000895d */ /* 0x004fea0003900000 */
[----:B------:R-:W2:Y:S02]  /*db30*/  @!P0 SYNCS.PHASECHK.TRANS64 P0, [R0+URZ+0xb0], R5 ;  /* 0x0000b005000085a7 */ /* 0x000ea400080010ff */
[----:B--2---:R-:W-:Y:S05]  /*db40*/  @!P0 BRA `(.L_x_173) ;  /* 0xfffffffc00f08947 */ /* 0x004fea000383ffff */
[----:B------:R-:W-:Y:S05]  /*db50*/  BRA `(.L_x_174) ;  /* 0xffffffa800707947 */ /* 0x000fea000383ffff */
.L_x_84:
[----:B------:R-:W-:Y:S07]  /*db60*/  MOV R0, UR39 ;  /* 0x0000002700007c02 */ /* 0x000fee0008000f00 */
.L_x_175:
[----:B-1----:R1:W2:Y:S02]  /*db70*/  SYNCS.PHASECHK.TRANS64.TRYWAIT P2, [R0+URZ+0xa8], R11 ;  /* 0x0000a80b000075a7 */ /* 0x0022a400080411ff */
[----:B--2---:R-:W-:Y:S05]  /*db80*/  @!P2 NANOSLEEP.SYNCS 0x989680 ;  /* 0x009896800000a95d */ /* 0x004fea0003900000 */
[----:B------:R-:W2:Y:S02]  /*db90*/  @!P2 SYNCS.PHASECHK.TRANS64 P2, [R0+URZ+0xa8], R11 ;  /* 0x0000a80b0000a5a7 */ /* 0x000ea400080410ff */
[----:B--2---:R-:W-:Y:S05]  /*dba0*/  @!P2 BRA `(.L_x_175) ;  /* 0xfffffffc00f0a947 */ /* 0x004fea000383ffff */
[----:B------:R-:W-:Y:S05]  /*dbb0*/  BRA `(.L_x_83) ;  /* 0xffffffac00d47947 */ /* 0x000fea000383ffff */
.L_x_87:
[----:B------:R-:W-:Y:S07]  /*dbc0*/  MOV R2, UR39 ;  /* 0x0000002700027c02 */ /* 0x000fee0008000f00 */
.L_x_176:
[----:B-1----:R1:W2:Y:S02]  /*dbd0*/  SYNCS.PHASECHK.TRANS64.TRYWAIT P1, [R2+URZ+0x80], R9 ;  /* 0x00008009020075a7 */ /* 0x0022a400080211ff */
[----:B--2---:R-:W-:Y:S05]  /*dbe0*/  @!P1 NANOSLEEP.SYNCS 0x989680 ;  /* 0x009896800000995d */ /* 0x004fea0003900000 */
[----:B------:R-:W2:Y:S02]  /*dbf0*/  @!P1 SYNCS.PHASECHK.TRANS64 P1, [R2+URZ+0x80], R9 ;  /* 0x00008009020095a7 */ /* 0x000ea400080210ff */
[----:B--2---:R-:W-:Y:S05]  /*dc00*/  @!P1 BRA `(.L_x_176) ;  /* 0xfffffffc00f09947 */ /* 0x004fea000383ffff */
[----:B------:R-:W-:Y:S05]  /*dc10*/  BRA `(.L_x_177) ;  /* 0xffffffb000887947 */ /* 0x000fea000383ffff */
.L_x_88:
[----:B------:R-:W-:Y:S07]  /*dc20*/  MOV R2, UR39 ;  /* 0x0000002700027c02 */ /* 0x000fee0008000f00 */
.L_x_178:
[----:B-1----:R1:W2:Y:S02]  /*dc30*/  SYNCS.PHASECHK.TRANS64.TRYWAIT P1, [R2+URZ+0x88], R9 ;  /* 0x00008809020075a7 */ /* 0x0022a400080211ff */
[----:B--2---:R-:W-:Y:S05]  /*dc40*/  @!P1 NANOSLEEP.SYNCS 0x989680 ;  /* 0x009896800000995d */ /* 0x004fea0003900000 */
[----:B------:R-:W2:Y:S02]  /*dc50*/  @!P1 SYNCS.PHASECHK.TRANS64 P1, [R2+URZ+0x88], R9 ;  /* 0x00008809020095a7 */ /* 0x000ea400080210ff */
[----:B--2---:R-:W-:Y:S05]  /*dc60*/  @!P1 BRA `(.L_x_178) ;  /* 0xfffffffc00f09947 */ /* 0x004fea000383ffff */
[----:B------:R-:W-:Y:S05]  /*dc70*/  BRA `(.L_x_179) ;  /* 0xffffffb000ec7947 */ /* 0x000fea000383ffff */
.L_x_89:
[----:B------:R-:W-:Y:S07]  /*dc80*/  MOV R2, UR39 ;  /* 0x0000002700027c02 */ /* 0x000fee0008000f00 */
.L_x_180:
[----:B-1----:R1:W2:Y:S02]  /*dc90*/  SYNCS.PHASECHK.TRANS64.TRYWAIT P1, [R2+URZ+0x90], R9 ;  /* 0x00009009020075a7 */ /* 0x0022a400080211ff */
[----:B--2---:R-:W-:Y:S05]  /*dca0*/  @!P1 NANOSLEEP.SYNCS 0x989680 ;  /* 0x009896800000995d */ /* 0x004fea0003900000 */
[----:B------:R-:W2:Y:S02]  /*dcb0*/  @!P1 SYNCS.PHASECHK.TRANS64 P1, [R2+URZ+0x90], R9 ;  /* 0x00009009020095a7 */ /* 0x000ea400080210ff */
[----:B--2---:R-:W-:Y:S05]  /*dcc0*/  @!P1 BRA `(.L_x_180) ;  /* 0xfffffffc00f09947 */ /* 0x004fea000383ffff */
[----:B------:R-:W-:Y:S05]  /*dcd0*/  BRA `(.L_x_181) ;  /* 0xffffffb400547947 */ /* 0x000fea000383ffff */
.L_x_90:
[----:B------:R-:W-:Y:S07]  /*dce0*/  MOV R0, UR39 ;  /* 0x0000002700007c02 */ /* 0x000fee0008000f00 */
.L_x_182:
[----:B-1----:R1:W2:Y:S02]  /*dcf0*/  SYNCS.PHASECHK.TRANS64.TRYWAIT P0, [R0+URZ+0x98], R9 ;  /* 0x00009809000075a7 */ /* 0x0022a400080011ff */
[----:B--2---:R-:W-:Y:S05]  /*dd00*/  @!P0 NANOSLEEP.SYNCS 0x989680 ;  /* 0x009896800000895d */ /* 0x004fea0003900000 */
[----:B------:R-:W2:Y:S02]  /*dd10*/  @!P0 SYNCS.PHASECHK.TRANS64 P0, [R0+URZ+0x98], R9 ;  /* 0x00009809000085a7 */ /* 0x000ea400080010ff */
[----:B--2---:R-:W-:Y:S05]  /*dd20*/  @!P0 BRA `(.L_x_182) ;  /* 0xfffffffc00f08947 */ /* 0x004fea000383ffff */
[----:B------:R-:W-:Y:S05]  /*dd30*/  BRA `(.L_x_183) ;  /* 0xffffffb400bc7947 */ /* 0x000fea000383ffff */
.L_x_92:
[----:B------:R-:W-:-:S07]  /*dd40*/  MOV R0, UR39 ;  /* 0x0000002700007c02 */ /* 0x000fce0008000f00 */
.L_x_184:
[----:B-1----:R1:W2:Y:S02]  /*dd50*/  SYNCS.PHASECHK.TRANS64.TRYWAIT P0, [R0+URZ+0x80], R3 ;  /* 0x00008003000075a7 */ /* 0x0022a400080011ff */
[----:B--2---:R-:W-:Y:S05]  /*dd60*/  @!P0 NANOSLEEP.SYNCS 0x989680 ;  /* 0x009896800000895d */ /* 0x004fea0003900000 */
[----:B------:R-:W2:Y:S02]  /*dd70*/  @!P0 SYNCS.PHASECHK.TRANS64 P0, [R0+URZ+0x80], R3 ;  /* 0x00008003000085a7 */ /* 0x000ea400080010ff */
[----:B--2---:R-:W-:Y:S05]  /*dd80*/  @!P0 BRA `(.L_x_184) ;  /* 0xfffffffc00f08947 */ /* 0x004fea000383ffff */
[----:B------:R-:W-:Y:S05]  /*dd90*/  BRA `(.L_x_185) ;  /* 0xffffffb800487947 */ /* 0x000fea000383ffff */
.L_x_93:
[----:B-1----:R-:W-:-:S07]  /*dda0*/  MOV R0, UR39 ;  /* 0x0000002700007c02 */ /* 0x002fce0008000f00 */
.L_x_186:
[----:B-1----:R1:W2:Y:S02]  /*ddb0*/  SYNCS.PHASECHK.TRANS64.TRYWAIT P0, [R0+URZ+0x88], R3 ;  /* 0x00008803000075a7 */ /* 0x0022a400080011ff */
[----:B--2---:R-:W-:Y:S05]  /*ddc0*/  @!P0 NANOSLEEP.SYNCS 0x989680 ;  /* 0x009896800000895d */ /* 0x004fea0003900000 */
[----:B------:R-:W2:Y:S02]  /*ddd0*/  @!P0 SYNCS.PHASECHK.TRANS64 P0, [R0+URZ+0x88], R3 ;  /* 0x00008803000085a7 */ /* 0x000ea400080010ff */
[----:B--2---:R-:W-:Y:S05]  /*dde0*/  @!P0 BRA `(.L_x_186) ;  /* 0xfffffffc00f08947 */ /* 0x004fea000383ffff */
[----:B------:R-:W-:Y:S05]  /*ddf0*/  BRA `(.L_x_187) ;  /* 0xffffffb800387947 */ /* 0x000fea000383ffff */
.L_x_94:
[----:B-1----:R-:W-:-:S07]  /*de00*/  MOV R0, UR39 ;  /* 0x0000002700007c02 */ /* 0x002fce0008000f00 */
.L_x_188:
[----:B-1----:R1:W2:Y:S02]  /*de10*/  SYNCS.PHASECHK.TRANS64.TRYWAIT P0, [R0+URZ+0x90], R3 ;  /* 0x00009003000075a7 */ /* 0x0022a400080011ff */
[----:B--2---:R-:W-:Y:S05]  /*de20*/  @!P0 NANOSLEEP.SYNCS 0x989680 ;  /* 0x009896800000895d */ /* 0x004fea0003900000 */
[----:B------:R-:W2:Y:S02]  /*de30*/  @!P0 SYNCS.PHASECHK.TRANS64 P0, [R0+URZ+0x90], R3 ;  /* 0x00009003000085a7 */ /* 0x000ea400080010ff */
[----:B--2---:R-:W-:Y:S05]  /*de40*/  @!P0 BRA `(.L_x_188) ;  /* 0xfffffffc00f08947 */ /* 0x004fea000383ffff */
[----:B------:R-:W-:Y:S05]  /*de50*/  BRA `(.L_x_189) ;  /* 0xffffffb800287947 */ /* 0x000fea000383ffff */
.L_x_96:
[----:B------:R-:W-:Y:S07]  /*de60*/  MOV R0, UR43 ;  /* 0x0000002b00007c02 */ /* 0x000fee0008000f00 */
.L_x_190:
[----:B-1----:R1:W2:Y:S02]  /*de70*/  SYNCS.PHASECHK.TRANS64.TRYWAIT P0, [R0+URZ+0xb0], R3 ;  /* 0x0000b003000075a7 */ /* 0x0022a400080011ff */
[----:B--2---:R-:W-:Y:S05]  /*de80*/  @!P0 NANOSLEEP.SYNCS 0x989680 ;  /* 0x009896800000895d */ /* 0x004fea0003900000 */
[----:B------:R-:W2:Y:S02]  /*de90*/  @!P0 SYNCS.PHASECHK.TRANS64 P0, [R0+URZ+0xb0], R3 ;  /* 0x0000b003000085a7 */ /* 0x000ea400080010ff */
[----:B--2---:R-:W-:Y:S05]  /*dea0*/  @!P0 BRA `(.L_x_190) ;  /* 0xfffffffc00f08947 */ /* 0x004fea000383ffff */
[----:B------:R-:W-:Y:S05]  /*deb0*/  BRA `(.L_x_191) ;  /* 0xffffffbc000c7947 */ /* 0x000fea000383ffff */
.L_x_107:
[----:B-1----:R-:W-:Y:S04]  /*dec0*/  MOV R2, UR43 ;  /* 0x0000002b00027c02 */ /* 0x002fe80008000f00 */
[----:B------:R1:W3:Y:S03]  /*ded0*/  SYNCS.PHASECHK.TRANS64.TRYWAIT P1, [R2+URZ+0x60], R3 ;  /* 0x00006003020075a7 */ /* 0x0002e600080211ff */
[----:B---3--:R-:W-:Y:S05]  /*dee0*/  @!P1 NANOSLEEP.SYNCS 0x989680 ;  /* 0x009896800000995d */ /* 0x008fea0003900000 */
[----:B------:R-:W3:Y:S02]  /*def0*/  @!P1 SYNCS.PHASECHK.TRANS64 P1, [R2+URZ+0x60], R3 ;  /* 0x00006003020095a7 */ /* 0x000ee400080210ff */
[----:B---3--:R-:W-:Y:S05]  /*df00*/  @!P1 BRA `(.L_x_107) ;  /* 0xfffffffc00ec9947 */ /* 0x008fea000383ffff */
[----:B------:R-:W-:Y:S05]  /*df10*/  BRA `(.L_x_106) ;  /* 0xffffffc800ec7947 */ /* 0x000fea000383ffff */
.L_x_109:
[----:B-1----:R1:W2:Y:S02]  /*df20*/  SYNCS.PHASECHK.TRANS64.TRYWAIT P0, [R87+URZ+0xc0], R0 ;  /* 0x0000c000570075a7 */ /* 0x0022a400080011ff */
[----:B--2---:R-:W-:Y:S05]  /*df30*/  @!P0 NANOSLEEP.SYNCS 0x989680 ;  /* 0x009896800000895d */ /* 0x004fea0003900000 */
[----:B------:R-:W2:Y:S02]  /*df40*/  @!P0 SYNCS.PHASECHK.TRANS64 P0, [R87+URZ+0xc0], R0 ;  /* 0x0000c000570085a7 */ /* 0x000ea400080010ff */
[----:B--2---:R-:W-:Y:S05]  /*df50*/  @!P0 BRA `(.L_x_109) ;  /* 0xfffffffc00f08947 */ /* 0x004fea000383ffff */
[----:B------:R-:W-:Y:S05]  /*df60*/  BRA `(.L_x_108) ;  /* 0xffffffcc00147947 */ /* 0x000fea000383ffff */
.L_x_118:
[----:B-1----:R1:W2:Y:S02]  /*df70*/  SYNCS.PHASECHK.TRANS64.TRYWAIT P0, [R3+URZ+0x60], R0 ;  /* 0x00006000030075a7 */ /* 0x0022a400080011ff */
[----:B--2---:R-:W-:Y:S05]  /*df80*/  @!P0 NANOSLEEP.SYNCS 0x989680 ;  /* 0x009896800000895d */ /* 0x004fea0003900000 */
[----:B------:R-:W2:Y:S02]  /*df90*/  @!P0 SYNCS.PHASECHK.TRANS64 P0, [R3+URZ+0x60], R0 ;  /* 0x00006000030085a7 */ /* 0x000ea400080010ff */
[----:B--2---:R-:W-:Y:S05]  /*dfa0*/  @!P0 BRA `(.L_x_118) ;  /* 0xfffffffc00f08947 */ /* 0x004fea000383ffff */
[----:B------:R-:W-:Y:S05]  /*dfb0*/  BRA `(.L_x_117) ;  /* 0xffffffd400547947 */ /* 0x000fea000383ffff */
.L_x_126:
[----:B-1----:R1:W4:Y:S02]  /*dfc0*/  SYNCS.PHASECHK.TRANS64.TRYWAIT P0, [R40+URZ+0x60], R5 ;  /* 0x00006005280075a7 */ /* 0x00232400080011ff */
[----:B----4-:R-:W-:Y:S05]  /*dfd0*/  @!P0 NANOSLEEP.SYNCS 0x989680 ;  /* 0x009896800000895d */ /* 0x010fea0003900000 */
[----:B------:R-:W4:Y:S02]  /*dfe0*/  @!P0 SYNCS.PHASECHK.TRANS64 P0, [R40+URZ+0x60], R5 ;  /* 0x00006005280085a7 */ /* 0x000f2400080010ff */
[----:B----4-:R-:W-:Y:S05]  /*dff0*/  @!P0 BRA `(.L_x_126) ;  /* 0xfffffffc00f08947 */ /* 0x010fea000383ffff */
[----:B------:R-:W-:Y:S05]  /*e000*/  BRA `(.L_x_125) ;  /* 0xffffffdc00b07947 */ /* 0x000fea000383ffff */
.L_x_134:
[----:B-1----:R1:W4:Y:S02]  /*e010*/  SYNCS.PHASECHK.TRANS64.TRYWAIT P0, [R93+URZ+0x60], R4 ;  /* 0x000060045d0075a7 */ /* 0x00232400080011ff */
[----:B----4-:R-:W-:Y:S05]  /*e020*/  @!P0 NANOSLEEP.SYNCS 0x989680 ;  /* 0x009896800000895d */ /* 0x010fea0003900000 */
[----:B------:R-:W4:Y:S02]  /*e030*/  @!P0 SYNCS.PHASECHK.TRANS64 P0, [R93+URZ+0x60], R4 ;  /* 0x000060045d0085a7 */ /* 0x000f2400080010ff */
[----:B----4-:R-:W-:Y:S05]  /*e040*/  @!P0 BRA `(.L_x_134) ;  /* 0xfffffffc00f08947 */ /* 0x010fea000383ffff */
[----:B------:R-:W-:Y:S05]  /*e050*/  BRA `(.L_x_133) ;  /* 0xffffffe800087947 */ /* 0x000fea000383ffff */
        .weak           $__internal_0_$__cuda_sm10x_tcgen05_guardrail_trap_col_being_dealloced_not_returned_by_alloc
        .type           $__internal_0_$__cuda_sm10x_tcgen05_guardrail_trap_col_being_dealloced_not_returned_by_alloc,@function
        .size           $__internal_0_$__cuda_sm10x_tcgen05_guardrail_trap_col_being_dealloced_not_returned_by_alloc,($__internal_1_$__cuda_sm10x_tcgen05_guardrail_trap_phase_invalid_during_alloc - $__internal_0_$__cuda_sm10x_tcgen05_guardrail_trap_col_being_dealloced_not_returned_by_alloc)
$__internal_0_$__cuda_sm10x_tcgen05_guardrail_trap_col_being_dealloced_not_returned_by_alloc:
[----:B------:R-:W-:Y:S05]  /*e060*/  BPT.TRAP 0x1 ;  /* 0x000000040000795c */ /* 0x000fea0000300000 */
[----:B------:R-:W-:-:S04]  /*e070*/  HFMA2 R3, -RZ, RZ, 0, 0 ;  /* 0x00000000ff037431 */ /* 0x000fc800000001ff */
[----:B------:R-:W-:Y:S05]  /*e080*/  RET.REL.NODEC R2 `(_ZN7cutlass13device_kernelINS_4conv6kernel13ConvUniversalINS1_16ConvProblemShapeILNS1_8OperatorE0ELi3EEENS1_10collective14CollectiveConvINS1_47MainloopSm100TmaUmmaWarpSpecializedImplicitGemmILS5_0ELi6ELi3ELi1ELi2EN4cute5tupleIJNSA_1CILi2EEENSC_ILi1EEESE_EEEEENSB_IJNSC_ILi128EEESH_NSB_IJNSC_ILi64EEEEEEEEENS_10tfloat32_tESL_NSA_8TiledMMAINSA_8MMA_AtomIJNSA_23SM100_MMA_TF32_2x1SM_SSISL_SL_fLi128ELi128ELNSA_4UMMA5MajorE0ELSQ_0ELNSP_7ScaleInE0ELSR_0EEEEEENSA_6LayoutINSB_IJSE_SE_SE_EEENSB_IJNSC_ILi0EEESW_SW_EEEEENSB_IJNSA_10UnderscoreESZ_SZ_EEEEENS7_6detail27Sm100ImplicitGemmTileTraitsINSA_25SM100_TMA_2SM_LOAD_IM2COLENSA_14ComposedLayoutINSA_7SwizzleILi3ELi4ELi3EEENSA_18smem_ptr_flag_bitsILi32EEENSU_INSB_IJNSC_ILi8EEENSC_ILi32EEEEEENSB_IJS1B_SE_EEEEEEEvEENS13_INSA_18SM100_TMA_2SM_LOADES1F_vEEEENS_8epilogue10collective18CollectiveEpilogueINS1K_23Sm100TmaWarpSpecializedILi4ELi2ELi16ELb1ELb0EEEJNSB_IJSI_SH_SJ_EEENSB_IJNSU_ISI_SE_EENSU_INSB_IJNSC_ILi16EEESD_EEENSB_IJSE_SI_EEEEEEEESL_NSB_IJNSB_IJllllEEESE_SW_EEESL_S1X_NS1K_6fusion15FusionCallbacksIS1O_NS1Y_17LinearCombinationISL_fSL_fLNS_15FloatRoundStyleE2EEES1P_S1V_JEEENSA_5SM1004TMEM4LOAD26SM100_TMEM_LOAD_32dp32b16xENSA_20SM90_TMA_LOAD_IM2COLENS15_INS16_ILi2ELi4ELi3EEES19_NSU_INSB_IJS1A_S1R_EEENSB_IJS1R_SE_EEEEEEENSA_39AutoVectorizingCopyWithAssumedAlignmentILi128EEENSA_21SM90_TMA_STORE_IM2COLES2D_S2F_S2F_EEEvvEEEEvNT_6ParamsE) ;  /* 0xffffff1c02dc7950 */ /* 0x000fea0003c3ffff */
        .weak           $__internal_1_$__cuda_sm10x_tcgen05_guardrail_trap_phase_invalid_during_alloc
        .type           $__internal_1_$__cuda_sm10x_tcgen05_guardrail_trap_phase_invalid_during_alloc,@function
        .size           $__internal_1_$__cuda_sm10x_tcgen05_guardrail_trap_phase_invalid_during_alloc,($__internal_2_$__cuda_sm10x_tcgen05_guardrail_trap_unallocated_columns_being_dealloced - $__internal_1_$__cuda_sm10x_tcgen05_guardrail_trap_phase_invalid_during_alloc)
$__internal_1_$__cuda_sm10x_tcgen05_guardrail_trap_phase_invalid_during_alloc:
[----:B------:R-:W-:Y:S05]  /*e090*/  BPT.TRAP 0x1 ;  /* 0x000000040000795c */ /* 0x000fea0000300000 */
[----:B------:R-:W-:-:S04]  /*e0a0*/  MOV R5, 0x0 ;  /* 0x0000000000057802 */ /* 0x000fc80000000f00 */
[----:B------:R-:W-:Y:S05]  /*e0b0*/  RET.REL.NODEC R4 `(_ZN7cutlass13device_kernelINS_4conv6kernel13ConvUniversalINS1_16ConvProblemShapeILNS1_8OperatorE0ELi3EEENS1_10collective14CollectiveConvINS1_47MainloopSm100TmaUmmaWarpSpecializedImplicitGemmILS5_0ELi6ELi3ELi1ELi2EN4cute5tupleIJNSA_1CILi2EEENSC_ILi1EEESE_EEEEENSB_IJNSC_ILi128EEESH_NSB_IJNSC_ILi64EEEEEEEEENS_10tfloat32_tESL_NSA_8TiledMMAINSA_8MMA_AtomIJNSA_23SM100_MMA_TF32_2x1SM_SSISL_SL_fLi128ELi128ELNSA_4UMMA5MajorE0ELSQ_0ELNSP_7ScaleInE0ELSR_0EEEEEENSA_6LayoutINSB_IJSE_SE_SE_EEENSB_IJNSC_ILi0EEESW_SW_EEEEENSB_IJNSA_10UnderscoreESZ_SZ_EEEEENS7_6detail27Sm100ImplicitGemmTileTraitsINSA_25SM100_TMA_2SM_LOAD_IM2COLENSA_14ComposedLayoutINSA_7SwizzleILi3ELi4ELi3EEENSA_18smem_ptr_flag_bitsILi32EEENSU_INSB_IJNSC_ILi8EEENSC_ILi32EEEEEENSB_IJS1B_SE_EEEEEEEvEENS13_INSA_18SM100_TMA_2SM_LOADES1F_vEEEENS_8epilogue10collective18CollectiveEpilogueINS1K_23Sm100TmaWarpSpecializedILi4ELi2ELi16ELb1ELb0EEEJNSB_IJSI_SH_SJ_EEENSB_IJNSU_ISI_SE_EENSU_INSB_IJNSC_ILi16EEESD_EEENSB_IJSE_SI_EEEEEEEESL_NSB_IJNSB_IJllllEEESE_SW_EEESL_S1X_NS1K_6fusion15FusionCallbacksIS1O_NS1Y_17LinearCombinationISL_fSL_fLNS_15FloatRoundStyleE2EEES1P_S1V_JEEENSA_5SM1004TMEM4LOAD26SM100_TMEM_LOAD_32dp32b16xENSA_20SM90_TMA_LOAD_IM2COLENS15_INS16_ILi2ELi4ELi3EEES19_NSU_INSB_IJS1A_S1R_EEENSB_IJS1R_SE_EEEEEEENSA_39AutoVectorizingCopyWithAssumedAlignmentILi128EEENSA_21SM90_TMA_STORE_IM2COLES2D_S2F_S2F_EEEvvEEEEvNT_6ParamsE) ;  /* 0xffffff1c04d07950 */ /* 0x000fea0003c3ffff */
        .weak           $__internal_2_$__cuda_sm10x_tcgen05_guardrail_trap_unallocated_columns_being_dealloced
        .type           $__internal_2_$__cuda_sm10x_tcgen05_guardrail_trap_unallocated_columns_being_dealloced,@function
        .size           $__internal_2_$__cuda_sm10x_tcgen05_guardrail_trap_unallocated_columns_being_dealloced,(.L_x_193 - $__internal_2_$__cuda_sm10x_tcgen05_guardrail_trap_unallocated_columns_being_dealloced)
$__internal_2_$__cuda_sm10x_tcgen05_guardrail_trap_unallocated_columns_being_dealloced:
[----:B------:R-:W-:Y:S05]  /*e0c0*/  BPT.TRAP 0x1 ;  /* 0x000000040000795c */ /* 0x000fea0000300000 */
[----:B------:R-:W-:-:S04]  /*e0d0*/  HFMA2 R3, -RZ, RZ, 0, 0 ;  /* 0x00000000ff037431 */ /* 0x000fc800000001ff */
[----:B------:R-:W-:Y:S05]  /*e0e0*/  RET.REL.NODEC R2 `(_ZN7cutlass13device_kernelINS_4conv6kernel13ConvUniversalINS1_16ConvProblemShapeILNS1_8OperatorE0ELi3EEENS1_10collective14CollectiveConvINS1_47MainloopSm100TmaUmmaWarpSpecializedImplicitGemmILS5_0ELi6ELi3ELi1ELi2EN4cute5tupleIJNSA_1CILi2EEENSC_ILi1EEESE_EEEEENSB_IJNSC_ILi128EEESH_NSB_IJNSC_ILi64EEEEEEEEENS_10tfloat32_tESL_NSA_8TiledMMAINSA_8MMA_AtomIJNSA_23SM100_MMA_TF32_2x1SM_SSISL_SL_fLi128ELi128ELNSA_4UMMA5MajorE0ELSQ_0ELNSP_7ScaleInE0ELSR_0EEEEEENSA_6LayoutINSB_IJSE_SE_SE_EEENSB_IJNSC_ILi0EEESW_SW_EEEEENSB_IJNSA_10UnderscoreESZ_SZ_EEEEENS7_6detail27Sm100ImplicitGemmTileTraitsINSA_25SM100_TMA_2SM_LOAD_IM2COLENSA_14ComposedLayoutINSA_7SwizzleILi3ELi4ELi3EEENSA_18smem_ptr_flag_bitsILi32EEENSU_INSB_IJNSC_ILi8EEENSC_ILi32EEEEEENSB_IJS1B_SE_EEEEEEEvEENS13_INSA_18SM100_TMA_2SM_LOADES1F_vEEEENS_8epilogue10collective18CollectiveEpilogueINS1K_23Sm100TmaWarpSpecializedILi4ELi2ELi16ELb1ELb0EEEJNSB_IJSI_SH_SJ_EEENSB_IJNSU_ISI_SE_EENSU_INSB_IJNSC_ILi16EEESD_EEENSB_IJSE_SI_EEEEEEEESL_NSB_IJNSB_IJllllEEESE_SW_EEESL_S1X_NS1K_6fusion15FusionCallbacksIS1O_NS1Y_17LinearCombinationISL_fSL_fLNS_15FloatRoundStyleE2EEES1P_S1V_JEEENSA_5SM1004TMEM4LOAD26SM100_TMEM_LOAD_32dp32b16xENSA_20SM90_TMA_LOAD_IM2COLENS15_INS16_ILi2ELi4ELi3EEES19_NSU_INSB_IJS1A_S1R_EEENSB_IJS1R_SE_EEEEEEENSA_39AutoVectorizingCopyWithAssumedAlignmentILi128EEENSA_21SM90_TMA_STORE_IM2COLES2D_S2F_S2F_EEEvvEEEEvNT_6ParamsE) ;  /* 0xffffff1c02c47950 */ /* 0x000fea0003c3ffff */
.L_x_192:
[----:B------:R-:W-:-:S00]  /*e0f0*/  BRA `(.L_x_192) ;  /* 0xfffffffc00fc7947 */ /* 0x000fc0000383ffff */
[----:B------:R-:W-:-:S00]  /*e100*/  NOP ;  /* 0x0000000000007918 */ /* 0x000fc00000000000 */
[----:B------:R-:W-:-:S00]  /*e110*/  NOP ;  /* 0x0000000000007918 */ /* 0x000fc00000000000 */
[----:B------:R-:W-:-:S00]  /*e120*/  NOP ;  /* 0x0000000000007918 */ /* 0x000fc00000000000 */
[----:B------:R-:W-:-:S00]  /*e130*/  NOP ;  /* 0x0000000000007918 */ /* 0x000fc00000000000 */
[----:B------:R-:W-:-:S00]  /*e140*/  NOP ;  /* 0x0000000000007918 */ /* 0x000fc00000000000 */
[----:B------:R-:W-:-:S00]  /*e150*/  NOP ;  /* 0x0000000000007918 */ /* 0x000fc00000000000 */
[----:B------:R-:W-:-:S00]  /*e160*/  NOP ;  /* 0x0000000000007918 */ /* 0x000fc00000000000 */
[----:B------:R-:W-:-:S00]  /*e170*/  NOP ;  /* 0x0000000000007918 */ /* 0x000fc00000000000 */
.L_x_193:


//--------------------- .nv.global.init           --------------------------
	.section	.nv.global.init,"aw",@progbits
.nv.global.init:
	.type		$str$29,@object
	.size		$str$29,($str$30 - $str$29)
$str$29:
        /*0000*/ 	.byte	0x28, 0x61, 0x64, 0x64, 0x72, 0x65, 0x73, 0x73, 0x20, 0x26, 0x20, 0x6d, 0x61, 0x73, 0x6b, 0x29
        /*0010*/ 	.byte	0x20, 0x3d, 0x3d, 0x20, 0x30, 0x00
	.type		$str$30,@object
	.size		$str$30,($str$28 - $str$30)
$str$30:
        /*0016*/ 	.byte	0x2f, 0x74, 0x6d, 0x70, 0x2f, 0x63, 0x75, 0x74, 0x6c, 0x61, 0x73, 0x73, 0x5f, 0x73, 0x77, 0x65
        /*0026*/ 	.byte	0x65, 0x70, 0x5f, 0x73, 0x72, 0x63, 0x2f, 0x69, 0x6e, 0x63, 0x6c, 0x75, 0x64, 0x65, 0x2f, 0x63
        /*0036*/ 	.byte	0x75, 0x74, 0x65, 0x2f, 0x70, 0x6f, 0x69, 0x6e, 0x74, 0x65, 0x72, 0x5f, 0x66, 0x6c, 0x61, 0x67
        /*0046*/ 	.byte	0x67, 0x65, 0x64, 0x2e, 0x68, 0x70, 0x70, 0x00
	.type		$str$28,@object
	.size		$str$28,($str$27 - $str$28)
$str$28:
        /*004e*/ 	.byte	0x2f, 0x74, 0x6d, 0x70, 0x2f, 0x63, 0x75, 0x74, 0x6c, 0x61, 0x73, 0x73, 0x5f, 0x73, 0x77, 0x65
        /*005e*/ 	.byte	0x65, 0x70, 0x5f, 0x73, 0x72, 0x63, 0x2f, 0x69, 0x6e, 0x63, 0x6c, 0x75, 0x64, 0x65, 0x2f, 0x63
        /*006e*/ 	.byte	0x75, 0x74, 0x65, 0x2f, 0x61, 0x74, 0x6f, 0x6d, 0x2f, 0x63, 0x6f, 0x70, 0x79, 0x5f, 0x74, 0x72
        /*007e*/ 	.byte	0x61, 0x69, 0x74, 0x73, 0x5f, 0x73, 0x6d, 0x31, 0x30, 0x30, 0x2e, 0x68, 0x70, 0x70, 0x00
	.type		$str$27,@object
	.size		$str$27,(__unnamed_1 - $str$27)
$str$27:
        /*008d*/ 	.byte	0x28, 0x28, 0x75, 0x69, 0x6e, 0x74, 0x33, 0x32, 0x5f, 0x74, 0x28, 0x74, 0x68, 0x72, 0x65, 0x61
        /*009d*/ 	.byte	0x64, 0x49, 0x64, 0x78, 0x2e, 0x78, 0x29, 0x20, 0x2f, 0x20, 0x33, 0x32, 0x29, 0x20, 0x25, 0x20
        /*00ad*/ 	.byte	0x34, 0x29, 0x20, 0x3d, 0x3d, 0x20, 0x28, 0x28, 0x28, 0x74, 0x6d, 0x65, 0x6d, 0x5f, 0x61, 0x64
        /*00bd*/ 	.byte	0x64, 0x72, 0x20, 0x3e, 0x3e, 0x20, 0x31, 0x36, 0x29, 0x20, 0x2f, 0x20, 0x33, 0x32, 0x29, 0x20
        /*00cd*/ 	.byte	0x25, 0x20, 0x34, 0x29, 0x00
	.type		__unnamed_1,@object
	.size		__unnamed_1,(__unnamed_2 - __unnamed_1)
__unnamed_1:
        /*00d2*/ 	.byte	0x61, 0x75, 0x74, 0x6f, 0x20, 0x63, 0x75, 0x74, 0x65, 0x3a, 0x3a, 0x61, 0x73, 0x5f, 0x70, 0x6f
        /* <DEDUP_REMOVED lines=24> */
        /*0262*/ 	.byte	0x43, 0x3c, 0x32, 0x30, 0x34, 0x38, 0x3e, 0x3e, 0x3e, 0x3e, 0x5d, 0x00
	.type		__unnamed_2,@object
	.size		__unnamed_2,(.L_2 - __unnamed_2)
__unnamed_2:
        /* <DEDUP_REMOVED lines=42> */
        /*050e*/ 	.byte	0x3e, 0x5d, 0x00
.L_2:


//--------------------- .nv.shared._ZN7cutlass13device_kernelINS_4conv6kernel13ConvUniversalINS1_16ConvProblemShapeILNS1_8OperatorE0ELi3EEENS1_10collective14CollectiveConvINS1_47MainloopSm100TmaUmmaWarpSpecializedImplicitGemmILS5_0ELi6ELi3ELi1ELi2EN4cute5tupleIJNSA_1CILi2EEENSC_ILi1EEESE_EEEEENSB_IJNSC_ILi128EEESH_NSB_IJNSC_ILi64EEEEEEEEENS_10tfloat32_tESL_NSA_8TiledMMAINSA_8MMA_AtomIJNSA_23SM100_MMA_TF32_2x1SM_SSISL_SL_fLi128ELi128ELNSA_4UMMA5MajorE0ELSQ_0ELNSP_7ScaleInE0ELSR_0EEEEEENSA_6LayoutINSB_IJSE_SE_SE_EEENSB_IJNSC_ILi0EEESW_SW_EEEEENSB_IJNSA_10UnderscoreESZ_SZ_EEEEENS7_6detail27Sm100ImplicitGemmTileTraitsINSA_25SM100_TMA_2SM_LOAD_IM2COLENSA_14ComposedLayoutINSA_7SwizzleILi3ELi4ELi3EEENSA_18smem_ptr_flag_bitsILi32EEENSU_INSB_IJNSC_ILi8EEENSC_ILi32EEEEEENSB_IJS1B_SE_EEEEEEEvEENS13_INSA_18SM100_TMA_2SM_LOADES1F_vEEEENS_8epilogue10collective18CollectiveEpilogueINS1K_23Sm100TmaWarpSpecializedILi4ELi2ELi16ELb1ELb0EEEJNSB_IJSI_SH_SJ_EEENSB_IJNSU_ISI_SE_EENSU_INSB_IJNSC_ILi16EEESD_EEENSB_IJSE_SI_EEEEEEEESL_NSB_IJNSB_IJllllEEESE_SW_EEESL_S1X_NS1K_6fusion15FusionCallbacksIS1O_NS1Y_17LinearCombinationISL_fSL_fLNS_15FloatRoundStyleE2EEES1P_S1V_JEEENSA_5SM1004TMEM4LOAD26SM100_TMEM_LOAD_32dp32b16xENSA_20SM90_TMA_LOAD_IM2COLENS15_INS16_ILi2ELi4ELi3EEES19_NSU_INSB_IJS1A_S1R_EEENSB_IJS1R_SE_EEEEEEENSA_39AutoVectorizingCopyWithAssumedAlignmentILi128EEENSA_21SM90_TMA_STORE_IM2COLES2D_S2F_S2F_EEEvvEEEEvNT_6ParamsE --------------------------
	.section	.nv.shared._ZN7cutlass13device_kernelINS_4conv6kernel13ConvUniversalINS1_16ConvProblemShapeILNS1_8OperatorE0ELi3EEENS1_10collective14CollectiveConvINS1_47MainloopSm100TmaUmmaWarpSpecializedImplicitGemmILS5_0ELi6ELi3ELi1ELi2EN4cute5tupleIJNSA_1CILi2EEENSC_ILi1EEESE_EEEEENSB_IJNSC_ILi128EEESH_NSB_IJNSC_ILi64EEEEEEEEENS_10tfloat32_tESL_NSA_8TiledMMAINSA_8MMA_AtomIJNSA_23SM100_MMA_TF32_2x1SM_SSISL_SL_fLi128ELi128ELNSA_4UMMA5MajorE0ELSQ_0ELNSP_7ScaleInE0ELSR_0EEEEEENSA_6LayoutINSB_IJSE_SE_SE_EEENSB_IJNSC_ILi0EEESW_SW_EEEEENSB_IJNSA_10UnderscoreESZ_SZ_EEEEENS7_6detail27Sm100ImplicitGemmTileTraitsINSA_25SM100_TMA_2SM_LOAD_IM2COLENSA_14ComposedLayoutINSA_7SwizzleILi3ELi4ELi3EEENSA_18smem_ptr_flag_bitsILi32EEENSU_INSB_IJNSC_ILi8EEENSC_ILi32EEEEEENSB_IJS1B_SE_EEEEEEEvEENS13_INSA_18SM100_TMA_2SM_LOADES1F_vEEEENS_8epilogue10collective18CollectiveEpilogueINS1K_23Sm100TmaWarpSpecializedILi4ELi2ELi16ELb1ELb0EEEJNSB_IJSI_SH_SJ_EEENSB_IJNSU_ISI_SE_EENSU_INSB_IJNSC_ILi16EEESD_EEENSB_IJSE_SI_EEEEEEEESL_NSB_IJNSB_IJllllEEESE_SW_EEESL_S1X_NS1K_6fusion15FusionCallbacksIS1O_NS1Y_17LinearCombinationISL_fSL_fLNS_15FloatRoundStyleE2EEES1P_S1V_JEEENSA_5SM1004TMEM4LOAD26SM100_TMEM_LOAD_32dp32b16xENSA_20SM90_TMA_LOAD_IM2COLENS15_INS16_ILi2ELi4ELi3EEES19_NSU_INSB_IJS1A_S1R_EEENSB_IJS1R_SE_EEEEEEENSA_39AutoVectorizingCopyWithAssumedAlignmentILi128EEENSA_21SM90_TMA_STORE_IM2COLES2D_S2F_S2F_EEEvvEEEEvNT_6ParamsE,"aw",@nobits
	.sectionflags	@""
	.align	16
	.zero		1024


//--------------------- .nv.shared.reserved.0     --------------------------
	.section	.nv.shared.reserved.0,"aw",@nobits
	.weak		__nv_reservedSMEM_offset_0_alias
	.size		__nv_reservedSMEM_offset_0_alias, 0, 64
	.other		__nv_reservedSMEM_offset_0_alias,@"STO_CUDA_RESERVED_SHARED STV_DEFAULT"
__nv_reservedSMEM_offset_0_alias:
	.zero		0
.nv.shared.reserved.0:
	.zero		64
	.weak		__nv_reservedSMEM_tcgen05_partition
	.type		__nv_reservedSMEM_tcgen05_partition,@object
	.size		__nv_reservedSMEM_tcgen05_partition,(.L_0 - __nv_reservedSMEM_tcgen05_partition)
__nv_reservedSMEM_tcgen05_partition:
	.zero		32
.L_0:


//--------------------- .nv.global                --------------------------
	.section	.nv.global,"aw",@nobits
.nv.global:
	.type		_ZN39_INTERNAL_a6b144cb_4_k_cu_c4d08117_33304cute1_E,@object
	.size		_ZN39_INTERNAL_a6b144cb_4_k_cu_c4d08117_33304cute1_E,(_ZN39_INTERNAL_a6b144cb_4_k_cu_c4d08117_33304cuda3std3__45__cpo6cbeginE - _ZN39_INTERNAL_a6b144cb_4_k_cu_c4d08117_33304cute1_E)
_ZN39_INTERNAL_a6b144cb_4_k_cu_c4d08117_33304cute1_E:
	.zero		1
	.type		_ZN39_INTERNAL_a6b144cb_4_k_cu_c4d08117_33304cuda3std3__45__cpo6cbeginE,@object
	.size		_ZN39_INTERNAL_a6b144cb_4_k_cu_c4d08117_33304cuda3std3__45__cpo6cbeginE,(_ZN39_INTERNAL_a6b144cb_4_k_cu_c4d08117_33304cuda3std3__48in_placeE - _ZN39_INTERNAL_a6b144cb_4_k_cu_c4d08117_33304cuda3std3__45__cpo6cbeginE)
_ZN39_INTERNAL_a6b144cb_4_k_cu_c4d08117_33304cuda3std3__45__cpo6cbeginE:
	.zero		1
	.type		_ZN39_INTERNAL_a6b144cb_4_k_cu_c4d08117_33304cuda3std3__48in_placeE,@object
	.size		_ZN39_INTERNAL_a6b144cb_4_k_cu_c4d08117_33304cuda3std3__48in_placeE,(_ZN39_INTERNAL_a6b144cb_4_k_cu_c4d08117_33304cuda3std6ranges3__45__cpo9iter_moveE - _ZN39_INTERNAL_a6b144cb_4_k_cu_c4d08117_33304cuda3std3__48in_placeE)
_ZN39_INTERNAL_a6b144cb_4_k_cu_c4d08117_33304cuda3std3__48in_placeE:
	.zero		1
	.type		_ZN39_INTERNAL_a6b144cb_4_k_cu_c4d08117_33304cuda3std6ranges3__45__cpo9iter_moveE,@object
	.size		_ZN39_INTERNAL_a6b144cb_4_k_cu_c4d08117_33304cuda3std6ranges3__45__cpo9iter_moveE,(_ZN39_INTERNAL_a6b144cb_4_k_cu_c4d08117_33304cuda3std3__45__cpo5beginE - _ZN39_INTERNAL_a6b144cb_4_k_cu_c4d08117_33304cuda3std6ranges3__45__cpo9iter_moveE)
_ZN39_INTERNAL_a6b144cb_4_k_cu_c4d08117_33304cuda3std6ranges3__45__cpo9iter_moveE:
	.zero		1
	.type		_ZN39_INTERNAL_a6b144cb_4_k_cu_c4d08117_33304cuda3std3__45__cpo5beginE,@object
	.size		_ZN39_INTERNAL_a6b144cb_4_k_cu_c4d08117_33304cuda3std3__45__cpo5beginE,(_ZN39_INTERNAL_a6b144cb_4_k_cu_c4d08117_33304cuda3std3__441_GLOBAL__N__a6b144cb_4_k_cu_c4d08117_33306ignoreE - _ZN39_INTERNAL_a6b144cb_4_k_cu_c4d08117_33304cuda3std3__45__cpo5beginE)
_ZN39_INTERNAL_a6b144cb_4_k_cu_c4d08117_33304cuda3std3__45__cpo5beginE:
	.zero		1
	.type		_ZN39_INTERNAL_a6b144cb_4_k_cu_c4d08117_33304cuda3std3__441_GLOBAL__N__a6b144cb_4_k_cu_c4d08117_33306ignoreE,@object
	.size		_ZN39_INTERNAL_a6b144cb_4_k_cu_c4d08117_33304cuda3std3__441_GLOBAL__N__a6b144cb_4_k_cu_c4d08117_33306ignoreE,(_ZN39_INTERNAL_a6b144cb_4_k_cu_c4d08117_33304cute7productE - _ZN39_INTERNAL_a6b144cb_4_k_cu_c4d08117_33304cuda3std3__441_GLOBAL__N__a6b144cb_4_k_cu_c4d08117_33306ignoreE)
_ZN39_INTERNAL_a6b144cb_4_k_cu_c4d08117_33304cuda3std3__441_GLOBAL__N__a6b144cb_4_k_cu_c4d08117_33306ignoreE:
	.zero		1
	.type		_ZN39_INTERNAL_a6b144cb_4_k_cu_c4d08117_33304cute7productE,@object
	.size		_ZN39_INTERNAL_a6b144cb_4_k_cu_c4d08117_33304cute7productE,(_ZN39_INTERNAL_a6b144cb_4_k_cu_c4d08117_33304cuda3std3__45__cpo3endE - _ZN39_INTERNAL_a6b144cb_4_k_cu_c4d08117_33304cute7productE)
_ZN39_INTERNAL_a6b144cb_4_k_cu_c4d08117_33304cute7productE:
	.zero		1
	.type		_ZN39_INTERNAL_a6b144cb_4_k_cu_c4d08117_33304cuda3std3__45__cpo3endE,@object
	.size		_ZN39_INTERNAL_a6b144cb_4_k_cu_c4d08117_33304cuda3std3__45__cpo3endE,(_ZN39_INTERNAL_a6b144cb_4_k_cu_c4d08117_33304cuda3std3__419piecewise_constructE - _ZN39_INTERNAL_a6b144cb_4_k_cu_c4d08117_33304cuda3std3__45__cpo3endE)
_ZN39_INTERNAL_a6b144cb_4_k_cu_c4d08117_33304cuda3std3__45__cpo3endE:
	.zero		1
	.type		_ZN39_INTERNAL_a6b144cb_4_k_cu_c4d08117_33304cuda3std3__419piecewise_constructE,@object
	.size		_ZN39_INTERNAL_a6b144cb_4_k_cu_c4d08117_33304cuda3std3__419piecewise_constructE,(_ZN39_INTERNAL_a6b144cb_4_k_cu_c4d08117_33304cuda3std3__45__cpo4cendE - _ZN39_INTERNAL_a6b144cb_4_k_cu_c4d08117_33304cuda3std3__419piecewise_constructE)
_ZN39_INTERNAL_a6b144cb_4_k_cu_c4d08117_33304cuda3std3__419piecewise_constructE:
	.zero		1
	.type		_ZN39_INTERNAL_a6b144cb_4_k_cu_c4d08117_33304cuda3std3__45__cpo4cendE,@object
	.size		_ZN39_INTERNAL_a6b144cb_4_k_cu_c4d08117_33304cuda3std3__45__cpo4cendE,(_ZN39_INTERNAL_a6b144cb_4_k_cu_c4d08117_33304cuda3std6ranges3__45__cpo4swapE - _ZN39_INTERNAL_a6b144cb_4_k_cu_c4d08117_33304cuda3std3__45__cpo4cendE)
_ZN39_INTERNAL_a6b144cb_4_k_cu_c4d08117_33304cuda3std3__45__cpo4cendE:
	.zero		1
	.type		_ZN39_INTERNAL_a6b144cb_4_k_cu_c4d08117_33304cuda3std6ranges3__45__cpo4swapE,@object
	.size		_ZN39_INTERNAL_a6b144cb_4_k_cu_c4d08117_33304cuda3std6ranges3__45__cpo4swapE,(.L_10 - _ZN39_INTERNAL_a6b144cb_4_k_cu_c4d08117_33304cuda3std6ranges3__45__cpo4swapE)
_ZN39_INTERNAL_a6b144cb_4_k_cu_c4d08117_33304cuda3std6ranges3__45__cpo4swapE:
	.zero		1
.L_10:


//--------------------- .nv.constant0._ZN7cutlass13device_kernelINS_4conv6kernel13ConvUniversalINS1_16ConvProblemShapeILNS1_8OperatorE0ELi3EEENS1_10collective14CollectiveConvINS1_47MainloopSm100TmaUmmaWarpSpecializedImplicitGemmILS5_0ELi6ELi3ELi1ELi2EN4cute5tupleIJNSA_1CILi2EEENSC_ILi1EEESE_EEEEENSB_IJNSC_ILi128EEESH_NSB_IJNSC_ILi64EEEEEEEEENS_10tfloat32_tESL_NSA_8TiledMMAINSA_8MMA_AtomIJNSA_23SM100_MMA_TF32_2x1SM_SSISL_SL_fLi128ELi128ELNSA_4UMMA5MajorE0ELSQ_0ELNSP_7ScaleInE0ELSR_0EEEEEENSA_6LayoutINSB_IJSE_SE_SE_EEENSB_IJNSC_ILi0EEESW_SW_EEEEENSB_IJNSA_10UnderscoreESZ_SZ_EEEEENS7_6detail27Sm100ImplicitGemmTileTraitsINSA_25SM100_TMA_2SM_LOAD_IM2COLENSA_14ComposedLayoutINSA_7SwizzleILi3ELi4ELi3EEENSA_18smem_ptr_flag_bitsILi32EEENSU_INSB_IJNSC_ILi8EEENSC_ILi32EEEEEENSB_IJS1B_SE_EEEEEEEvEENS13_INSA_18SM100_TMA_2SM_LOADES1F_vEEEENS_8epilogue10collective18CollectiveEpilogueINS1K_23Sm100TmaWarpSpecializedILi4ELi2ELi16ELb1ELb0EEEJNSB_IJSI_SH_SJ_EEENSB_IJNSU_ISI_SE_EENSU_INSB_IJNSC_ILi16EEESD_EEENSB_IJSE_SI_EEEEEEEESL_NSB_IJNSB_IJllllEEESE_SW_EEESL_S1X_NS1K_6fusion15FusionCallbacksIS1O_NS1Y_17LinearCombinationISL_fSL_fLNS_15FloatRoundStyleE2EEES1P_S1V_JEEENSA_5SM1004TMEM4LOAD26SM100_TMEM_LOAD_32dp32b16xENSA_20SM90_TMA_LOAD_IM2COLENS15_INS16_ILi2ELi4ELi3EEES19_NSU_INSB_IJS1A_S1R_EEENSB_IJS1R_SE_EEEEEEENSA_39AutoVectorizingCopyWithAssumedAlignmentILi128EEENSA_21SM90_TMA_STORE_IM2COLES2D_S2F_S2F_EEEvvEEEEvNT_6ParamsE --------------------------
	.section	.nv.constant0._ZN7cutlass13device_kernelINS_4conv6kernel13ConvUniversalINS1_16ConvProblemShapeILNS1_8OperatorE0ELi3EEENS1_10collective14CollectiveConvINS1_47MainloopSm100TmaUmmaWarpSpecializedImplicitGemmILS5_0ELi6ELi3ELi1ELi2EN4cute5tupleIJNSA_1CILi2EEENSC_ILi1EEESE_EEEEENSB_IJNSC_ILi128EEESH_NSB_IJNSC_ILi64EEEEEEEEENS_10tfloat32_tESL_NSA_8TiledMMAINSA_8MMA_AtomIJNSA_23SM100_MMA_TF32_2x1SM_SSISL_SL_fLi128ELi128ELNSA_4UMMA5MajorE0ELSQ_0ELNSP_7ScaleInE0ELSR_0EEEEEENSA_6LayoutINSB_IJSE_SE_SE_EEENSB_IJNSC_ILi0EEESW_SW_EEEEENSB_IJNSA_10UnderscoreESZ_SZ_EEEEENS7_6detail27Sm100ImplicitGemmTileTraitsINSA_25SM100_TMA_2SM_LOAD_IM2COLENSA_14ComposedLayoutINSA_7SwizzleILi3ELi4ELi3EEENSA_18smem_ptr_flag_bitsILi32EEENSU_INSB_IJNSC_ILi8EEENSC_ILi32EEEEEENSB_IJS1B_SE_EEEEEEEvEENS13_INSA_18SM100_TMA_2SM_LOADES1F_vEEEENS_8epilogue10collective18CollectiveEpilogueINS1K_23Sm100TmaWarpSpecializedILi4ELi2ELi16ELb1ELb0EEEJNSB_IJSI_SH_SJ_EEENSB_IJNSU_ISI_SE_EENSU_INSB_IJNSC_ILi16EEESD_EEENSB_IJSE_SI_EEEEEEEESL_NSB_IJNSB_IJllllEEESE_SW_EEESL_S1X_NS1K_6fusion15FusionCallbacksIS1O_NS1Y_17LinearCombinationISL_fSL_fLNS_15FloatRoundStyleE2EEES1P_S1V_JEEENSA_5SM1004TMEM4LOAD26SM100_TMEM_LOAD_32dp32b16xENSA_20SM90_TMA_LOAD_IM2COLENS15_INS16_ILi2ELi4ELi3EEES19_NSU_INSB_IJS1A_S1R_EEENSB_IJS1R_SE_EEEEEEENSA_39AutoVectorizingCopyWithAssumedAlignmentILi128EEENSA_21SM90_TMA_STORE_IM2COLES2D_S2F_S2F_EEEvvEEEEvNT_6ParamsE,"a",@progbits
	.sectionflags	@""
	.align	4
.nv.constant0._ZN7cutlass13device_kernelINS_4conv6kernel13ConvUniversalINS1_16ConvProblemShapeILNS1_8OperatorE0ELi3EEENS1_10collective14CollectiveConvINS1_47MainloopSm100TmaUmmaWarpSpecializedImplicitGemmILS5_0ELi6ELi3ELi1ELi2EN4cute5tupleIJNSA_1CILi2EEENSC_ILi1EEESE_EEEEENSB_IJNSC_ILi128EEESH_NSB_IJNSC_ILi64EEEEEEEEENS_10tfloat32_tESL_NSA_8TiledMMAINSA_8MMA_AtomIJNSA_23SM100_MMA_TF32_2x1SM_SSISL_SL_fLi128ELi128ELNSA_4UMMA5MajorE0ELSQ_0ELNSP_7ScaleInE0ELSR_0EEEEEENSA_6LayoutINSB_IJSE_SE_SE_EEENSB_IJNSC_ILi0EEESW_SW_EEEEENSB_IJNSA_10UnderscoreESZ_SZ_EEEEENS7_6detail27Sm100ImplicitGemmTileTraitsINSA_25SM100_TMA_2SM_LOAD_IM2COLENSA_14ComposedLayoutINSA_7SwizzleILi3ELi4ELi3EEENSA_18smem_ptr_flag_bitsILi32EEENSU_INSB_IJNSC_ILi8EEENSC_ILi32EEEEEENSB_IJS1B_SE_EEEEEEEvEENS13_INSA_18SM100_TMA_2SM_LOADES1F_vEEEENS_8epilogue10collective18CollectiveEpilogueINS1K_23Sm100TmaWarpSpecializedILi4ELi2ELi16ELb1ELb0EEEJNSB_IJSI_SH_SJ_EEENSB_IJNSU_ISI_SE_EENSU_INSB_IJNSC_ILi16EEESD_EEENSB_IJSE_SI_EEEEEEEESL_NSB_IJNSB_IJllllEEESE_SW_EEESL_S1X_NS1K_6fusion15FusionCallbacksIS1O_NS1Y_17LinearCombinationISL_fSL_fLNS_15FloatRoundStyleE2EEES1P_S1V_JEEENSA_5SM1004TMEM4LOAD26SM100_TMEM_LOAD_32dp32b16xENSA_20SM90_TMA_LOAD_IM2COLENS15_INS16_ILi2ELi4ELi3EEES19_NSU_INSB_IJS1A_S1R_EEENSB_IJS1R_SE_EEEEEEENSA_39AutoVectorizingCopyWithAssumedAlignmentILi128EEENSA_21SM90_TMA_STORE_IM2COLES2D_S2F_S2F_EEEvvEEEEvNT_6ParamsE:
	.zero		3200


//--------------------- SYMBOLS --------------------------

	.type		.nv.reservedSmem.offset0,@object
	.size		.nv.reservedSmem.offset0,0x4
	.type		.nv.reservedSmem.cap,@object
	.size		.nv.reservedSmem.cap,0x4
	.type		__assertfail,@function
